	.target	sm_90a

	.elftype	@"ET_EXEC"


//--------------------- .note.nv.tkinfo           --------------------------
	.section	.note.nv.tkinfo,"",@"SHT_NOTE"
	.sectionflags	@"SHF_NOTE_NV_TKINFO"
	.tkinfo
        /*0018*/ 	.word	0x00000002
        /*0030*/ 	.string	""
        /*0030*/ 	.string	"ptxas"
        /*0030*/ 	.string	"Cuda compilation tools, release 13.0, V13.0.88"
        /*0030*/ 	.string	"Build cuda_13.0.r13.0/compiler.36424714_0"
        /*0030*/ 	.string	"-arch sm_90a -m 64 "



//--------------------- .note.nv.cuinfo           --------------------------
	.section	.note.nv.cuinfo,"",@"SHT_NOTE"
	.sectionflags	@"SHF_NOTE_NV_CUINFO"
        /*0018*/ 	.short	0x0002
        /*001a*/ 	.short	0x005a
        /*001c*/ 	.short	0x0082
	.zero		2


//--------------------- .nv.info                  --------------------------
	.section	.nv.info,"",@"SHT_CUDA_INFO"
	.align	4


	//----- nvinfo : EIATTR_REGCOUNT
	.align		4
        /*0000*/ 	.byte	0x04, 0x2f
        /*0002*/ 	.short	(.L_15 - .L_14)
	.align		4
.L_14:
        /*0004*/ 	.word	index@(_ZN7cutlass13device_kernelINS_4gemm6kernel13GemmUniversalIN4cute5tupleIJiiiiEEENS1_10collective13CollectiveMmaINS1_34MainloopSm90TmaGmmaWarpSpecializedILi3ENS5_IJNS4_1CILi2EEENSA_ILi1EEESC_EEENS1_35KernelTmaWarpSpecializedCooperativeEEENS5_IJNSA_ILi256EEENSA_ILi224EEENSA_ILi128EEEEEEaNS5_IJlSC_lEEEaSK_NS4_8TiledMMAINS4_8MMA_AtomIJNS4_4SM904GMMA26MMA_64x32x32_S32S8S8_SS_TNEEEENS4_6LayoutISD_NS5_IJSC_NSA_ILi0EEESS_EEEEENS5_IJNS4_10UnderscoreESV_SV_EEEEENS4_13SM90_TMA_LOADENS4_14ComposedLayoutINS4_7SwizzleILi3ELi4ELi3EEENS4_18smem_ptr_flag_bitsILi8EEENSR_INS5_IJNSA_ILi8EEESI_EEENS5_IJSI_SC_EEEEEEEvNS4_8identityENS4_23SM90_TMA_LOAD_MULTICASTES18_vS19_EENS_8epilogue10collective6detail29Sm90TmaWarpSpecializedAdapterINS1D_15DefaultEpilogueIaSK_SK_NS1C_6thread17LinearCombinationIaLi1EiiLNS1H_9ScaleType4KindE0ELNS_15FloatRoundStyleE2EaEENS1_15EpilogueDefaultEEEEEvvEEEEvNT_6ParamsE)
        /*0008*/ 	.word	0x000000a8


	//----- nvinfo : EIATTR_FRAME_SIZE
	.align		4
.L_15:
        /*000c*/ 	.byte	0x04, 0x11
        /*000e*/ 	.short	(.L_17 - .L_16)
	.align		4
.L_16:
        /*0010*/ 	.word	index@(_ZN7cutlass13device_kernelINS_4gemm6kernel13GemmUniversalIN4cute5tupleIJiiiiEEENS1_10collective13CollectiveMmaINS1_34MainloopSm90TmaGmmaWarpSpecializedILi3ENS5_IJNS4_1CILi2EEENSA_ILi1EEESC_EEENS1_35KernelTmaWarpSpecializedCooperativeEEENS5_IJNSA_ILi256EEENSA_ILi224EEENSA_ILi128EEEEEEaNS5_IJlSC_lEEEaSK_NS4_8TiledMMAINS4_8MMA_AtomIJNS4_4SM904GMMA26MMA_64x32x32_S32S8S8_SS_TNEEEENS4_6LayoutISD_NS5_IJSC_NSA_ILi0EEESS_EEEEENS5_IJNS4_10UnderscoreESV_SV_EEEEENS4_13SM90_TMA_LOADENS4_14ComposedLayoutINS4_7SwizzleILi3ELi4ELi3EEENS4_18smem_ptr_flag_bitsILi8EEENSR_INS5_IJNSA_ILi8EEESI_EEENS5_IJSI_SC_EEEEEEEvNS4_8identityENS4_23SM90_TMA_LOAD_MULTICASTES18_vS19_EENS_8epilogue10collective6detail29Sm90TmaWarpSpecializedAdapterINS1D_15DefaultEpilogueIaSK_SK_NS1C_6thread17LinearCombinationIaLi1EiiLNS1H_9ScaleType4KindE0ELNS_15FloatRoundStyleE2EaEENS1_15EpilogueDefaultEEEEEvvEEEEvNT_6ParamsE)
        /*0014*/ 	.word	0x00000148


	//----- nvinfo : EIATTR_MIN_STACK_SIZE
	.align		4
.L_17:
        /*0018*/ 	.byte	0x04, 0x12
        /*001a*/ 	.short	(.L_19 - .L_18)
	.align		4
.L_18:
        /*001c*/ 	.word	index@(_ZN7cutlass13device_kernelINS_4gemm6kernel13GemmUniversalIN4cute5tupleIJiiiiEEENS1_10collective13CollectiveMmaINS1_34MainloopSm90TmaGmmaWarpSpecializedILi3ENS5_IJNS4_1CILi2EEENSA_ILi1EEESC_EEENS1_35KernelTmaWarpSpecializedCooperativeEEENS5_IJNSA_ILi256EEENSA_ILi224EEENSA_ILi128EEEEEEaNS5_IJlSC_lEEEaSK_NS4_8TiledMMAINS4_8MMA_AtomIJNS4_4SM904GMMA26MMA_64x32x32_S32S8S8_SS_TNEEEENS4_6LayoutISD_NS5_IJSC_NSA_ILi0EEESS_EEEEENS5_IJNS4_10UnderscoreESV_SV_EEEEENS4_13SM90_TMA_LOADENS4_14ComposedLayoutINS4_7SwizzleILi3ELi4ELi3EEENS4_18smem_ptr_flag_bitsILi8EEENSR_INS5_IJNSA_ILi8EEESI_EEENS5_IJSI_SC_EEEEEEEvNS4_8identityENS4_23SM90_TMA_LOAD_MULTICASTES18_vS19_EENS_8epilogue10collective6detail29Sm90TmaWarpSpecializedAdapterINS1D_15DefaultEpilogueIaSK_SK_NS1C_6thread17LinearCombinationIaLi1EiiLNS1H_9ScaleType4KindE0ELNS_15FloatRoundStyleE2EaEENS1_15EpilogueDefaultEEEEEvvEEEEvNT_6ParamsE)
        /*0020*/ 	.word	0x00000148
.L_19:


//--------------------- .nv.compat                --------------------------
	.section	.nv.compat,"",@"SHT_CUDA_COMPAT_INFO"
	.align	4
        /*0000*/ 	.byte	0x02, 0x09, 0x01, 0x00, 0x02, 0x02, 0x04, 0x00, 0x02, 0x05, 0x05, 0x00, 0x03, 0x07, 0x01, 0x01
        /*0010*/ 	.byte	0x02, 0x03, 0x01, 0x00, 0x02, 0x06, 0x01, 0x00, 0x04, 0x0b, 0x08, 0x00, 0x00, 0x00, 0x00, 0x00
        /*0020*/ 	.byte	0x00, 0x00, 0x00, 0x00


//--------------------- .nv.info._ZN7cutlass13device_kernelINS_4gemm6kernel13GemmUniversalIN4cute5tupleIJiiiiEEENS1_10collective13CollectiveMmaINS1_34MainloopSm90TmaGmmaWarpSpecializedILi3ENS5_IJNS4_1CILi2EEENSA_ILi1EEESC_EEENS1_35KernelTmaWarpSpecializedCooperativeEEENS5_IJNSA_ILi256EEENSA_ILi224EEENSA_ILi128EEEEEEaNS5_IJlSC_lEEEaSK_NS4_8TiledMMAINS4_8MMA_AtomIJNS4_4SM904GMMA26MMA_64x32x32_S32S8S8_SS_TNEEEENS4_6LayoutISD_NS5_IJSC_NSA_ILi0EEESS_EEEEENS5_IJNS4_10UnderscoreESV_SV_EEEEENS4_13SM90_TMA_LOADENS4_14ComposedLayoutINS4_7SwizzleILi3ELi4ELi3EEENS4_18smem_ptr_flag_bitsILi8EEENSR_INS5_IJNSA_ILi8EEESI_EEENS5_IJSI_SC_EEEEEEEvNS4_8identityENS4_23SM90_TMA_LOAD_MULTICASTES18_vS19_EENS_8epilogue10collective6detail29Sm90TmaWarpSpecializedAdapterINS1D_15DefaultEpilogueIaSK_SK_NS1C_6thread17LinearCombinationIaLi1EiiLNS1H_9ScaleType4KindE0ELNS_15FloatRoundStyleE2EaEENS1_15EpilogueDefaultEEEEEvvEEEEvNT_6ParamsE --------------------------
	.section	.nv.info._ZN7cutlass13device_kernelINS_4gemm6kernel13GemmUniversalIN4cute5tupleIJiiiiEEENS1_10collective13CollectiveMmaINS1_34MainloopSm90TmaGmmaWarpSpecializedILi3ENS5_IJNS4_1CILi2EEENSA_ILi1EEESC_EEENS1_35KernelTmaWarpSpecializedCooperativeEEENS5_IJNSA_ILi256EEENSA_ILi224EEENSA_ILi128EEEEEEaNS5_IJlSC_lEEEaSK_NS4_8TiledMMAINS4_8MMA_AtomIJNS4_4SM904GMMA26MMA_64x32x32_S32S8S8_SS_TNEEEENS4_6LayoutISD_NS5_IJSC_NSA_ILi0EEESS_EEEEENS5_IJNS4_10UnderscoreESV_SV_EEEEENS4_13SM90_TMA_LOADENS4_14ComposedLayoutINS4_7SwizzleILi3ELi4ELi3EEENS4_18smem_ptr_flag_bitsILi8EEENSR_INS5_IJNSA_ILi8EEESI_EEENS5_IJSI_SC_EEEEEEEvNS4_8identityENS4_23SM90_TMA_LOAD_MULTICASTES18_vS19_EENS_8epilogue10collective6detail29Sm90TmaWarpSpecializedAdapterINS1D_15DefaultEpilogueIaSK_SK_NS1C_6thread17LinearCombinationIaLi1EiiLNS1H_9ScaleType4KindE0ELNS_15FloatRoundStyleE2EaEENS1_15EpilogueDefaultEEEEEvvEEEEvNT_6ParamsE,"",@"SHT_CUDA_INFO"
	.sectionflags	@""
	.align	4


	//----- nvinfo : EIATTR_CUDA_API_VERSION
	.align		4
        /*0000*/ 	.byte	0x04, 0x37
        /*0002*/ 	.short	(.L_21 - .L_20)
.L_20:
        /*0004*/ 	.word	0x00000082


	//----- nvinfo : EIATTR_KPARAM_INFO
	.align		4
.L_21:
        /*0008*/ 	.byte	0x04, 0x17
        /*000a*/ 	.short	(.L_23 - .L_22)
.L_22:
        /*000c*/ 	.word	0x00000000
        /*0010*/ 	.short	0x0000
        /*0012*/ 	.short	0x0070
        /*0014*/ 	.byte	0x00, 0xf0, 0x01, 0x10


	//----- nvinfo : EIATTR_SPARSE_MMA_MASK
	.align		4
.L_23:
        /*0018*/ 	.byte	0x03, 0x50
        /*001a*/ 	.short	0x0000


	//----- nvinfo : EIATTR_MAXREG_COUNT
	.align		4
        /*001c*/ 	.byte	0x03, 0x1b
        /*001e*/ 	.short	0x00a8


	//----- nvinfo : EIATTR_NUM_BARRIERS
	.align		4
        /*0020*/ 	.byte	0x02, 0x4c
        /*0022*/ 	.byte	0x01
	.zero		1


	//----- nvinfo : EIATTR_EXTERNS
	.align		4
        /*0024*/ 	.byte	0x04, 0x0f
        /*0026*/ 	.short	(.L_25 - .L_24)


	//   ....[0]....
	.align		4
.L_24:
        /*0028*/ 	.word	index@(__assertfail)


	//----- nvinfo : EIATTR_ANNOTATIONS
	.align		4
.L_25:
        /*002c*/ 	.byte	0x04, 0x55
        /*002e*/ 	.short	(.L_27 - .L_26)


	//   ....[0]....
.L_26:
        /*0030*/ 	.word	0x00000001
        /*0034*/ 	.byte	0x20, 0x07, 0x00, 0x00, 0x01, 0x00, 0x00, 0x00, 0x00, 0x08, 0x00, 0x00, 0x01, 0x00, 0x00, 0x00
        /* <DEDUP_REMOVED lines=118> */
        /*07a4*/ 	.byte	0x00, 0x22, 0x01, 0x00, 0x01, 0x00, 0x00, 0x00, 0x20, 0x22, 0x01, 0x00


	//----- nvinfo : EIATTR_MERCURY_ISA_VERSION
	.align		4
.L_27:
        /*07b0*/ 	.byte	0x03, 0x5f
        /*07b2*/ 	.short	0x0101


	//----- nvinfo : EIATTR_INT_WARP_WIDE_INSTR_OFFSETS
	.align		4
        /*07b4*/ 	.byte	0x04, 0x31
        /*07b6*/ 	.short	(.L_29 - .L_28)


	//   ....[0]....
.L_28:
        /*07b8*/ 	.word	0x00000550


	//   ....[1]....
        /*07bc*/ 	.word	0x00000560


	//   ....[2]....
        /*07c0*/ 	.word	0x000006c0


	//----- nvinfo : EIATTR_COOP_GROUP_MASK_REGIDS
	.align		4
.L_29:
        /*07c4*/ 	.byte	0x04, 0x29
        /*07c6*/ 	.short	(.L_31 - .L_30)


	//   ....[0]....
.L_30:
        /*07c8*/ 	.word	0xffffffff


	//   ....[1]....
        /*07cc*/ 	.word	0xffffffff


	//   ....[2]....
        /*07d0*/ 	.word	0xffffffff


	//   ....[3]....
        /*07d4*/ 	.word	0xffffffff


	//   ....[4]....
        /*07d8*/ 	.word	0xffffffff


	//   ....[5]....
        /*07dc*/ 	.word	0xffffffff


	//----- nvinfo : EIATTR_COOP_GROUP_INSTR_OFFSETS
	.align		4
.L_31:
        /*07e0*/ 	.byte	0x04, 0x28
        /*07e2*/ 	.short	(.L_33 - .L_32)


	//   ....[0]....
.L_32:
        /*07e4*/ 	.word	0x00000070


	//   ....[1]....
        /*07e8*/ 	.word	0x00000080


	//   ....[2]....
        /*07ec*/ 	.word	0x000001a0


	//   ....[3]....
        /*07f0*/ 	.word	0x000003b0


	//   ....[4]....
        /*07f4*/ 	.word	0x00000840


	//   ....[5]....
        /*07f8*/ 	.word	0x00001410


	//----- nvinfo : EIATTR_REG_RECONFIG
	.align		4
.L_33:
        /*07fc*/ 	.byte	0x01, 0x54
	.zero		2


	//----- nvinfo : EIATTR_SYSCALL_OFFSETS
	.align		4
        /*0800*/ 	.byte	0x04, 0x46
        /*0802*/ 	.short	(.L_35 - .L_34)


	//   ....[0]....
.L_34:
        /*0804*/ 	.word	0x000015d0


	//----- nvinfo : EIATTR_MBARRIER_INSTR_OFFSETS
	.align		4
.L_35:
        /*0808*/ 	.byte	0x04, 0x39
        /*080a*/ 	.short	(.L_37 - .L_36)


	//   ....[0]....
.L_36:
        /*080c*/ 	.word	0x00000320
        /*0810*/ 	.word	0x000000ff
        /*0814*/ 	.word	0x00000000
        /*0818*/ 	.short	0x0100
        /*081a*/ 	.byte	0x08
	.zero		1


	//   ....[1]....
        /*081c*/ 	.word	0x00000330
        /*0820*/ 	.word	0x000000ff
        /*0824*/ 	.word	0x00000018
        /*0828*/ 	.short	0x0100
        /*082a*/ 	.byte	0x08
	.zero		1


	//   ....[2]....
        /*082c*/ 	.word	0x00000340
        /*0830*/ 	.word	0x000000ff
        /*0834*/ 	.word	0x00000008
        /*0838*/ 	.short	0x0100
        /*083a*/ 	.byte	0x08
	.zero		1


	//   ....[3]....
        /*083c*/ 	.word	0x00000350
        /*0840*/ 	.word	0x000000ff
        /*0844*/ 	.word	0x00000020
        /*0848*/ 	.short	0x0100
        /*084a*/ 	.byte	0x08
	.zero		1


	//   ....[4]....
        /*084c*/ 	.word	0x00000360
        /*0850*/ 	.word	0x000000ff
        /*0854*/ 	.word	0x00000010
        /*0858*/ 	.short	0x0100
        /*085a*/ 	.byte	0x08
	.zero		1


	//   ....[5]....
        /*085c*/ 	.word	0x00000370
        /*0860*/ 	.word	0x000000ff
        /*0864*/ 	.word	0x00000028
        /*0868*/ 	.short	0x0100
        /*086a*/ 	.byte	0x08
	.zero		1


	//   ....[6]....
        /*086c*/ 	.word	0x00000740
        /*0870*/ 	.word	0x000000ff
        /*0874*/ 	.word	0x00000040
        /*0878*/ 	.short	0x0100
        /*087a*/ 	.byte	0x06
	.zero		1


	//   ....[7]....
        /*087c*/ 	.word	0x00000790
        /*0880*/ 	.word	0x000000ff
        /*0884*/ 	.word	0x00000048
        /*0888*/ 	.short	0x0100
        /*088a*/ 	.byte	0x06
	.zero		1


	//   ....[8]....
        /*088c*/ 	.word	0x000016b0
        /*0890*/ 	.word	0x00000004
        /*0894*/ 	.word	0x00000000
        /*0898*/ 	.short	0x010a
        /*089a*/ 	.byte	0x3f
	.zero		1


	//   ....[9]....
        /*089c*/ 	.word	0x000016f0
        /*08a0*/ 	.word	0x00000004
        /*08a4*/ 	.word	0x00000000
        /*08a8*/ 	.short	0x010a
        /*08aa*/ 	.byte	0x3f
	.zero		1


	//   ....[10]....
        /*08ac*/ 	.word	0x00003710
        /*08b0*/ 	.word	0x00000004
        /*08b4*/ 	.word	0x00000000
        /*08b8*/ 	.short	0x010a
        /*08ba*/ 	.byte	0x3f
	.zero		1


	//   ....[11]....
        /*08bc*/ 	.word	0x00003750
        /*08c0*/ 	.word	0x00000004
        /*08c4*/ 	.word	0x00000000
        /*08c8*/ 	.short	0x010a
        /*08ca*/ 	.byte	0x3f
	.zero		1


	//   ....[12]....
        /*08cc*/ 	.word	0x00005730
        /*08d0*/ 	.word	0x00000003
        /*08d4*/ 	.word	0x00000000
        /*08d8*/ 	.short	0x0101
        /*08da*/ 	.byte	0x3f
	.zero		1


	//   ....[13]....
        /*08dc*/ 	.word	0x00005980
        /*08e0*/ 	.word	0x00000000
        /*08e4*/ 	.word	0x00000000
        /*08e8*/ 	.short	0x0101
        /*08ea*/ 	.byte	0x3f
	.zero		1


	//   ....[14]....
        /*08ec*/ 	.word	0x00011d90
        /*08f0*/ 	.word	0x0000000b
        /*08f4*/ 	.word	0x00000018
        /*08f8*/ 	.short	0x010a
        /*08fa*/ 	.byte	0x3f
	.zero		1


	//   ....[15]....
        /*08fc*/ 	.word	0x00012110
        /*0900*/ 	.word	0x00000002
        /*0904*/ 	.word	0x00000048
        /*0908*/ 	.short	0x0101
        /*090a*/ 	.byte	0x3f
	.zero		1


	//   ....[16]....
        /*090c*/ 	.word	0x00012920
        /*0910*/ 	.word	0x00000005
        /*0914*/ 	.word	0x00000000
        /*0918*/ 	.short	0x010a
        /*091a*/ 	.byte	0x3f
	.zero		1


	//   ....[17]....
        /*091c*/ 	.word	0x000129b0
        /*0920*/ 	.word	0x00000005
        /*0924*/ 	.word	0x00000000
        /*0928*/ 	.short	0x010a
        /*092a*/ 	.byte	0x3f
	.zero		1


	//   ....[18]....
        /*092c*/ 	.word	0x00012a40
        /*0930*/ 	.word	0x00000003
        /*0934*/ 	.word	0x00000000
        /*0938*/ 	.short	0x010a
        /*093a*/ 	.byte	0x3f
	.zero		1


	//   ....[19]....
        /*093c*/ 	.word	0x00012aa0
        /*0940*/ 	.word	0x00000004
        /*0944*/ 	.word	0x00000000
        /*0948*/ 	.short	0x010a
        /*094a*/ 	.byte	0x3f
	.zero		1


	//   ....[20]....
        /*094c*/ 	.word	0x00012af0
        /*0950*/ 	.word	0x00000004
        /*0954*/ 	.word	0x00000000
        /*0958*/ 	.short	0x010a
        /*095a*/ 	.byte	0x3f
	.zero		1


	//   ....[21]....
        /*095c*/ 	.word	0x00012bc0
        /*0960*/ 	.word	0x0000000b
        /*0964*/ 	.word	0x00000018
        /*0968*/ 	.short	0x010a
        /*096a*/ 	.byte	0x3f
	.zero		1


	//   ....[22]....
        /*096c*/ 	.word	0x00012c90
        /*0970*/ 	.word	0x00000005
        /*0974*/ 	.word	0x00000000
        /*0978*/ 	.short	0x010a
        /*097a*/ 	.byte	0x3f
	.zero		1


	//   ....[23]....
        /*097c*/ 	.word	0x00012ce0
        /*0980*/ 	.word	0x00000005
        /*0984*/ 	.word	0x00000000
        /*0988*/ 	.short	0x010a
        /*098a*/ 	.byte	0x3f
	.zero		1


	//----- nvinfo : EIATTR_NUM_MBARRIERS
	.align		4
.L_37:
        /*098c*/ 	.byte	0x03, 0x38
        /*098e*/ 	.short	0x0008


	//----- nvinfo : EIATTR_EXIT_INSTR_OFFSETS
	.align		4
        /*0990*/ 	.byte	0x04, 0x1c
        /*0992*/ 	.short	(.L_39 - .L_38)


	//   ....[0]....
.L_38:
        /*0994*/ 	.word	0x00000aa0


	//   ....[1]....
        /*0998*/ 	.word	0x00001330


	//   ....[2]....
        /*099c*/ 	.word	0x000113e0


	//   ....[3]....
        /*09a0*/ 	.word	0x00011a00


	//   ....[4]....
        /*09a4*/ 	.word	0x00012a90


	//----- nvinfo : EIATTR_MAX_THREADS
	.align		4
.L_39:
        /*09a8*/ 	.byte	0x04, 0x05
        /*09aa*/ 	.short	(.L_41 - .L_40)
.L_40:
        /*09ac*/ 	.word	0x00000180
        /*09b0*/ 	.word	0x00000001
        /*09b4*/ 	.word	0x00000001


	//----- nvinfo : EIATTR_CRS_STACK_SIZE
	.align		4
.L_41:
        /*09b8*/ 	.byte	0x04, 0x1e
        /*09ba*/ 	.short	(.L_43 - .L_42)
.L_42:
        /*09bc*/ 	.word	0x00000000


	//----- nvinfo : EIATTR_CBANK_PARAM_SIZE
	.align		4
.L_43:
        /*09c0*/ 	.byte	0x03, 0x19
        /*09c2*/ 	.short	0x0470


	//----- nvinfo : EIATTR_PARAM_CBANK
	.align		4
        /*09c4*/ 	.byte	0x04, 0x0a
        /*09c6*/ 	.short	(.L_45 - .L_44)
	.align		4
.L_44:
        /*09c8*/ 	.word	index@(.nv.constant0._ZN7cutlass13device_kernelINS_4gemm6kernel13GemmUniversalIN4cute5tupleIJiiiiEEENS1_10collective13CollectiveMmaINS1_34MainloopSm90TmaGmmaWarpSpecializedILi3ENS5_IJNS4_1CILi2EEENSA_ILi1EEESC_EEENS1_35KernelTmaWarpSpecializedCooperativeEEENS5_IJNSA_ILi256EEENSA_ILi224EEENSA_ILi128EEEEEEaNS5_IJlSC_lEEEaSK_NS4_8TiledMMAINS4_8MMA_AtomIJNS4_4SM904GMMA26MMA_64x32x32_S32S8S8_SS_TNEEEENS4_6LayoutISD_NS5_IJSC_NSA_ILi0EEESS_EEEEENS5_IJNS4_10UnderscoreESV_SV_EEEEENS4_13SM90_TMA_LOADENS4_14ComposedLayoutINS4_7SwizzleILi3ELi4ELi3EEENS4_18smem_ptr_flag_bitsILi8EEENSR_INS5_IJNSA_ILi8EEESI_EEENS5_IJSI_SC_EEEEEEEvNS4_8identityENS4_23SM90_TMA_LOAD_MULTICASTES18_vS19_EENS_8epilogue10collective6detail29Sm90TmaWarpSpecializedAdapterINS1D_15DefaultEpilogueIaSK_SK_NS1C_6thread17LinearCombinationIaLi1EiiLNS1H_9ScaleType4KindE0ELNS_15FloatRoundStyleE2EaEENS1_15EpilogueDefaultEEEEEvvEEEEvNT_6ParamsE)
        /*09cc*/ 	.short	0x0210
        /*09ce*/ 	.short	0x0470


	//----- nvinfo : EIATTR_SW_WAR
	.align		4
.L_45:
        /*09d0*/ 	.byte	0x04, 0x36
        /*09d2*/ 	.short	(.L_47 - .L_46)
.L_46:
        /*09d4*/ 	.word	0x00000008
.L_47:


//--------------------- .nv.callgraph             --------------------------
	.section	.nv.callgraph,"",@"SHT_CUDA_CALLGRAPH"
	.align	4
	.sectionentsize	8
	.align		4
        /*0000*/ 	.word	0x00000000
	.align		4
        /*0004*/ 	.word	0xffffffff
	.align		4
        /*0008*/ 	.word	index@(_ZN7cutlass13device_kernelINS_4gemm6kernel13GemmUniversalIN4cute5tupleIJiiiiEEENS1_10collective13CollectiveMmaINS1_34MainloopSm90TmaGmmaWarpSpecializedILi3ENS5_IJNS4_1CILi2EEENSA_ILi1EEESC_EEENS1_35KernelTmaWarpSpecializedCooperativeEEENS5_IJNSA_ILi256EEENSA_ILi224EEENSA_ILi128EEEEEEaNS5_IJlSC_lEEEaSK_NS4_8TiledMMAINS4_8MMA_AtomIJNS4_4SM904GMMA26MMA_64x32x32_S32S8S8_SS_TNEEEENS4_6LayoutISD_NS5_IJSC_NSA_ILi0EEESS_EEEEENS5_IJNS4_10UnderscoreESV_SV_EEEEENS4_13SM90_TMA_LOADENS4_14ComposedLayoutINS4_7SwizzleILi3ELi4ELi3EEENS4_18smem_ptr_flag_bitsILi8EEENSR_INS5_IJNSA_ILi8EEESI_EEENS5_IJSI_SC_EEEEEEEvNS4_8identityENS4_23SM90_TMA_LOAD_MULTICASTES18_vS19_EENS_8epilogue10collective6detail29Sm90TmaWarpSpecializedAdapterINS1D_15DefaultEpilogueIaSK_SK_NS1C_6thread17LinearCombinationIaLi1EiiLNS1H_9ScaleType4KindE0ELNS_15FloatRoundStyleE2EaEENS1_15EpilogueDefaultEEEEEvvEEEEvNT_6ParamsE)
	.align		4
        /*000c*/ 	.word	index@(__assertfail)
	.align		4
        /*0010*/ 	.word	0x00000000
	.align		4
        /*0014*/ 	.word	0xfffffffe
	.align		4
        /*0018*/ 	.word	0x00000000
	.align		4
        /*001c*/ 	.word	0xfffffffd
	.align		4
        /*0020*/ 	.word	0x00000000
	.align		4
        /*0024*/ 	.word	0xfffffffc


//--------------------- .nv.constant4             --------------------------
	.section	.nv.constant4,"a",@progbits
	.align	8
	.align		8
.nv.constant4:
        /*0000*/ 	.dword	__assertfail
	.align		8
        /*0008*/ 	.dword	__unnamed_1
	.align		8
        /*0010*/ 	.dword	_ZN40_INTERNAL_408a862b_4_k_cu_e10fe100_140244cuda3std3__45__cpo5beginE
	.align		8
        /*0018*/ 	.dword	_ZN40_INTERNAL_408a862b_4_k_cu_e10fe100_140244cuda3std3__45__cpo3endE
	.align		8
        /*0020*/ 	.dword	_ZN40_INTERNAL_408a862b_4_k_cu_e10fe100_140244cuda3std3__45__cpo6cbeginE
	.align		8
        /*0028*/ 	.dword	_ZN40_INTERNAL_408a862b_4_k_cu_e10fe100_140244cuda3std3__45__cpo4cendE
	.align		8
        /*0030*/ 	.dword	_ZN40_INTERNAL_408a862b_4_k_cu_e10fe100_140244cuda3std3__442_GLOBAL__N__408a862b_4_k_cu_e10fe100_140246ignoreE
	.align		8
        /*0038*/ 	.dword	_ZN40_INTERNAL_408a862b_4_k_cu_e10fe100_140244cuda3std3__419piecewise_constructE
	.align		8
        /*0040*/ 	.dword	_ZN40_INTERNAL_408a862b_4_k_cu_e10fe100_140244cuda3std3__48in_placeE
	.align		8
        /*0048*/ 	.dword	_ZN40_INTERNAL_408a862b_4_k_cu_e10fe100_140244cuda3std6ranges3__45__cpo4swapE
	.align		8
        /*0050*/ 	.dword	_ZN40_INTERNAL_408a862b_4_k_cu_e10fe100_140244cuda3std6ranges3__45__cpo9iter_moveE
	.align		8
        /*0058*/ 	.dword	_ZN40_INTERNAL_408a862b_4_k_cu_e10fe100_140244cute7productE
	.align		8
        /*0060*/ 	.dword	_ZN40_INTERNAL_408a862b_4_k_cu_e10fe100_140244cute1_E
	.align		8
        /*0068*/ 	.dword	$str$22
	.align		8
        /*0070*/ 	.dword	$str$23


//--------------------- .text._ZN7cutlass13device_kernelINS_4gemm6kernel13GemmUniversalIN4cute5tupleIJiiiiEEENS1_10collective13CollectiveMmaINS1_34MainloopSm90TmaGmmaWarpSpecializedILi3ENS5_IJNS4_1CILi2EEENSA_ILi1EEESC_EEENS1_35KernelTmaWarpSpecializedCooperativeEEENS5_IJNSA_ILi256EEENSA_ILi224EEENSA_ILi128EEEEEEaNS5_IJlSC_lEEEaSK_NS4_8TiledMMAINS4_8MMA_AtomIJNS4_4SM904GMMA26MMA_64x32x32_S32S8S8_SS_TNEEEENS4_6LayoutISD_NS5_IJSC_NSA_ILi0EEESS_EEEEENS5_IJNS4_10UnderscoreESV_SV_EEEEENS4_13SM90_TMA_LOADENS4_14ComposedLayoutINS4_7SwizzleILi3ELi4ELi3EEENS4_18smem_ptr_flag_bitsILi8EEENSR_INS5_IJNSA_ILi8EEESI_EEENS5_IJSI_SC_EEEEEEEvNS4_8identityENS4_23SM90_TMA_LOAD_MULTICASTES18_vS19_EENS_8epilogue10collective6detail29Sm90TmaWarpSpecializedAdapterINS1D_15DefaultEpilogueIaSK_SK_NS1C_6thread17LinearCombinationIaLi1EiiLNS1H_9ScaleType4KindE0ELNS_15FloatRoundStyleE2EaEENS1_15EpilogueDefaultEEEEEvvEEEEvNT_6ParamsE --------------------------
	.section	.text._ZN7cutlass13device_kernelINS_4gemm6kernel13GemmUniversalIN4cute5tupleIJiiiiEEENS1_10collective13CollectiveMmaINS1_34MainloopSm90TmaGmmaWarpSpecializedILi3ENS5_IJNS4_1CILi2EEENSA_ILi1EEESC_EEENS1_35KernelTmaWarpSpecializedCooperativeEEENS5_IJNSA_ILi256EEENSA_ILi224EEENSA_ILi128EEEEEEaNS5_IJlSC_lEEEaSK_NS4_8TiledMMAINS4_8MMA_AtomIJNS4_4SM904GMMA26MMA_64x32x32_S32S8S8_SS_TNEEEENS4_6LayoutISD_NS5_IJSC_NSA_ILi0EEESS_EEEEENS5_IJNS4_10UnderscoreESV_SV_EEEEENS4_13SM90_TMA_LOADENS4_14ComposedLayoutINS4_7SwizzleILi3ELi4ELi3EEENS4_18smem_ptr_flag_bitsILi8EEENSR_INS5_IJNSA_ILi8EEESI_EEENS5_IJSI_SC_EEEEEEEvNS4_8identityENS4_23SM90_TMA_LOAD_MULTICASTES18_vS19_EENS_8epilogue10collective6detail29Sm90TmaWarpSpecializedAdapterINS1D_15DefaultEpilogueIaSK_SK_NS1C_6thread17LinearCombinationIaLi1EiiLNS1H_9ScaleType4KindE0ELNS_15FloatRoundStyleE2EaEENS1_15EpilogueDefaultEEEEEvvEEEEvNT_6ParamsE,"ax",@progbits
	.align	128
.text._ZN7cutlass13device_kernelINS_4gemm6kernel13GemmUniversalIN4cute5tupleIJiiiiEEENS1_10collective13CollectiveMmaINS1_34MainloopSm90TmaGmmaWarpSpecializedILi3ENS5_IJNS4_1CILi2EEENSA_ILi1EEESC_EEENS1_35KernelTmaWarpSpecializedCooperativeEEENS5_IJNSA_ILi256EEENSA_ILi224EEENSA_ILi128EEEEEEaNS5_IJlSC_lEEEaSK_NS4_8TiledMMAINS4_8MMA_AtomIJNS4_4SM904GMMA26MMA_64x32x32_S32S8S8_SS_TNEEEENS4_6LayoutISD_NS5_IJSC_NSA_ILi0EEESS_EEEEENS5_IJNS4_10UnderscoreESV_SV_EEEEENS4_13SM90_TMA_LOADENS4_14ComposedLayoutINS4_7SwizzleILi3ELi4ELi3EEENS4_18smem_ptr_flag_bitsILi8EEENSR_INS5_IJNSA_ILi8EEESI_EEENS5_IJSI_SC_EEEEEEEvNS4_8identityENS4_23SM90_TMA_LOAD_MULTICASTES18_vS19_EENS_8epilogue10collective6detail29Sm90TmaWarpSpecializedAdapterINS1D_15DefaultEpilogueIaSK_SK_NS1C_6thread17LinearCombinationIaLi1EiiLNS1H_9ScaleType4KindE0ELNS_15FloatRoundStyleE2EaEENS1_15EpilogueDefaultEEEEEvvEEEEvNT_6ParamsE:
        .type           _ZN7cutlass13device_kernelINS_4gemm6kernel13GemmUniversalIN4cute5tupleIJiiiiEEENS1_10collective13CollectiveMmaINS1_34MainloopSm90TmaGmmaWarpSpecializedILi3ENS5_IJNS4_1CILi2EEENSA_ILi1EEESC_EEENS1_35KernelTmaWarpSpecializedCooperativeEEENS5_IJNSA_ILi256EEENSA_ILi224EEENSA_ILi128EEEEEEaNS5_IJlSC_lEEEaSK_NS4_8TiledMMAINS4_8MMA_AtomIJNS4_4SM904GMMA26MMA_64x32x32_S32S8S8_SS_TNEEEENS4_6LayoutISD_NS5_IJSC_NSA_ILi0EEESS_EEEEENS5_IJNS4_10UnderscoreESV_SV_EEEEENS4_13SM90_TMA_LOADENS4_14ComposedLayoutINS4_7SwizzleILi3ELi4ELi3EEENS4_18smem_ptr_flag_bitsILi8EEENSR_INS5_IJNSA_ILi8EEESI_EEENS5_IJSI_SC_EEEEEEEvNS4_8identityENS4_23SM90_TMA_LOAD_MULTICASTES18_vS19_EENS_8epilogue10collective6detail29Sm90TmaWarpSpecializedAdapterINS1D_15DefaultEpilogueIaSK_SK_NS1C_6thread17LinearCombinationIaLi1EiiLNS1H_9ScaleType4KindE0ELNS_15FloatRoundStyleE2EaEENS1_15EpilogueDefaultEEEEEvvEEEEvNT_6ParamsE,@function
        .size           _ZN7cutlass13device_kernelINS_4gemm6kernel13GemmUniversalIN4cute5tupleIJiiiiEEENS1_10collective13CollectiveMmaINS1_34MainloopSm90TmaGmmaWarpSpecializedILi3ENS5_IJNS4_1CILi2EEENSA_ILi1EEESC_EEENS1_35KernelTmaWarpSpecializedCooperativeEEENS5_IJNSA_ILi256EEENSA_ILi224EEENSA_ILi128EEEEEEaNS5_IJlSC_lEEEaSK_NS4_8TiledMMAINS4_8MMA_AtomIJNS4_4SM904GMMA26MMA_64x32x32_S32S8S8_SS_TNEEEENS4_6LayoutISD_NS5_IJSC_NSA_ILi0EEESS_EEEEENS5_IJNS4_10UnderscoreESV_SV_EEEEENS4_13SM90_TMA_LOADENS4_14ComposedLayoutINS4_7SwizzleILi3ELi4ELi3EEENS4_18smem_ptr_flag_bitsILi8EEENSR_INS5_IJNSA_ILi8EEESI_EEENS5_IJSI_SC_EEEEEEEvNS4_8identityENS4_23SM90_TMA_LOAD_MULTICASTES18_vS19_EENS_8epilogue10collective6detail29Sm90TmaWarpSpecializedAdapterINS1D_15DefaultEpilogueIaSK_SK_NS1C_6thread17LinearCombinationIaLi1EiiLNS1H_9ScaleType4KindE0ELNS_15FloatRoundStyleE2EaEENS1_15EpilogueDefaultEEEEEvvEEEEvNT_6ParamsE,(.L_x_521 - _ZN7cutlass13device_kernelINS_4gemm6kernel13GemmUniversalIN4cute5tupleIJiiiiEEENS1_10collective13CollectiveMmaINS1_34MainloopSm90TmaGmmaWarpSpecializedILi3ENS5_IJNS4_1CILi2EEENSA_ILi1EEESC_EEENS1_35KernelTmaWarpSpecializedCooperativeEEENS5_IJNSA_ILi256EEENSA_ILi224EEENSA_ILi128EEEEEEaNS5_IJlSC_lEEEaSK_NS4_8TiledMMAINS4_8MMA_AtomIJNS4_4SM904GMMA26MMA_64x32x32_S32S8S8_SS_TNEEEENS4_6LayoutISD_NS5_IJSC_NSA_ILi0EEESS_EEEEENS5_IJNS4_10UnderscoreESV_SV_EEEEENS4_13SM90_TMA_LOADENS4_14ComposedLayoutINS4_7SwizzleILi3ELi4ELi3EEENS4_18smem_ptr_flag_bitsILi8EEENSR_INS5_IJNSA_ILi8EEESI_EEENS5_IJSI_SC_EEEEEEEvNS4_8identityENS4_23SM90_TMA_LOAD_MULTICASTES18_vS19_EENS_8epilogue10collective6detail29Sm90TmaWarpSpecializedAdapterINS1D_15DefaultEpilogueIaSK_SK_NS1C_6thread17LinearCombinationIaLi1EiiLNS1H_9ScaleType4KindE0ELNS_15FloatRoundStyleE2EaEENS1_15EpilogueDefaultEEEEEvvEEEEvNT_6ParamsE)
        .other          _ZN7cutlass13device_kernelINS_4gemm6kernel13GemmUniversalIN4cute5tupleIJiiiiEEENS1_10collective13CollectiveMmaINS1_34MainloopSm90TmaGmmaWarpSpecializedILi3ENS5_IJNS4_1CILi2EEENSA_ILi1EEESC_EEENS1_35KernelTmaWarpSpecializedCooperativeEEENS5_IJNSA_ILi256EEENSA_ILi224EEENSA_ILi128EEEEEEaNS5_IJlSC_lEEEaSK_NS4_8TiledMMAINS4_8MMA_AtomIJNS4_4SM904GMMA26MMA_64x32x32_S32S8S8_SS_TNEEEENS4_6LayoutISD_NS5_IJSC_NSA_ILi0EEESS_EEEEENS5_IJNS4_10UnderscoreESV_SV_EEEEENS4_13SM90_TMA_LOADENS4_14ComposedLayoutINS4_7SwizzleILi3ELi4ELi3EEENS4_18smem_ptr_flag_bitsILi8EEENSR_INS5_IJNSA_ILi8EEESI_EEENS5_IJSI_SC_EEEEEEEvNS4_8identityENS4_23SM90_TMA_LOAD_MULTICASTES18_vS19_EENS_8epilogue10collective6detail29Sm90TmaWarpSpecializedAdapterINS1D_15DefaultEpilogueIaSK_SK_NS1C_6thread17LinearCombinationIaLi1EiiLNS1H_9ScaleType4KindE0ELNS_15FloatRoundStyleE2EaEENS1_15EpilogueDefaultEEEEEvvEEEEvNT_6ParamsE,@"STO_CUDA_ENTRY STV_DEFAULT"
_ZN7cutlass13device_kernelINS_4gemm6kernel13GemmUniversalIN4cute5tupleIJiiiiEEENS1_10collective13CollectiveMmaINS1_34MainloopSm90TmaGmmaWarpSpecializedILi3ENS5_IJNS4_1CILi2EEENSA_ILi1EEESC_EEENS1_35KernelTmaWarpSpecializedCooperativeEEENS5_IJNSA_ILi256EEENSA_ILi224EEENSA_ILi128EEEEEEaNS5_IJlSC_lEEEaSK_NS4_8TiledMMAINS4_8MMA_AtomIJNS4_4SM904GMMA26MMA_64x32x32_S32S8S8_SS_TNEEEENS4_6LayoutISD_NS5_IJSC_NSA_ILi0EEESS_EEEEENS5_IJNS4_10UnderscoreESV_SV_EEEEENS4_13SM90_TMA_LOADENS4_14ComposedLayoutINS4_7SwizzleILi3ELi4ELi3EEENS4_18smem_ptr_flag_bitsILi8EEENSR_INS5_IJNSA_ILi8EEESI_EEENS5_IJSI_SC_EEEEEEEvNS4_8identityENS4_23SM90_TMA_LOAD_MULTICASTES18_vS19_EENS_8epilogue10collective6detail29Sm90TmaWarpSpecializedAdapterINS1D_15DefaultEpilogueIaSK_SK_NS1C_6thread17LinearCombinationIaLi1EiiLNS1H_9ScaleType4KindE0ELNS_15FloatRoundStyleE2EaEENS1_15EpilogueDefaultEEEEEvvEEEEvNT_6ParamsE:
[----:B------:R-:W0:Y:S02]  /*0000*/  LDC R1, c[0x0][0x28] ;  /* 0x00000a00ff017b82 */ /* 0x000e240000000800 */
[----:B0-----:R-:W-:Y:S01]  /*0010*/  VIADD R1, R1, 0xfffffeb8 ;  /* 0xfffffeb801017836 */ /* 0x001fe20000000000 */
[----:B------:R-:W0:Y:S01]  /*0020*/  S2R R4, SR_TID.X ;  /* 0x0000000000047919 */ /* 0x000e220000002100 */
[----:B------:R-:W-:Y:S01]  /*0030*/  ELECT P0, URZ, PT ;  /* 0x00000000003f782f */ /* 0x000fe20003800000 */
[----:B------:R-:W-:Y:S01]  /*0040*/  BSSY B0, `(.L_x_0) ;  /* 0x0000015000007945 */ /* 0x000fe20003800000 */
[--C-:B0-----:R-:W-:Y:S02]  /*0050*/  SHF.R.U32.HI R0, RZ, 0x5, R4.reuse ;  /* 0x00000005ff007819 */ /* 0x101fe40000011604 */
[----:B------:R-:W-:-:S03]  /*0060*/  SHF.R.U32.HI R2, RZ, 0x7, R4 ;  /* 0x00000007ff027819 */ /* 0x000fc60000011604 */
[----:B------:R-:W0:Y:S04]  /*0070*/  SHFL.IDX PT, R3, R0, RZ, 0x1f ;  /* 0x00001fff00037589 */ /* 0x000e2800000e0000 */
[----:B------:R-:W1:Y:S01]  /*0080*/  SHFL.IDX PT, R2, R2, RZ, 0x1f ;  /* 0x00001fff02027589 */ /* 0x000e6200000e0000 */
[----:B0-----:R-:W-:Y:S02]  /*0090*/  R2UR UR9, R3 ;  /* 0x00000000030972ca */ /* 0x001fe400000e0000 */
[----:B-1----:R-:W-:-:S11]  /*00a0*/  R2UR UR5, R2 ;  /* 0x00000000020572ca */ /* 0x002fd600000e0000 */
[----:B------:R-:W-:Y:S02]  /*00b0*/  USHF.R.S32.HI UR4, URZ, 0x1f, UR9 ;  /* 0x0000001f3f047899 */ /* 0x000fe40008011409 */
[----:B------:R-:W-:Y:S02]  /*00c0*/  ISETP.NE.OR P0, PT, RZ, UR9, !P0 ;  /* 0x00000009ff007c0c */ /* 0x000fe4000c705670 */
[----:B------:R-:W-:-:S04]  /*00d0*/  ULEA.HI UR4, UR4, UR9, URZ, 0x2 ;  /* 0x0000000904047291 */ /* 0x000fc8000f8f103f */
[----:B------:R-:W-:-:S04]  /*00e0*/  ULOP3.LUT UR4, UR4, 0xfffffffc, URZ, 0xc0, !UPT ;  /* 0xfffffffc04047892 */ /* 0x000fc8000f8ec03f */
[----:B------:R-:W-:-:S03]  /*00f0*/  UIADD3 UR9, UR9, -UR4, URZ ;  /* 0x8000000409097290 */ /* 0x000fc6000fffe03f */
[----:B------:R-:W-:Y:S09]  /*0100*/  @P0 BRA `(.L_x_1) ;  /* 0x0000000000200947 */ /* 0x000ff20003800000 */
[----:B------:R-:W-:Y:S02]  /*0110*/  ULDC.64 UR6, c[0x0][0x198] ;  /* 0x0000660000067ab9 */ /* 0x000fe40000000a00 */
[----:B------:R-:W-:Y:S02]  /*0120*/  UIADD3 UR10, UP0, UR6, 0xf0, URZ ;  /* 0x000000f0060a7890 */ /* 0x000fe4000ff1e03f */
[----:B------:R-:W-:Y:S02]  /*0130*/  UIADD3 UR6, UP1, UR6, 0x1f0, URZ ;  /* 0x000001f006067890 */ /* 0x000fe4000ff3e03f */
[----:B------:R-:W-:Y:S02]  /*0140*/  UIADD3.X UR11, URZ, UR7, URZ, UP0, !UPT ;  /* 0x000000073f0b7290 */ /* 0x000fe400087fe43f */
[----:B------:R-:W-:-:S07]  /*0150*/  UIADD3.X UR7, URZ, UR7, URZ, UP1, !UPT ;  /* 0x000000073f077290 */ /* 0x000fce0008ffe43f */
[----:B------:R0:W-:Y:S02]  /*0160*/  UTMACCTL.PF [UR10] ;  /* 0x000000000a0079b9 */ /* 0x0001e40008040000 */
[----:B------:R0:W-:Y:S02]  /*0170*/  UTMACCTL.PF [UR6] ;  /* 0x00000000060079b9 */ /* 0x0001e40008040000 */
[----:B0-----:R-:W-:Y:S01]  /*0180*/  NOP ;  /* 0x0000000000007918 */ /* 0x001fe20000000000 */
.L_x_1:
[----:B------:R-:W-:Y:S05]  /*0190*/  BSYNC B0 ;  /* 0x0000000000007941 */ /* 0x000fea0003800000 */
.L_x_0:
[----:B------:R-:W0:Y:S01]  /*01a0*/  SHFL.IDX PT, R2, R0, RZ, 0x1f ;  /* 0x00001fff00027589 */ /* 0x000e2200000e0000 */
[----:B------:R-:W-:Y:S01]  /*01b0*/  UISETP.NE.AND UP0, UPT, UR9, 0x3, UPT ;  /* 0x000000030900788c */ /* 0x000fe2000bf05270 */
[----:B------:R-:W-:Y:S01]  /*01c0*/  ISETP.NE.AND P1, PT, RZ, UR5, PT ;  /* 0x00000005ff007c0c */ /* 0x000fe2000bf25270 */
[----:B------:R-:W-:Y:S02]  /*01d0*/  UIADD3 UR16, UR5, -0x1, URZ ;  /* 0xffffffff05107890 */ /* 0x000fe4000fffe03f */
[----:B------:R-:W-:Y:S02]  /*01e0*/  UISETP.EQ.OR UP0, UPT, UR9, URZ, !UP0 ;  /* 0x0000003f0900728c */ /* 0x000fe4000c702670 */
[----:B------:R-:W-:Y:S02]  /*01f0*/  UISETP.GE.U32.AND UP1, UPT, UR16, 0x2, UPT ;  /* 0x000000021000788c */ /* 0x000fe4000bf26070 */
[----:B------:R-:W-:-:S04]  /*0200*/  UISETP.EQ.AND UP0, UPT, UR5, URZ, UP0 ;  /* 0x0000003f0500728c */ /* 0x000fc80008702270 */
[----:B------:R-:W-:-:S04]  /*0210*/  USEL UR38, URZ, 0x1, !UP0 ;  /* 0x000000013f267887 */ /* 0x000fc8000c000000 */
[----:B------:R-:W-:Y:S01]  /*0220*/  USEL UR38, UR38, 0x2, UP1 ;  /* 0x0000000226267887 */ /* 0x000fe20008800000 */
[----:B0-----:R-:W-:-:S13]  /*0230*/  ISETP.NE.AND P0, PT, R2, RZ, PT ;  /* 0x000000ff0200720c */ /* 0x001fda0003f05270 */
[----:B------:R-:W-:Y:S05]  /*0240*/  @P0 BRA `(.L_x_2) ;  /* 0x0000000000500947 */ /* 0x000fea0003800000 */
[----:B------:R-:W0:Y:S01]  /*0250*/  S2UR UR8, SR_CgaCtaId ;  /* 0x00000000000879c3 */ /* 0x000e220000008800 */
[----:B------:R-:W-:Y:S01]  /*0260*/  UMOV UR4, 0x400 ;  /* 0x0000040000047882 */ /* 0x000fe20000000000 */
[----:B------:R-:W-:Y:S01]  /*0270*/  UMOV UR5, 0x1 ;  /* 0x0000000100057882 */ /* 0x000fe20000000000 */
[----:B------:R-:W-:Y:S01]  /*0280*/  UMOV UR6, 0x4 ;  /* 0x0000000400067882 */ /* 0x000fe20000000000 */
[----:B------:R-:W-:Y:S01]  /*0290*/  ELECT P0, URZ, PT ;  /* 0x00000000003f782f */ /* 0x000fe20003800000 */
[----:B------:R-:W-:-:S04]  /*02a0*/  UIADD3 UR6, -UR6, 0x100000, URZ ;  /* 0x0010000006067890 */ /* 0x000fc8000fffe13f */
[----:B------:R-:W-:Y:S02]  /*02b0*/  USHF.L.U32 UR7, UR6, 0xb, URZ ;  /* 0x0000000b06077899 */ /* 0x000fe4000800063f */
[----:B------:R-:W-:Y:S02]  /*02c0*/  USHF.L.U32 UR6, UR6, 0x1, URZ ;  /* 0x0000000106067899 */ /* 0x000fe4000800063f */
[----:B0-----:R-:W-:Y:S02]  /*02d0*/  ULEA UR8, UR8, UR4, 0x18 ;  /* 0x0000000408087291 */ /* 0x001fe4000f8ec03f */
[----:B------:R-:W-:-:S04]  /*02e0*/  UIADD3 UR4, -UR5, 0x100000, URZ ;  /* 0x0010000005047890 */ /* 0x000fc8000fffe13f */
[----:B------:R-:W-:Y:S02]  /*02f0*/  USHF.L.U32 UR5, UR4, 0xb, URZ ;  /* 0x0000000b04057899 */ /* 0x000fe4000800063f */
[----:B------:R-:W-:Y:S01]  /*0300*/  USHF.L.U32 UR4, UR4, 0x1, URZ ;  /* 0x0000000104047899 */ /* 0x000fe2000800063f */
[----:B------:R-:W0:Y:S11]  /*0310*/  FENCE.VIEW.ASYNC.S ;  /* 0x00000000000073c6 */ /* 0x000e360000000000 */
[----:B0-----:R0:W1:Y:S01]  /*0320*/  SYNCS.EXCH.64 URZ, [UR8], UR4 ;  /* 0x00000004083f75b2 */ /* 0x0010620008000100 */
[----:B------:R0:W2:Y:S01]  /*0330*/  SYNCS.EXCH.64 URZ, [UR8+0x18], UR6 ;  /* 0x00001806083f75b2 */ /* 0x0000a20008000100 */
[----:B------:R0:W3:Y:S01]  /*0340*/  SYNCS.EXCH.64 URZ, [UR8+0x8], UR4 ;  /* 0x00000804083f75b2 */ /* 0x0000e20008000100 */
[----:B------:R0:W4:Y:S01]  /*0350*/  SYNCS.EXCH.64 URZ, [UR8+0x20], UR6 ;  /* 0x00002006083f75b2 */ /* 0x0001220008000100 */
[----:B------:R0:W0:Y:S01]  /*0360*/  SYNCS.EXCH.64 URZ, [UR8+0x10], UR4 ;  /* 0x00001004083f75b2 */ /* 0x0000220008000100 */
[----:B------:R0:W0:Y:S01]  /*0370*/  SYNCS.EXCH.64 URZ, [UR8+0x28], UR6 ;  /* 0x00002806083f75b2 */ /* 0x0000220008000100 */
[----:B------:R-:W-:Y:S01]  /*0380*/  NOP ;  /* 0x0000000000007918 */ /* 0x000fe20000000000 */
.L_x_2:
[----:B------:R-:W5:Y:S01]  /*0390*/  S2UR UR13, SR_CTAID.X ;  /* 0x00000000000d79c3 */ /* 0x000f620000002500 */
[----:B------:R-:W-:Y:S01]  /*03a0*/  SHF.R.S32.HI R3, RZ, 0x1f, R4 ;  /* 0x0000001fff037819 */ /* 0x000fe20000011404 */
[----:B------:R5:W1:Y:S01]  /*03b0*/  SHFL.IDX PT, R6, R0, RZ, 0x1f ;  /* 0x00001fff00067589 */ /* 0x000a6200000e0000 */
[----:B0-----:R-:W-:Y:S01]  /*03c0*/  ULDC UR4, c[0x0][0x150] ;  /* 0x0000540000047ab9 */ /* 0x001fe20000000800 */
[----:B------:R-:W-:Y:S02]  /*03d0*/  ELECT P0, URZ, PT ;  /* 0x00000000003f782f */ /* 0x000fe40003800000 */
[----:B------:R-:W-:Y:S01]  /*03e0*/  LEA.HI R3, R3, R4, RZ, 0x7 ;  /* 0x0000000403037211 */ /* 0x000fe200078f38ff */
[----:B------:R-:W-:Y:S01]  /*03f0*/  ULDC UR5, c[0x0][0x154] ;  /* 0x0000550000057ab9 */ /* 0x000fe20000000800 */
[----:B------:R-:W-:Y:S01]  /*0400*/  SHF.R.S32.HI R7, RZ, 0x1f, R2 ;  /* 0x0000001fff077819 */ /* 0x000fe20000011402 */
[----:B------:R-:W0:Y:S01]  /*0410*/  S2UR UR10, SR_CTAID.Y ;  /* 0x00000000000a79c3 */ /* 0x000e220000002600 */
[----:B------:R-:W-:Y:S01]  /*0420*/  LOP3.LUT R3, R3, 0xffffff80, RZ, 0xc0, !PT ;  /* 0xffffff8003037812 */ /* 0x000fe200078ec0ff */
[----:B------:R-:W-:Y:S01]  /*0430*/  ULDC UR8, c[0x0][0x144] ;  /* 0x0000510000087ab9 */ /* 0x000fe20000000800 */
[----:B------:R-:W-:Y:S01]  /*0440*/  LEA.HI R7, R7, R2, RZ, 0x2 ;  /* 0x0000000207077211 */ /* 0x000fe200078f10ff */
[----:B------:R-:W-:Y:S01]  /*0450*/  NOP ;  /* 0x0000000000007918 */ /* 0x000fe20000000000 */
[----:B------:R-:W-:Y:S01]  /*0460*/  NOP ;  /* 0x0000000000007918 */ /* 0x000fe20000000000 */
[----:B------:R-:W-:Y:S01]  /*0470*/  IMAD.IADD R3, R4, 0x1, -R3 ;  /* 0x0000000104037824 */ /* 0x000fe200078e0a03 */
[----:B------:R-:W-:Y:S01]  /*0480*/  LOP3.LUT R7, R7, 0x3ffffffc, RZ, 0xc0, !PT ;  /* 0x3ffffffc07077812 */ /* 0x000fe200078ec0ff */
[----:B------:R-:W-:-:S03]  /*0490*/  ULDC UR11, c[0x0][0x148] ;  /* 0x00005200000b7ab9 */ /* 0x000fc60000000800 */
[----:B------:R-:W-:Y:S01]  /*04a0*/  SHF.R.S32.HI R4, RZ, 0x1f, R3 ;  /* 0x0000001fff047819 */ /* 0x000fe20000011403 */
[----:B------:R-:W-:-:S03]  /*04b0*/  IMAD.IADD R2, R2, 0x1, -R7 ;  /* 0x0000000102027824 */ /* 0x000fc600078e0a07 */
[----:B------:R-:W-:Y:S02]  /*04c0*/  LEA.HI R4, R4, R3, RZ, 0x3 ;  /* 0x0000000304047211 */ /* 0x000fe400078f18ff */
[----:B-----5:R-:W-:Y:S02]  /*04d0*/  I2FP.F32.U32 R5, UR13 ;  /* 0x0000000d00057c45 */ /* 0x020fe40008201000 */
[--C-:B------:R-:W-:Y:S02]  /*04e0*/  SHF.R.S32.HI R0, RZ, 0x3, R4.reuse ;  /* 0x00000003ff007819 */ /* 0x100fe40000011404 */
[----:B-1----:R-:W-:Y:S01]  /*04f0*/  ISETP.NE.OR P0, PT, R6, RZ, !P0 ;  /* 0x000000ff0600720c */ /* 0x002fe20004705670 */
[----:B------:R-:W-:Y:S01]  /*0500*/  FMUL R8, R5, UR4 ;  /* 0x0000000405087c20 */ /* 0x000fe20008400000 */
[----:B------:R-:W-:-:S04]  /*0510*/  SHF.R.S32.HI R5, RZ, 0x1f, R4 ;  /* 0x0000001fff057819 */ /* 0x000fc80000011404 */
[----:B------:R-:W-:Y:S01]  /*0520*/  LEA.HI R5, R5, R0, RZ, 0x2 ;  /* 0x0000000005057211 */ /* 0x000fe200078f10ff */
[----:B------:R-:W1:Y:S03]  /*0530*/  F2I.U32.TRUNC.NTZ R8, R8 ;  /* 0x0000000800087305 */ /* 0x000e66000020f000 */
[----:B------:R-:W-:-:S03]  /*0540*/  LOP3.LUT R5, R5, 0xfffffffc, RZ, 0xc0, !PT ;  /* 0xfffffffc05057812 */ /* 0x000fc600078ec0ff */
[----:B------:R-:W-:Y:S01]  /*0550*/  VOTEU.ALL UP0, P0 ;  /* 0x00000000003f7886 */ /* 0x000fe20000000000 */
[----:B------:R-:W-:Y:S01]  /*0560*/  VOTEU.ALL UP1, P0 ;  /* 0x00000000003f7886 */ /* 0x000fe20000020000 */
[----:B------:R-:W-:Y:S01]  /*0570*/  IMAD.IADD R5, R0, 0x1, -R5 ;  /* 0x0000000100057824 */ /* 0x000fe200078e0a05 */
[----:B0-----:R-:W-:Y:S02]  /*0580*/  I2FP.F32.U32 R0, UR10 ;  /* 0x0000000a00007c45 */ /* 0x001fe40008201000 */
[----:B------:R-:W0:Y:S01]  /*0590*/  @!UP0 S2UR UR7, SR_CgaCtaId ;  /* 0x00000000000789c3 */ /* 0x000e220000008800 */
[----:B------:R-:W-:Y:S01]  /*05a0*/  IMAD R2, R2, 0x4, R5 ;  /* 0x0000000402027824 */ /* 0x000fe200078e0205 */
[----:B------:R-:W-:Y:S01]  /*05b0*/  @!UP0 UMOV UR6, 0x400 ;  /* 0x0000040000068882 */ /* 0x000fe20000000000 */
[----:B------:R-:W-:Y:S01]  /*05c0*/  FMUL R4, R0, UR5 ;  /* 0x0000000500047c20 */ /* 0x000fe20008400000 */
[----:B-1----:R-:W-:Y:S02]  /*05d0*/  R2UR UR4, R8 ;  /* 0x00000000080472ca */ /* 0x002fe400000e0000 */
[----:B------:R-:W-:-:S03]  /*05e0*/  LEA.HI R0, R2, R2, RZ, 0x1 ;  /* 0x0000000202007211 */ /* 0x000fc600078f08ff */
[----:B------:R-:W1:Y:S01]  /*05f0*/  F2I.U32.TRUNC.NTZ R4, R4 ;  /* 0x0000000400047305 */ /* 0x000e62000020f000 */
[----:B------:R-:W-:-:S05]  /*0600*/  LOP3.LUT R5, R0, 0xfffffffe, RZ, 0xc0, !PT ;  /* 0xfffffffe00057812 */ /* 0x000fca00078ec0ff */
[----:B------:R-:W-:Y:S02]  /*0610*/  IMAD.IADD R5, R2, 0x1, -R5 ;  /* 0x0000000102057824 */ /* 0x000fe400078e0a05 */
[----:B------:R-:W-:-:S04]  /*0620*/  UIADD3 UR4, -UR4, URZ, URZ ;  /* 0x0000003f04047290 */ /* 0x000fc8000fffe13f */
[----:B------:R-:W-:Y:S01]  /*0630*/  UIMAD UR8, UR8, UR4, UR13 ;  /* 0x00000004080872a4 */ /* 0x000fe2000f8e020d */
[----:B-1----:R-:W-:Y:S02]  /*0640*/  R2UR UR12, R4 ;  /* 0x00000000040c72ca */ /* 0x002fe400000e0000 */
[----:B------:R-:W-:Y:S01]  /*0650*/  UMOV UR4, 0x20 ;  /* 0x0000002000047882 */ /* 0x000fe20000000000 */
[----:B0-----:R-:W-:Y:S02]  /*0660*/  @!UP0 ULEA UR6, UR7, UR6, 0x18 ;  /* 0x0000000607068291 */ /* 0x001fe4000f8ec03f */
[----:B------:R-:W-:Y:S01]  /*0670*/  ISETP.NE.AND P3, PT, R5, UR8, PT ;  /* 0x0000000805007c0c */ /* 0x000fe2000bf65270 */
[----:B------:R-:W-:-:S04]  /*0680*/  @!UP0 UIADD3 UR4, -UR4, 0x100000, URZ ;  /* 0x0010000004048890 */ /* 0x000fc8000fffe13f */
[----:B------:R-:W-:Y:S02]  /*0690*/  @!UP0 USHF.L.U32 UR5, UR4, 0xb, URZ ;  /* 0x0000000b04058899 */ /* 0x000fe4000800063f */
[----:B------:R-:W-:Y:S01]  /*06a0*/  @!UP0 USHF.L.U32 UR4, UR4, 0x1, URZ ;  /* 0x0000000104048899 */ /* 0x000fe2000800063f */
[C---:B------:R-:W-:Y:S01]  /*06b0*/  IMAD.SHL.U32 R5, R2.reuse, 0x4, RZ ;  /* 0x0000000402057824 */ /* 0x040fe200078e00ff */
[----:B------:R-:W-:Y:S01]  /*06c0*/  VOTEU.ALL UP0, P0 ;  /* 0x00000000003f7886 */ /* 0x000fe20000000000 */
[----:B------:R-:W0:Y:S01]  /*06d0*/  LDC R4, c[0x0][0x140] ;  /* 0x00005000ff047b82 */ /* 0x000e220000000800 */
[----:B------:R-:W-:Y:S02]  /*06e0*/  LOP3.LUT P0, RZ, R3, 0x7, RZ, 0xc0, !PT ;  /* 0x0000000703ff7812 */ /* 0x000fe4000780c0ff */
[----:B------:R-:W-:Y:S01]  /*06f0*/  LOP3.LUT R9, R2, 0xc, R5, 0x78, !PT ;  /* 0x0000000c02097812 */ /* 0x000fe200078e7805 */
[----:B------:R-:W-:-:S03]  /*0700*/  UIADD3 UR12, -UR12, URZ, URZ ;  /* 0x0000003f0c0c7290 */ /* 0x000fc6000fffe13f */
[C---:B------:R-:W-:Y:S01]  /*0710*/  ISETP.LT.U32.AND P0, PT, R9.reuse, 0x2, !P0 ;  /* 0x000000020900780c */ /* 0x040fe20004701070 */
[----:B------:R1:W-:Y:S04]  /*0720*/  STL [R1+0x44], R9 ;  /* 0x0000440901007387 */ /* 0x0003e80000100800 */
[----:B------:R-:W5:Y:S02]  /*0730*/  FENCE.VIEW.ASYNC.S ;  /* 0x00000000000073c6 */ /* 0x000f640000000000 */
[----:B-----5:R-:W0:Y:S01]  /*0740*/  @!UP0 SYNCS.EXCH.64 URZ, [UR6+0x40], UR4 ;  /* 0x00004004063f85b2 */ /* 0x020e220008000100 */
[----:B------:R-:W-:Y:S02]  /*0750*/  @P3 LEA.HI R0, R9, R9, RZ, 0x1 ;  /* 0x0000000909003211 */ /* 0x000fe400078f08ff */
[----:B------:R-:W-:-:S02]  /*0760*/  SEL R3, RZ, 0x1, !P0 ;  /* 0x00000001ff037807 */ /* 0x000fc40004000000 */
[----:B------:R-:W-:Y:S02]  /*0770*/  @P3 SHF.R.S32.HI R0, RZ, 0x1, R0 ;  /* 0x00000001ff003819 */ /* 0x000fe40000011400 */
[----:B0-----:R-:W-:Y:S01]  /*0780*/  ISETP.EQ.U32.AND P2, PT, R4, 0x1, PT ;  /* 0x000000010400780c */ /* 0x001fe20003f42070 */
[----:B------:R0:W1:Y:S01]  /*0790*/  @!UP1 SYNCS.EXCH.64 URZ, [UR6+0x48], UR4 ;  /* 0x00004804063f95b2 */ /* 0x0000620008000100 */
[----:B------:R-:W-:Y:S01]  /*07a0*/  NOP ;  /* 0x0000000000007918 */ /* 0x000fe20000000000 */
[----:B0-----:R-:W-:-:S06]  /*07b0*/  UIMAD UR4, UR11, UR12, UR10 ;  /* 0x0000000c0b0472a4 */ /* 0x001fcc000f8e020a */
[----:B------:R-:W-:Y:S01]  /*07c0*/  @P3 ISETP.NE.AND P4, PT, R0, UR4, PT ;  /* 0x0000000400003c0c */ /* 0x000fe2000bf85270 */
[----:B------:R-:W-:-:S03]  /*07d0*/  IMAD.MOV.U32 R0, RZ, RZ, 0x1 ;  /* 0x00000001ff007424 */ /* 0x000fc600078e00ff */
[----:B------:R-:W-:-:S04]  /*07e0*/  @P3 SEL R0, RZ, 0x1, P4 ;  /* 0x00000001ff003807 */ /* 0x000fc80002000000 */
[----:B------:R-:W-:-:S05]  /*07f0*/  LOP3.LUT R0, R0, R3, RZ, 0xc0, !PT ;  /* 0x0000000300007212 */ /* 0x000fca00078ec0ff */
[----:B------:R0:W-:Y:S01]  /*0800*/  STL [R1+0x40], R0 ;  /* 0x0000400001007387 */ /* 0x0001e20000100800 */
[----:B------:R-:W-:Y:S05]  /*0810*/  @!P2 BRA `(.L_x_3) ;  /* 0x000000000008a947 */ /* 0x000fea0003800000 */
[----:B-1234-:R-:W-:Y:S01]  /*0820*/  UCGABAR_ARV ;  /* 0x00000000000079c7 */ /* 0x01efe20008000000 */
[----:B------:R-:W-:Y:S05]  /*0830*/  BRA `(.L_x_4) ;  /* 0x0000000000047947 */ /* 0x000fea0003800000 */
.L_x_3:
[----:B-1234-:R-:W-:Y:S01]  /*0840*/  NOP ;  /* 0x0000000000007918 */ /* 0x01efe20000000000 */
.L_x_4:
[----:B------:R-:W-:Y:S01]  /*0850*/  ULDC UR4, c[0x0][0x65c] ;  /* 0x0001970000047ab9 */ /* 0x000fe20000000800 */
[----:B------:R-:W-:Y:S01]  /*0860*/  UMOV UR5, URZ ;  /* 0x0000003f00057c82 */ /* 0x000fe20008000000 */
[----:B------:R-:W-:-:S03]  /*0870*/  UISETP.NE.AND UP0, UPT, UR4, 0x1, UPT ;  /* 0x000000010400788c */ /* 0x000fc6000bf05270 */
[----:B------:R-:W-:Y:S01]  /*0880*/  UMOV UR4, UR13 ;  /* 0x0000000d00047c82 */ /* 0x000fe20008000000 */
[----:B------:R-:W-:Y:S02]  /*0890*/  UP2UR UR39, UPR, URZ, 0x1 ;  /* 0x000000013f277883 */ /* 0x000fe40008000000 */
[----:B------:R-:W-:Y:S02]  /*08a0*/  PLOP3.LUT P0, PT, PT, PT, UP0, 0x80, 0x0 ;  /* 0x000000000000781c */ /* 0x000fe40003f0f008 */
[----:B------:R-:W-:Y:S02]  /*08b0*/  PLOP3.LUT P3, PT, PT, PT, UP0, 0x80, 0x0 ;  /* 0x000000000000781c */ /* 0x000fe40003f6f008 */
[----:B------:R-:W-:Y:S01]  /*08c0*/  PLOP3.LUT P5, PT, PT, PT, UP0, 0x80, 0x0 ;  /* 0x000000000000781c */ /* 0x000fe20003faf008 */
[----:B------:R-:W-:Y:S01]  /*08d0*/  @UP0 ULDC UR14, c[0x0][0x10] ;  /* 0x00000400000e0ab9 */ /* 0x000fe20000000800 */
[----:B------:R-:W-:Y:S01]  /*08e0*/  @UP0 UMOV UR6, UR10 ;  /* 0x0000000a00060c82 */ /* 0x000fe20008000000 */
[----:B------:R-:W-:Y:S01]  /*08f0*/  @UP0 UMOV UR7, URZ ;  /* 0x0000003f00070c82 */ /* 0x000fe20008000000 */
[----:B------:R-:W-:Y:S01]  /*0900*/  PLOP3.LUT P4, PT, PT, PT, UP0, 0x80, 0x0 ;  /* 0x000000000000781c */ /* 0x000fe20003f8f008 */
[----:B------:R-:W-:-:S03]  /*0910*/  @UP0 UIMAD.WIDE.U32 UR14, UR13, UR14, UR6 ;  /* 0x0000000e0d0e02a5 */ /* 0x000fc6000f8e0006 */
[----:B------:R-:W-:Y:S01]  /*0920*/  @!UP0 ULDC UR7, c[0x0][0xc] ;  /* 0x0000030000078ab9 */ /* 0x000fe20000000800 */
[----:B------:R-:W-:Y:S01]  /*0930*/  @UP0 UMOV UR6, URZ ;  /* 0x0000003f00060c82 */ /* 0x000fe20008000000 */
[----:B------:R-:W-:Y:S01]  /*0940*/  @!UP0 UIMAD.WIDE.U32 UR4, UR10, UR7, UR4 ;  /* 0x000000070a0482a5 */ /* 0x000fe2000f8e0004 */
[----:B------:R-:W-:Y:S01]  /*0950*/  IMAD.U32 R2, RZ, RZ, UR14 ;  /* 0x0000000eff027e24 */ /* 0x000fe2000f8e00ff */
[----:B------:R-:W-:Y:S02]  /*0960*/  @UP0 UIADD3 UR6, UR15, UR6, URZ ;  /* 0x000000060f060290 */ /* 0x000fe4000fffe03f */
[----:B------:R-:W-:Y:S02]  /*0970*/  IMAD.U32 R3, RZ, RZ, UR15 ;  /* 0x0000000fff037e24 */ /* 0x000fe4000f8e00ff */
[----:B------:R-:W-:Y:S01]  /*0980*/  @P0 MOV R7, R2 ;  /* 0x0000000200070202 */ /* 0x000fe20000000f00 */
[----:B------:R-:W-:Y:S02]  /*0990*/  IMAD.U32 R5, RZ, RZ, UR5 ;  /* 0x00000005ff057e24 */ /* 0x000fe4000f8e00ff */
[----:B------:R-:W-:-:S02]  /*09a0*/  IMAD.U32 R2, RZ, RZ, UR4 ;  /* 0x00000004ff027e24 */ /* 0x000fc4000f8e00ff */
[----:B------:R-:W-:Y:S02]  /*09b0*/  @P3 IMAD.U32 R6, RZ, RZ, UR6 ;  /* 0x00000006ff063e24 */ /* 0x000fe4000f8e00ff */
[----:B------:R-:W-:Y:S02]  /*09c0*/  @!P5 IMAD.MOV.U32 R6, RZ, RZ, R5 ;  /* 0x000000ffff06d224 */ /* 0x000fe400078e0005 */
[----:B------:R-:W-:Y:S02]  /*09d0*/  @!P4 IMAD.MOV.U32 R7, RZ, RZ, R2 ;  /* 0x000000ffff07c224 */ /* 0x000fe400078e0002 */
[----:B------:R-:W-:Y:S01]  /*09e0*/  IMAD.U32 R3, RZ, RZ, UR5 ;  /* 0x00000005ff037e24 */ /* 0x000fe2000f8e00ff */
[----:B------:R1:W-:Y:S01]  /*09f0*/  STL [R1+0x48], R6 ;  /* 0x0000480601007387 */ /* 0x0003e20000100800 */
[----:B------:R-:W-:-:S03]  /*0a00*/  IMAD.U32 R4, RZ, RZ, UR4 ;  /* 0x00000004ff047e24 */ /* 0x000fc6000f8e00ff */
[----:B------:R1:W-:Y:S01]  /*0a10*/  STL [R1+0x4c], R7 ;  /* 0x00004c0701007387 */ /* 0x0003e20000100800 */
[----:B------:R-:W-:Y:S05]  /*0a20*/  @!P2 BRA `(.L_x_5) ;  /* 0x00000000000ca947 */ /* 0x000fea0003800000 */
[----:B------:R-:W-:Y:S01]  /*0a30*/  UCGABAR_WAIT ;  /* 0x0000000000007dc7 */ /* 0x000fe20008000000 */
[----:B------:R-:W-:Y:S01]  /*0a40*/  CCTL.IVALL ;  /* 0x00000000ff00798f */ /* 0x000fe20002000000 */
[----:B------:R-:W-:Y:S05]  /*0a50*/  BRA `(.L_x_6) ;  /* 0x0000000000047947 */ /* 0x000fea0003800000 */
.L_x_5:
[----:B------:R-:W-:Y:S06]  /*0a60*/  BAR.SYNC.DEFER_BLOCKING 0x0 ;  /* 0x0000000000007b1d */ /* 0x000fec0000010000 */
.L_x_6:
[----:B------:R-:W-:Y:S05]  /*0a70*/  @!P1 BRA `(.L_x_7) ;  /* 0x00000108005c9947 */ /* 0x000fea0003800000 */
[----:B------:R-:W-:-:S06]  /*0a80*/  UISETP.GT.U32.AND UP0, UPT, UR16, 0x1, UPT ;  /* 0x000000011000788c */ /* 0x000fcc000bf04070 */
[----:B------:R-:W-:-:S13]  /*0a90*/  PLOP3.LUT P0, PT, PT, PT, UP0, 0x80, 0x0 ;  /* 0x000000000000781c */ /* 0x000fda0003f0f008 */
[----:B------:R-:W-:Y:S05]  /*0aa0*/  @P0 EXIT ;  /* 0x000000000000094d */ /* 0x000fea0003800000 */
[----:B------:R-:W-:Y:S01]  /*0ab0*/  ULDC.64 UR4, c[0x0][0x650] ;  /* 0x0001940000047ab9 */ /* 0x000fe20000000a00 */
[----:B------:R-:W-:Y:S01]  /*0ac0*/  UMOV UR44, 0xffffffff ;  /* 0xffffffff002c7882 */ /* 0x000fe20000000000 */
[----:B------:R-:W-:Y:S01]  /*0ad0*/  ISETP.GE.U32.AND P0, PT, R7, UR4, PT ;  /* 0x0000000407007c0c */ /* 0x000fe2000bf06070 */
[----:B------:R-:W-:Y:S01]  /*0ae0*/  UMOV UR43, 0xffffffff ;  /* 0xffffffff002b7882 */ /* 0x000fe20000000000 */
[----:B------:R-:W-:Y:S01]  /*0af0*/  UMOV UR42, 0xffffffff ;  /* 0xffffffff002a7882 */ /* 0x000fe20000000000 */
[----:B0-----:R-:W-:Y:S02]  /*0b00*/  PRMT R0, RZ, 0x7610, R0 ;  /* 0x00007610ff007816 */ /* 0x001fe40000000000 */
[----:B------:R-:W-:-:S13]  /*0b10*/  ISETP.GE.U32.AND.EX P0, PT, R6, UR5, PT, P0 ;  /* 0x0000000506007c0c */ /* 0x000fda000bf06100 */
[----:B------:R-:W-:Y:S05]  /*0b20*/  @P0 BRA `(.L_x_8) ;  /* 0x0000000400480947 */ /* 0x000fea0003800000 */
[----:B------:R-:W-:Y:S01]  /*0b30*/  ULDC.64 UR16, c[0x0][0x628] ;  /* 0x00018a0000107ab9 */ /* 0x000fe20000000a00 */
[C---:B------:R-:W-:Y:S01]  /*0b40*/  R2UR UR19, R7.reuse ;  /* 0x00000000071372ca */ /* 0x040fe200000e0000 */
[----:B------:R-:W-:Y:S01]  /*0b50*/  ULDC UR18, c[0x0][0x630] ;  /* 0x00018c0000127ab9 */ /* 0x000fe20000000800 */
[----:B------:R-:W-:Y:S02]  /*0b60*/  ISETP.NE.U32.AND P0, PT, RZ, UR16, PT ;  /* 0x00000010ff007c0c */ /* 0x000fe4000bf05070 */
[----:B------:R-:W-:Y:S02]  /*0b70*/  R2UR UR4, R7 ;  /* 0x00000000070472ca */ /* 0x000fe400000e0000 */
[----:B------:R-:W-:Y:S02]  /*0b80*/  ISETP.NE.AND.EX P0, PT, RZ, UR17, PT, P0 ;  /* 0x00000011ff007c0c */ /* 0x000fe4000bf05300 */
[----:B------:R-:W-:-:S11]  /*0b90*/  R2UR UR5, R6 ;  /* 0x00000000060572ca */ /* 0x000fd600000e0000 */
[----:B------:R-:W-:Y:S05]  /*0ba0*/  @!P0 BRA `(.L_x_9) ;  /* 0x0000000000308947 */ /* 0x000fea0003800000 */
[----:B------:R-:W-:Y:S01]  /*0bb0*/  R2UR UR4, R7 ;  /* 0x00000000070472ca */ /* 0x000fe200000e0000 */
[----:B------:R-:W-:Y:S01]  /*0bc0*/  ULDC UR9, c[0x0][0x634] ;  /* 0x00018d0000097ab9 */ /* 0x000fe20000000800 */
[----:B------:R-:W-:-:S11]  /*0bd0*/  R2UR UR13, R6 ;  /* 0x00000000060d72ca */ /* 0x000fd600000e0000 */
[----:B------:R-:W-:-:S04]  /*0be0*/  UIADD3 UR9, UP0, UR4, UR9, URZ ;  /* 0x0000000904097290 */ /* 0x000fc8000ff1e03f */
[----:B------:R-:W-:-:S04]  /*0bf0*/  UIADD3.X UR13, URZ, UR13, URZ, UP0, !UPT ;  /* 0x0000000d3f0d7290 */ /* 0x000fc800087fe43f */
[----:B------:R-:W-:-:S04]  /*0c00*/  UIMAD.WIDE.U32 UR4, UR13, UR16, URZ ;  /* 0x000000100d0472a5 */ /* 0x000fc8000f8e003f */
[----:B------:R-:W-:Y:S02]  /*0c10*/  UIMAD.WIDE.U32 UR6, UP0, UR9, UR17, UR4 ;  /* 0x00000011090672a5 */ /* 0x000fe4000f800004 */
[----:B------:R-:W-:Y:S02]  /*0c20*/  UIMAD.WIDE.U32 UR4, UR9, UR16, URZ ;  /* 0x00000010090472a5 */ /* 0x000fe4000f8e003f */
[----:B------:R-:W-:Y:S02]  /*0c30*/  UIADD3.X UR15, URZ, URZ, URZ, UP0, !UPT ;  /* 0x0000003f3f0f7290 */ /* 0x000fe400087fe43f */
[----:B------:R-:W-:Y:S01]  /*0c40*/  UIADD3 URZ, UP0, UR5, UR6, URZ ;  /* 0x00000006053f7290 */ /* 0x000fe2000ff1e03f */
[----:B------:R-:W-:-:S03]  /*0c50*/  UMOV UR14, UR7 ;  /* 0x00000007000e7c82 */ /* 0x000fc60008000000 */
[----:B------:R-:W-:-:S12]  /*0c60*/  UIMAD.WIDE.U32.X UR4, UR13, UR17, UR14, UP0 ;  /* 0x000000110d0472a5 */ /* 0x000fd800080e040e */
.L_x_9:
[----:B------:R-:W-:Y:S01]  /*0c70*/  USHF.R.U64 UR42, UR4, UR18, UR5 ;  /* 0x00000012042a7299 */ /* 0x000fe20008001205 */
[----:B------:R-:W-:Y:S01]  /*0c80*/  R2UR UR7, R6 ;  /* 0x00000000060772ca */ /* 0x000fe200000e0000 */
[----:B------:R-:W-:Y:S02]  /*0c90*/  USHF.R.U32.HI UR4, URZ, UR18, UR5 ;  /* 0x000000123f047299 */ /* 0x000fe40008011605 */
[----:B------:R-:W-:Y:S01]  /*0ca0*/  UIADD3 UR5, UP0, URZ, -UR42, URZ ;  /* 0x8000002a3f057290 */ /* 0x000fe2000ff1e03f */
[----:B------:R-:W-:Y:S01]  /*0cb0*/  ULDC.64 UR14, c[0x0][0x620] ;  /* 0x00018800000e7ab9 */ /* 0x000fe20000000a00 */
[----:B------:R-:W-:Y:S02]  /*0cc0*/  UMOV UR6, UR19 ;  /* 0x0000001300067c82 */ /* 0x000fe40008000000 */
[----:B------:R-:W-:Y:S01]  /*0cd0*/  UIADD3.X UR4, URZ, ~UR4, URZ, UP0, !UPT ;  /* 0x800000043f047290 */ /* 0x000fe200087fe43f */
[----:B------:R-:W-:Y:S01]  /*0ce0*/  ULDC UR9, c[0x0][0x618] ;  /* 0x0001860000097ab9 */ /* 0x000fe20000000800 */
[----:B------:R-:W-:-:S02]  /*0cf0*/  UIMAD UR12, UR11, UR12, UR10 ;  /* 0x0000000c0b0c72a4 */ /* 0x000fc4000f8e020a */
[----:B------:R-:W-:Y:S02]  /*0d00*/  UIMAD UR4, UR4, UR14, URZ ;  /* 0x0000000e040472a4 */ /* 0x000fe4000f8e023f */
[----:B------:R-:W-:Y:S02]  /*0d10*/  UIMAD.WIDE.U32 UR6, UR5, UR14, UR6 ;  /* 0x0000000e050672a5 */ /* 0x000fe4000f8e0006 */
[----:B------:R-:W-:Y:S01]  /*0d20*/  UIMAD UR4, UR5, UR15, UR4 ;  /* 0x0000000f050472a4 */ /* 0x000fe2000f8e0204 */
[----:B------:R-:W-:Y:S01]  /*0d30*/  ULDC UR10, c[0x0][0x608] ;  /* 0x00018200000a7ab9 */ /* 0x000fe20000000800 */
[----:B------:R-:W-:Y:S02]  /*0d40*/  ULDC UR18, c[0x0][0x658] ;  /* 0x0001960000127ab9 */ /* 0x000fe40000000800 */
[----:B------:R-:W-:Y:S01]  /*0d50*/  UIADD3 UR7, UR7, UR4, URZ ;  /* 0x0000000407077290 */ /* 0x000fe2000fffe03f */
[----:B------:R-:W-:Y:S02]  /*0d60*/  UMOV UR11, 0xffffffff ;  /* 0xffffffff000b7882 */ /* 0x000fe40000000000 */
[----:B------:R-:W-:Y:S01]  /*0d70*/  ULDC.64 UR4, c[0x0][0x640] ;  /* 0x0001900000047ab9 */ /* 0x000fe20000000a00 */
[----:B------:R-:W-:Y:S01]  /*0d80*/  USHF.R.U64 UR16, UR6, UR9, UR7 ;  /* 0x0000000906107299 */ /* 0x000fe20008001207 */
[----:B------:R-:W-:Y:S01]  /*0d90*/  ISETP.NE.U32.AND P0, PT, RZ, UR4, PT ;  /* 0x00000004ff007c0c */ /* 0x000fe2000bf05070 */
[----:B------:R-:W-:-:S02]  /*0da0*/  USHF.R.U32.HI UR7, URZ, UR9, UR7 ;  /* 0x000000093f077299 */ /* 0x000fc40008011607 */
[----:B------:R-:W-:Y:S01]  /*0db0*/  USHF.L.U32 UR6, UR11, UR18, URZ ;  /* 0x000000120b067299 */ /* 0x000fe2000800063f */
[----:B------:R-:W-:Y:S01]  /*0dc0*/  ISETP.NE.AND.EX P0, PT, RZ, UR5, PT, P0 ;  /* 0x00000005ff007c0c */ /* 0x000fe2000bf05300 */
[----:B------:R-:W-:Y:S02]  /*0dd0*/  USHF.R.U64 UR22, UR16, UR10, UR7 ;  /* 0x0000000a10167299 */ /* 0x000fe40008001207 */
[----:B------:R-:W-:Y:S02]  /*0de0*/  USHF.R.U32.HI UR7, URZ, UR10, UR7 ;  /* 0x0000000a3f077299 */ /* 0x000fe40008011607 */
[----:B------:R-:W-:Y:S02]  /*0df0*/  UISETP.NE.AND UP1, UPT, UR39, URZ, UPT ;  /* 0x0000003f2700728c */ /* 0x000fe4000bf25270 */
[----:B------:R-:W-:Y:S01]  /*0e00*/  USHF.R.U64 UR23, UR22, UR18, UR7 ;  /* 0x0000001216177299 */ /* 0x000fe20008001207 */
[----:B------:R-:W-:Y:S01]  /*0e10*/  ULDC UR17, c[0x0][0x600] ;  /* 0x0001800000117ab9 */ /* 0x000fe20000000800 */
[----:B------:R-:W-:-:S02]  /*0e20*/  ULOP3.LUT UR13, URZ, UR6, URZ, 0x33, !UPT ;  /* 0x000000063f0d7292 */ /* 0x000fc4000f8e333f */
[----:B------:R-:W-:Y:S02]  /*0e30*/  UIADD3 UR15, UR17, -0x1, URZ ;  /* 0xffffffff110f7890 */ /* 0x000fe4000fffe03f */
[----:B------:R-:W-:Y:S02]  /*0e40*/  USEL UR12, UR8, UR12, !UP1 ;  /* 0x0000000c080c7287 */ /* 0x000fe4000c800000 */
[----:B------:R-:W-:Y:S01]  /*0e50*/  USHF.R.U32.HI UR7, URZ, UR18, UR7 ;  /* 0x000000123f077299 */ /* 0x000fe20008011607 */
[----:B------:R-:W-:Y:S01]  /*0e60*/  ULDC UR19, c[0x0][0x648] ;  /* 0x0001920000137ab9 */ /* 0x000fe20000000800 */
[----:B------:R-:W-:Y:S01]  /*0e70*/  ULDC UR20, c[0x0][0x638] ;  /* 0x00018e0000147ab9 */ /* 0x000fe20000000800 */
[----:B------:R-:W-:Y:S01]  /*0e80*/  UMOV UR21, 0x1 ;  /* 0x0000000100157882 */ /* 0x000fe20000000000 */
[----:B------:R-:W-:Y:S01]  /*0e90*/  UMOV UR6, UR23 ;  /* 0x0000001700067c82 */ /* 0x000fe20008000000 */
[----:B------:R-:W-:Y:S07]  /*0ea0*/  @!P0 BRA `(.L_x_10) ;  /* 0x0000000000308947 */ /* 0x000fee0003800000 */
[----:B------:R-:W-:Y:S02]  /*0eb0*/  ULDC UR10, c[0x0][0x64c] ;  /* 0x00019300000a7ab9 */ /* 0x000fe40000000800 */
        /* <DEDUP_REMOVED lines=8> */
[----:B------:R-:W-:-:S07]  /*0f40*/  UIMAD.WIDE.U32.X UR4, UR14, UR5, UR10, UP0 ;  /* 0x000000050e0472a5 */ /* 0x000fce00080e040a */
[----:B------:R-:W-:Y:S01]  /*0f50*/  UMOV UR6, UR4 ;  /* 0x0000000400067c82 */ /* 0x000fe20008000000 */
[----:B------:R-:W-:-:S05]  /*0f60*/  UMOV UR7, UR5 ;  /* 0x0000000500077c82 */ /* 0x000fca0008000000 */
.L_x_10:
[----:B------:R-:W-:Y:S01]  /*0f70*/  USHF.R.U64 UR5, UR6, UR19, UR7 ;  /* 0x0000001306057299 */ /* 0x000fe20008001207 */
[----:B------:R-:W-:Y:S01]  /*0f80*/  IMAD.MOV.U32 R0, RZ, RZ, 0x1 ;  /* 0x00000001ff007424 */ /* 0x000fe200078e00ff */
[----:B------:R-:W-:Y:S02]  /*0f90*/  USHF.L.U32 UR4, UR21, UR18, URZ ;  /* 0x0000001215047299 */ /* 0x000fe4000800063f */
[----:B------:R-:W-:Y:S02]  /*0fa0*/  ULOP3.LUT UR13, UR22, UR13, URZ, 0xc0, !UPT ;  /* 0x0000000d160d7292 */ /* 0x000fe4000f8ec03f */
[----:B------:R-:W-:Y:S02]  /*0fb0*/  UIADD3 UR6, -UR5, URZ, URZ ;  /* 0x0000003f05067290 */ /* 0x000fe4000fffe13f */
[----:B------:R-:W-:Y:S02]  /*0fc0*/  UIMAD UR13, UR4, UR5, UR13 ;  /* 0x00000005040d72a4 */ /* 0x000fe4000f8e020d */
[----:B------:R-:W-:-:S02]  /*0fd0*/  ULOP3.LUT UR15, UR16, UR15, URZ, 0xc0, !UPT ;  /* 0x0000000f100f7292 */ /* 0x000fc4000f8ec03f */
[----:B------:R-:W-:Y:S01]  /*0fe0*/  UIMAD UR4, UR6, UR20, UR23 ;  /* 0x00000014060472a4 */ /* 0x000fe2000f8e0217 */
[----:B------:R-:W-:Y:S01]  /*0ff0*/  ULDC UR5, c[0x0][0x610] ;  /* 0x0001840000057ab9 */ /* 0x000fe20000000800 */
[----:B------:R-:W-:Y:S02]  /*1000*/  UISETP.NE.AND UP0, UPT, UR39, URZ, UPT ;  /* 0x0000003f2700728c */ /* 0x000fe4000bf05270 */
[----:B------:R-:W-:Y:S02]  /*1010*/  UIMAD UR12, UR13, UR5, UR12 ;  /* 0x000000050d0c72a4 */ /* 0x000fe4000f8e020c */
[----:B------:R-:W-:-:S04]  /*1020*/  UIMAD UR4, UR4, UR17, UR15 ;  /* 0x00000011040472a4 */ /* 0x000fc8000f8e020f */
[----:B------:R-:W-:Y:S02]  /*1030*/  USEL UR43, UR4, UR12, !UP0 ;  /* 0x0000000c042b7287 */ /* 0x000fe4000c000000 */
[----:B------:R-:W-:-:S12]  /*1040*/  USEL UR44, UR12, UR4, !UP0 ;  /* 0x000000040c2c7287 */ /* 0x000fd8000c000000 */
.L_x_8:
[----:B------:R-:W-:-:S08]  /*1050*/  NOP ;  /* 0x0000000000007918 */ /* 0x000fd00000000000 */
[----:B------:R-:W0:Y:S02]  /*1060*/  USETMAXREG.TRY_ALLOC.CTAPOOL UP0, 0xf0 ;  /* 0x000000f0000079c8 */ /* 0x000e240008000600 */
[----:B0-----:R-:W-:-:S13]  /*1070*/  PLOP3.LUT P0, PT, PT, PT, UP0, 0x80, 0x0 ;  /* 0x000000000000781c */ /* 0x001fda0003f0f008 */
[----:B------:R-:W-:Y:S05]  /*1080*/  @!P0 BRA `(.L_x_8) ;  /* 0xfffffffc00f08947 */ /* 0x000fea000383ffff */
[----:B------:R-:W-:Y:S01]  /*1090*/  ULDC.64 UR4, c[0x0][0x598] ;  /* 0x0001660000047ab9 */ /* 0x000fe20000000a00 */
[----:B------:R-:W-:Y:S01]  /*10a0*/  ULDC.64 UR46, c[0x0][0x208] ;  /* 0x00008200002e7ab9 */ /* 0x000fe20000000a00 */
[----:B------:R-:W-:-:S04]  /*10b0*/  ISETP.NE.U32.AND P0, PT, RZ, UR4, PT ;  /* 0x00000004ff007c0c */ /* 0x000fc8000bf05070 */
[----:B------:R-:W-:-:S13]  /*10c0*/  ISETP.NE.AND.EX P0, PT, RZ, UR5, PT, P0 ;  /* 0x00000005ff007c0c */ /* 0x000fda000bf05300 */
[----:B------:R-:W-:Y:S05]  /*10d0*/  @!P0 BRA `(.L_x_11) ;  /* 0x00000000001c8947 */ /* 0x000fea0003800000 */
[----:B------:R-:W0:Y:S02]  /*10e0*/  LDC.64 R2, c[0x0][0x598] ;  /* 0x00016600ff027b82 */ /* 0x000e240000000a00 */
[----:B0-----:R-:W2:Y:S02]  /*10f0*/  LDG.E.64 R2, desc[UR46][R2.64] ;  /* 0x0000002e02027981 */ /* 0x001ea4000c1e1b00 */
[----:B--2---:R-:W-:-:S04]  /*1100*/  ISETP.NE.U32.AND P0, PT, R2, RZ, PT ;  /* 0x000000ff0200720c */ /* 0x004fc80003f05070 */
[----:B------:R-:W-:-:S13]  /*1110*/  ISETP.NE.AND.EX P0, PT, R3, RZ, PT, P0 ;  /* 0x000000ff0300720c */ /* 0x000fda0003f05300 */
[----:B------:R-:W-:Y:S05]  /*1120*/  @!P0 BRA `(.L_x_11) ;  /* 0x0000000000088947 */ /* 0x000fea0003800000 */
[----:B------:R0:W5:Y:S01]  /*1130*/  LD.E R16, desc[UR46][R2.64] ;  /* 0x0000002e02107980 */ /* 0x000162000c101900 */
[----:B------:R-:W-:Y:S05]  /*1140*/  BRA `(.L_x_12) ;  /* 0x0000000000247947 */ /* 0x000fea0003800000 */
.L_x_11:
[----:B------:R-:W-:Y:S02]  /*1150*/  ULDC.64 UR4, c[0x0][0x588] ;  /* 0x0001620000047ab9 */ /* 0x000fe40000000a00 */
[----:B------:R-:W-:-:S04]  /*1160*/  ISETP.NE.U32.AND P0, PT, RZ, UR4, PT ;  /* 0x00000004ff007c0c */ /* 0x000fc8000bf05070 */
[----:B------:R-:W-:-:S13]  /*1170*/  ISETP.NE.AND.EX P0, PT, RZ, UR5, PT, P0 ;  /* 0x00000005ff007c0c */ /* 0x000fda000bf05300 */
[----:B------:R-:W-:Y:S05]  /*1180*/  @!P0 BRA `(.L_x_13) ;  /* 0x00000000000c8947 */ /* 0x000fea0003800000 */
[----:B------:R-:W0:Y:S02]  /*1190*/  LDC.64 R16, c[0x0][0x588] ;  /* 0x00016200ff107b82 */ /* 0x000e240000000a00 */
[----:B0-----:R2:W5:Y:S01]  /*11a0*/  LDG.E R16, desc[UR46][R16.64] ;  /* 0x0000002e10107981 */ /* 0x001562000c1e1900 */
[----:B------:R-:W-:Y:S05]  /*11b0*/  BRA `(.L_x_12) ;  /* 0x0000000000087947 */ /* 0x000fea0003800000 */
.L_x_13:
[----:B------:R-:W-:Y:S02]  /*11c0*/  ULDC UR4, c[0x0][0x580] ;  /* 0x0001600000047ab9 */ /* 0x000fe40000000800 */
[----:B------:R-:W-:-:S07]  /*11d0*/  IMAD.U32 R16, RZ, RZ, UR4 ;  /* 0x00000004ff107e24 */ /* 0x000fce000f8e00ff */
.L_x_12:
[----:B------:R-:W-:Y:S02]  /*11e0*/  ULDC.64 UR4, c[0x0][0x5a0] ;  /* 0x0001680000047ab9 */ /* 0x000fe40000000a00 */
[----:B------:R-:W-:-:S04]  /*11f0*/  ISETP.NE.U32.AND P0, PT, RZ, UR4, PT ;  /* 0x00000004ff007c0c */ /* 0x000fc8000bf05070 */
[----:B------:R-:W-:-:S13]  /*1200*/  ISETP.NE.AND.EX P0, PT, RZ, UR5, PT, P0 ;  /* 0x00000005ff007c0c */ /* 0x000fda000bf05300 */
[----:B------:R-:W-:Y:S05]  /*1210*/  @!P0 BRA `(.L_x_14) ;  /* 0x00000000001c8947 */ /* 0x000fea0003800000 */
[----:B0-----:R-:W0:Y:S02]  /*1220*/  LDC.64 R2, c[0x0][0x5a0] ;  /* 0x00016800ff027b82 */ /* 0x001e240000000a00 */
[----:B0-----:R-:W3:Y:S02]  /*1230*/  LDG.E.64 R2, desc[UR46][R2.64] ;  /* 0x0000002e02027981 */ /* 0x001ee4000c1e1b00 */
[----:B---3--:R-:W-:-:S04]  /*1240*/  ISETP.NE.U32.AND P0, PT, R2, RZ, PT ;  /* 0x000000ff0200720c */ /* 0x008fc80003f05070 */
[----:B------:R-:W-:-:S13]  /*1250*/  ISETP.NE.AND.EX P0, PT, R3, RZ, PT, P0 ;  /* 0x000000ff0300720c */ /* 0x000fda0003f05300 */
[----:B------:R-:W-:Y:S05]  /*1260*/  @!P0 BRA `(.L_x_14) ;  /* 0x0000000000088947 */ /* 0x000fea0003800000 */
[----:B--2---:R0:W5:Y:S01]  /*1270*/  LD.E R17, desc[UR46][R2.64] ;  /* 0x0000002e02117980 */ /* 0x004162000c101900 */
[----:B------:R-:W-:Y:S05]  /*1280*/  BRA `(.L_x_15) ;  /* 0x0000000000247947 */ /* 0x000fea0003800000 */
.L_x_14:
[----:B------:R-:W-:Y:S02]  /*1290*/  ULDC.64 UR4, c[0x0][0x590] ;  /* 0x0001640000047ab9 */ /* 0x000fe40000000a00 */
[----:B------:R-:W-:-:S04]  /*12a0*/  ISETP.NE.U32.AND P0, PT, RZ, UR4, PT ;  /* 0x00000004ff007c0c */ /* 0x000fc8000bf05070 */
[----:B------:R-:W-:-:S13]  /*12b0*/  ISETP.NE.AND.EX P0, PT, RZ, UR5, PT, P0 ;  /* 0x00000005ff007c0c */ /* 0x000fda000bf05300 */
[----:B------:R-:W-:Y:S05]  /*12c0*/  @!P0 BRA `(.L_x_16) ;  /* 0x00000000000c8947 */ /* 0x000fea0003800000 */
[----:B0-----:R-:W2:Y:S02]  /*12d0*/  LDC.64 R2, c[0x0][0x590] ;  /* 0x00016400ff027b82 */ /* 0x001ea40000000a00 */
[----:B--2---:R2:W5:Y:S01]  /*12e0*/  LDG.E R17, desc[UR46][R2.64] ;  /* 0x0000002e02117981 */ /* 0x004562000c1e1900 */
[----:B------:R-:W-:Y:S05]  /*12f0*/  BRA `(.L_x_15) ;  /* 0x0000000000087947 */ /* 0x000fea0003800000 */
.L_x_16:
[----:B------:R-:W-:Y:S02]  /*1300*/  ULDC UR4, c[0x0][0x584] ;  /* 0x0001610000047ab9 */ /* 0x000fe40000000800 */
[----:B--2---:R-:W-:-:S07]  /*1310*/  MOV R17, UR4 ;  /* 0x0000000400117c02 */ /* 0x004fce0008000f00 */
.L_x_15:
[----:B------:R-:W-:-:S13]  /*1320*/  LOP3.LUT P0, RZ, R0, 0xff, RZ, 0xc0, !PT ;  /* 0x000000ff00ff7812 */ /* 0x000fda000780c0ff */
[----:B------:R-:W-:Y:S05]  /*1330*/  @!P0 EXIT ;  /* 0x000000000000894d */ /* 0x000fea0003800000 */
[----:B------:R-:W-:Y:S01]  /*1340*/  ULDC UR4, c[0x0][0x28c] ;  /* 0x0000a30000047ab9 */ /* 0x000fe20000000800 */
[----:B------:R-:W-:Y:S01]  /*1350*/  UMOV UR36, URZ ;  /* 0x0000003f00247c82 */ /* 0x000fe20008000000 */
[----:B------:R-:W-:Y:S01]  /*1360*/  UIADD3 UR4, UR4, 0x7f, URZ ;  /* 0x0000007f04047890 */ /* 0x000fe2000fffe03f */
[----:B------:R-:W-:-:S03]  /*1370*/  UMOV UR37, URZ ;  /* 0x0000003f00257c82 */ /* 0x000fc60008000000 */
[----:B------:R-:W-:-:S04]  /*1380*/  USHF.R.S32.HI UR5, URZ, 0x1f, UR4 ;  /* 0x0000001f3f057899 */ /* 0x000fc80008011404 */
[----:B------:R-:W-:-:S04]  /*1390*/  ULEA.HI UR5, UR5, UR4, URZ, 0x7 ;  /* 0x0000000405057291 */ /* 0x000fc8000f8f383f */
[----:B------:R-:W-:-:S12]  /*13a0*/  USHF.R.S32.HI UR40, URZ, 0x7, UR5 ;  /* 0x000000073f287899 */ /* 0x000fd80008011405 */
.L_x_488:
[----:B------:R-:W3:Y:S01]  /*13b0*/  S2R R0, SR_TID.X ;  /* 0x0000000000007919 */ /* 0x000ee20000002100 */
[----:B----4-:R-:W4:Y:S01]  /*13c0*/  S2UR UR7, SR_CgaCtaId ;  /* 0x00000000000779c3 */ /* 0x010f220000008800 */
[----:B------:R-:W-:Y:S02]  /*13d0*/  UMOV UR6, 0x400 ;  /* 0x0000040000067882 */ /* 0x000fe40000000000 */
[----:B----4-:R-:W-:Y:S01]  /*13e0*/  ULEA UR6, UR7, UR6, 0x18 ;  /* 0x0000000607067291 */ /* 0x010fe2000f8ec03f */
[----:B---3--:R-:W-:-:S04]  /*13f0*/  LOP3.LUT R0, R0, 0x80, RZ, 0xc0, !PT ;  /* 0x0000008000007812 */ /* 0x008fc800078ec0ff */
[----:B------:R-:W-:-:S06]  /*1400*/  SHF.R.U32.HI R0, RZ, 0x7, R0 ;  /* 0x00000007ff007819 */ /* 0x000fcc0000011600 */
[----:B------:R-:W3:Y:S02]  /*1410*/  SHFL.IDX PT, R0, R0, RZ, 0x1f ;  /* 0x00001fff00007589 */ /* 0x000ee400000e0000 */
[----:B---3--:R-:W-:-:S13]  /*1420*/  R2UR UR4, R0 ;  /* 0x00000000000472ca */ /* 0x008fda00000e0000 */
[----:B------:R-:W-:-:S04]  /*1430*/  ULEA.HI UR5, UR4, UR4, URZ, 0x1 ;  /* 0x0000000404057291 */ /* 0x000fc8000f8f083f */
[----:B------:R-:W-:-:S04]  /*1440*/  ULOP3.LUT UR5, UR5, 0x7fffe, URZ, 0xc0, !UPT ;  /* 0x0007fffe05057892 */ /* 0x000fc8000f8ec03f */
[----:B------:R-:W-:-:S03]  /*1450*/  UIADD3 UR5, UR4, -UR5, URZ ;  /* 0x8000000504057290 */ /* 0x000fc6000fffe03f */
[----:B------:R-:W-:Y:S01]  /*1460*/  ULDC UR4, c[0x0][0x28c] ;  /* 0x0000a30000047ab9 */ /* 0x000fe20000000800 */
[----:B------:R-:W-:Y:S01]  /*1470*/  ULEA UR5, UR5, UR6, 0xd ;  /* 0x0000000605057291 */ /* 0x000fe2000f8e683f */
[----:B------:R-:W-:-:S03]  /*1480*/  ISETP.LT.AND P0, PT, RZ, UR4, PT ;  /* 0x00000004ff007c0c */ /* 0x000fc6000bf01270 */
[----:B------:R-:W-:-:S04]  /*1490*/  UIADD3 UR5, UR5, 0x100, URZ ;  /* 0x0000010005057890 */ /* 0x000fc8000fffe03f */
[----:B------:R-:W-:-:S04]  /*14a0*/  USHF.R.U32.HI UR5, URZ, 0x4, UR5 ;  /* 0x000000043f057899 */ /* 0x000fc80008011605 */
[----:B------:R-:W-:-:S04]  /*14b0*/  ULOP3.LUT UR5, UR5, 0x3fff, URZ, 0xc0, !UPT ;  /* 0x00003fff05057892 */ /* 0x000fc8000f8ec03f */
[----:B------:R-:W-:Y:S01]  /*14c0*/  ULOP3.LUT UR41, UR5, 0x10000, URZ, 0xfc, !UPT ;  /* 0x0001000005297892 */ /* 0x000fe2000f8efc3f */
[----:B------:R-:W-:Y:S11]  /*14d0*/  @P0 BRA `(.L_x_17) ;  /* 0x0000000000400947 */ /* 0x000ff60003800000 */
[----:B------:R-:W-:Y:S01]  /*14e0*/  MOV R0, 0x0 ;  /* 0x0000000000007802 */ /* 0x000fe20000000f00 */
[----:B------:R-:W-:Y:S01]  /*14f0*/  ULDC.64 UR4, c[0x4][0x68] ;  /* 0x01001a0000047ab9 */ /* 0x000fe20000000a00 */
[----:B------:R-:W-:Y:S01]  /*1500*/  ULDC.64 UR6, c[0x4][0x8] ;  /* 0x0100020000067ab9 */ /* 0x000fe20000000a00 */
[----:B------:R-:W-:Y:S01]  /*1510*/  IMAD.U32 R4, RZ, RZ, UR4 ;  /* 0x00000004ff047e24 */ /* 0x000fe2000f8e00ff */
[----:B------:R3:W4:Y:S01]  /*1520*/  LDC.64 R14, c[0x4][R0] ;  /* 0x01000000000e7b82 */ /* 0x0007220000000a00 */
[----:B------:R-:W-:Y:S01]  /*1530*/  IMAD.U32 R5, RZ, RZ, UR5 ;  /* 0x00000005ff057e24 */ /* 0x000fe2000f8e00ff */
[----:B------:R-:W-:Y:S01]  /*1540*/  ULDC.64 UR4, c[0x4][0x70] ;  /* 0x01001c0000047ab9 */ /* 0x000fe20000000a00 */
[----:B------:R-:W-:Y:S02]  /*1550*/  IMAD.U32 R10, RZ, RZ, UR6 ;  /* 0x00000006ff0a7e24 */ /* 0x000fe4000f8e00ff */
[----:B-1----:R-:W-:Y:S02]  /*1560*/  IMAD.U32 R6, RZ, RZ, UR4 ;  /* 0x00000004ff067e24 */ /* 0x002fe4000f8e00ff */
[----:B------:R-:W-:-:S02]  /*1570*/  IMAD.U32 R7, RZ, RZ, UR5 ;  /* 0x00000005ff077e24 */ /* 0x000fc4000f8e00ff */
[----:B------:R-:W-:Y:S02]  /*1580*/  IMAD.U32 R11, RZ, RZ, UR7 ;  /* 0x00000007ff0b7e24 */ /* 0x000fe4000f8e00ff */
[----:B------:R-:W-:Y:S02]  /*1590*/  IMAD.MOV.U32 R8, RZ, RZ, 0x1e1 ;  /* 0x000001e1ff087424 */ /* 0x000fe400078e00ff */
[----:B------:R-:W-:Y:S02]  /*15a0*/  IMAD.MOV.U32 R12, RZ, RZ, 0x1 ;  /* 0x00000001ff0c7424 */ /* 0x000fe400078e00ff */
[----:B---3--:R-:W-:-:S07]  /*15b0*/  IMAD.MOV.U32 R13, RZ, RZ, RZ ;  /* 0x000000ffff0d7224 */ /* 0x008fce00078e00ff */
[----:B------:R-:W-:-:S07]  /*15c0*/  LEPC R20, `(.L_x_17) ;  /* 0x000000001014794e */ /* 0x000fce0000000000 */
[----:B0-2-45:R-:W-:Y:S05]  /*15d0*/  CALL.ABS.NOINC R14 ;  /* 0x000000000e007343 */ /* 0x035fea0003c00000 */
.L_x_17:
[----:B------:R-:W-:-:S06]  /*15e0*/  ULOP3.LUT UR4, UR38, 0x1, URZ, 0xfc, !UPT ;  /* 0x0000000126047892 */ /* 0x000fcc000f8efc3f */
[----:B------:R-:W-:-:S04]  /*15f0*/  MOV R0, UR4 ;  /* 0x0000000400007c02 */ /* 0x000fc80008000f00 */
[----:B------:R-:W-:-:S13]  /*1600*/  ISETP.NE.AND P0, PT, R0, 0x3, PT ;  /* 0x000000030000780c */ /* 0x000fda0003f05270 */
[----:B------:R-:W-:Y:S05]  /*1610*/  @!P0 BRA `(.L_x_18) ;  /* 0x0000000000048947 */ /* 0x000fea0003800000 */
[----:B------:R-:W-:Y:S01]  /*1620*/  BPT.TRAP 0x1 ;  /* 0x000000040000795c */ /* 0x000fe20000300000 */
.L_x_18:
[----:B------:R-:W3:Y:S01]  /*1630*/  S2UR UR5, SR_CgaCtaId ;  /* 0x00000000000579c3 */ /* 0x000ee20000008800 */
[----:B------:R-:W-:Y:S01]  /*1640*/  UMOV UR4, 0x400 ;  /* 0x0000040000047882 */ /* 0x000fe20000000000 */
[----:B0-2---:R-:W-:Y:S02]  /*1650*/  IMAD.U32 R3, RZ, RZ, UR36 ;  /* 0x00000024ff037e24 */ /* 0x005fe4000f8e00ff */
[----:B------:R-:W-:-:S03]  /*1660*/  IMAD.U32 R5, RZ, RZ, UR37 ;  /* 0x00000025ff057e24 */ /* 0x000fc6000f8e00ff */
[----:B------:R-:W-:Y:S01]  /*1670*/  SHF.L.U32 R3, R3, 0x1f, RZ ;  /* 0x0000001f03037819 */ /* 0x000fe200000006ff */
[----:B---3--:R-:W-:-:S06]  /*1680*/  ULEA UR4, UR5, UR4, 0x18 ;  /* 0x0000000405047291 */ /* 0x008fcc000f8ec03f */
[----:B------:R-:W-:-:S04]  /*1690*/  IMAD.U32 R0, RZ, RZ, UR4 ;  /* 0x00000004ff007e24 */ /* 0x000fc8000f8e00ff */
[----:B------:R-:W-:-:S04]  /*16a0*/  IMAD R4, R5, 0x8, R0 ;  /* 0x0000000805047824 */ /* 0x000fc800078e0200 */
[----:B------:R0:W2:Y:S01]  /*16b0*/  SYNCS.PHASECHK.TRANS64.TRYWAIT P1, [R4+URZ], R3 ;  /* 0x00000003040075a7 */ /* 0x0000a2000802017f */
[----:B------:R-:W-:Y:S05]  /*16c0*/  @!P0 BRA `(.L_x_19) ;  /* 0x0000000000048947 */ /* 0x000fea0003800000 */
[----:B------:R-:W-:Y:S01]  /*16d0*/  BPT.TRAP 0x1 ;  /* 0x000000040000795c */ /* 0x000fe20000300000 */
.L_x_19:
[----:B--2---:R-:W-:Y:S05]  /*16e0*/  @P1 BRA `(.L_x_20) ;  /* 0x0000000000081947 */ /* 0x004fea0003800000 */
[----:B------:R-:W2:Y:S02]  /*16f0*/  SYNCS.PHASECHK.TRANS64.TRYWAIT P1, [R4+URZ], R3 ;  /* 0x00000003040075a7 */ /* 0x000ea4000802017f */
[----:B--2---:R-:W-:Y:S05]  /*1700*/  @!P1 BRA `(.L_x_21) ;  /* 0x0000011000e49947 */ /* 0x004fea0003800000 */
.L_x_20:
[----:B------:R-:W-:-:S04]  /*1710*/  UISETP.LT.AND UP0, UPT, UR40, 0x1, UPT ;  /* 0x000000012800788c */ /* 0x000fc8000bf01270 */
[----:B------:R-:W-:-:S06]  /*1720*/  USEL UR4, UR40, 0x1, UP0 ;  /* 0x0000000128047887 */ /* 0x000fcc0008000000 */
[----:B0-2---:R-:W-:Y:S01]  /*1730*/  IMAD.U32 R3, RZ, RZ, UR4 ;  /* 0x00000004ff037e24 */ /* 0x005fe2000f8e00ff */
[----:B------:R-:W-:Y:S05]  /*1740*/  WARPSYNC.ALL ;  /* 0x0000000000007948 */ /* 0x000fea0003800000 */
[----:B------:R-:W-:-:S04]  /*1750*/  IADD3 R3, -R3, UR40, RZ ;  /* 0x0000002803037c10 */ /* 0x000fc8000fffe1ff */
[----:B------:R-:W-:Y:S02]  /*1760*/  ISETP.GE.AND P1, PT, R3, 0x1, PT ;  /* 0x000000010300780c */ /* 0x000fe40003f26270 */
[----:B------:R-:W-:Y:S01]  /*1770*/  R2UR UR4, R0 ;  /* 0x00000000000472ca */ /* 0x000fe200000e0000 */
[----:B------:R-:W-:Y:S01]  /*1780*/  ULEA UR48, UR37, UR41, 0xb ;  /* 0x0000002925307291 */ /* 0x000fe2000f8e583f */
[----:B------:R-:W-:Y:S01]  /*1790*/  WARPGROUP.ARRIVE ;  /* 0x00000000000079c5 */ /* 0x000fe20000000000 */
[----:B------:R-:W-:Y:S01]  /*17a0*/  UMOV UR21, 0x40000040 ;  /* 0x4000004000157882 */ /* 0x000fe20000000000 */
[----:B------:R-:W-:Y:S01]  /*17b0*/  UMOV UR23, 0x40000040 ;  /* 0x4000004000177882 */ /* 0x000fe20000000000 */
[----:B------:R-:W-:Y:S01]  /*17c0*/  UMOV UR9, UR21 ;  /* 0x0000001500097c82 */ /* 0x000fe20008000000 */
[----:B------:R-:W-:Y:S01]  /*17d0*/  UMOV UR11, 0x40000040 ;  /* 0x40000040000b7882 */ /* 0x000fe20000000000 */
[----:B------:R-:W-:Y:S01]  /*17e0*/  UMOV UR13, UR21 ;  /* 0x00000015000d7c82 */ /* 0x000fe20008000000 */
[----:B------:R-:W-:Y:S01]  /*17f0*/  UMOV UR20, UR48 ;  /* 0x0000003000147c82 */ /* 0x000fe20008000000 */
[----:B------:R-:W-:Y:S01]  /*1800*/  UMOV UR15, 0x40000040 ;  /* 0x40000040000f7882 */ /* 0x000fe20000000000 */
[----:B------:R-:W-:Y:S01]  /*1810*/  UMOV UR8, UR20 ;  /* 0x0000001400087c82 */ /* 0x000fe20008000000 */
[----:B------:R-:W-:Y:S01]  /*1820*/  UMOV UR12, UR20 ;  /* 0x00000014000c7c82 */ /* 0x000fe20008000000 */
[----:B------:R-:W-:Y:S01]  /*1830*/  UMOV UR5, UR21 ;  /* 0x0000001500057c82 */ /* 0x000fe20008000000 */
[----:B------:R-:W-:Y:S01]  /*1840*/  UIADD3 UR4, UR4, 0x18100, URZ ;  /* 0x0001810004047890 */ /* 0x000fe2000fffe03f */
[----:B------:R-:W-:Y:S01]  /*1850*/  UMOV UR7, 0x40000040 ;  /* 0x4000004000077882 */ /* 0x000fe20000000000 */
[----:B------:R-:W-:-:S02]  /*1860*/  UMOV UR16, UR20 ;  /* 0x0000001400107c82 */ /* 0x000fc40008000000 */
[----:B------:R-:W-:Y:S01]  /*1870*/  USHF.R.U32.HI UR4, URZ, 0x4, UR4 ;  /* 0x000000043f047899 */ /* 0x000fe20008011604 */
[----:B------:R-:W-:Y:S01]  /*1880*/  UMOV UR17, UR21 ;  /* 0x0000001500117c82 */ /* 0x000fe20008000000 */
[----:B------:R-:W-:Y:S02]  /*1890*/  UMOV UR19, 0x40000040 ;  /* 0x4000004000137882 */ /* 0x000fe40000000000 */
[----:B------:R-:W-:Y:S01]  /*18a0*/  ULOP3.LUT UR4, UR4, 0x3fff, URZ, 0xc0, !UPT ;  /* 0x00003fff04047892 */ /* 0x000fe2000f8ec03f */
[----:B------:R-:W-:Y:S01]  /*18b0*/  UMOV UR32, UR20 ;  /* 0x0000001400207c82 */ /* 0x000fe20008000000 */
[----:B------:R-:W-:Y:S02]  /*18c0*/  UMOV UR33, UR21 ;  /* 0x0000001500217c82 */ /* 0x000fe40008000000 */
[----:B------:R-:W-:Y:S01]  /*18d0*/  ULOP3.LUT UR45, UR4, 0x10000, URZ, 0xfc, !UPT ;  /* 0x00010000042d7892 */ /* 0x000fe2000f8efc3f */
[----:B------:R-:W-:Y:S02]  /*18e0*/  UMOV UR35, 0x40000040 ;  /* 0x4000004000237882 */ /* 0x000fe40000000000 */
[----:B------:R-:W-:Y:S01]  /*18f0*/  UMOV UR4, UR20 ;  /* 0x0000001400047c82 */ /* 0x000fe20008000000 */
[----:B------:R-:W-:-:S02]  /*1900*/  UIMAD UR49, UR37, 0x700, UR45 ;  /* 0x00000700253178a4 */ /* 0x000fc4000f8e022d */
[----:B------:R-:W-:Y:S02]  /*1910*/  UIADD3 UR27, UR48, 0x2, URZ ;  /* 0x00000002301b7890 */ /* 0x000fe4000fffe03f */
[----:B------:R-:W-:Y:S02]  /*1920*/  UIADD3 UR10, UR49, 0x100, URZ ;  /* 0x00000100310a7890 */ /* 0x000fe4000fffe03f */
[----:B------:R-:W-:Y:S02]  /*1930*/  UIADD3 UR14, UR49, 0x200, URZ ;  /* 0x00000200310e7890 */ /* 0x000fe4000fffe03f */
[----:B------:R-:W-:Y:S01]  /*1940*/  UMOV UR22, UR49 ;  /* 0x0000003100167c82 */ /* 0x000fe20008000000 */
[----:B------:R-:W-:Y:S01]  /*1950*/  UIADD3 UR6, UR49, 0x300, URZ ;  /* 0x0000030031067890 */ /* 0x000fe2000fffe03f */
[----:B------:R-:W-:Y:S01]  /*1960*/  IGMMA.64x32x32.S8.S8 R24, gdesc[UR20], RZ, !UPT, gsb0 ;  /* 0x01200000141879f1 */ /* 0x000fe2000c0410ff */
[----:B------:R-:W-:Y:S02]  /*1970*/  UIADD3 UR18, UR49, 0x400, URZ ;  /* 0x0000040031127890 */ /* 0x000fe4000fffe03f */
[----:B------:R-:W-:-:S02]  /*1980*/  UIADD3 UR34, UR49, 0x500, URZ ;  /* 0x0000050031227890 */ /* 0x000fc4000fffe03f */
[----:B------:R-:W-:Y:S01]  /*1990*/  UIADD3 UR26, UR49, 0x600, URZ ;  /* 0x00000600311a7890 */ /* 0x000fe2000fffe03f */
[----:B------:R-:W-:Y:S01]  /*19a0*/  UMOV UR24, UR20 ;  /* 0x0000001400187c82 */ /* 0x000fe20008000000 */
[----:B------:R-:W-:Y:S01]  /*19b0*/  UMOV UR25, UR21 ;  /* 0x0000001500197c82 */ /* 0x000fe20008000000 */
[----:B------:R-:W-:Y:S01]  /*19c0*/  UIADD3 UR28, UR48, 0x400, URZ ;  /* 0x00000400301c7890 */ /* 0x000fe2000fffe03f */
[----:B------:R-:W-:-:S03]  /*19d0*/  UMOV UR29, 0x40000040 ;  /* 0x40000040001d7882 */ /* 0x000fc60000000000 */
[----:B------:R-:W-:Y:S01]  /*19e0*/  UMOV UR30, UR26 ;  /* 0x0000001a001e7c82 */ /* 0x000fe20008000000 */
[----:B------:R-:W-:Y:S02]  /*19f0*/  UMOV UR21, UR29 ;  /* 0x0000001d00157c82 */ /* 0x000fe40008000000 */
[----:B------:R-:W-:Y:S01]  /*1a00*/  UMOV UR20, UR28 ;  /* 0x0000001c00147c82 */ /* 0x000fe20008000000 */
[----:B------:R-:W-:Y:S02]  /*1a10*/  WARPGROUP.DEPBAR.LE gsb0, 0x0 ;  /* 0x00008000000079c5 */ /* 0x000fe40000010000 */
[----:B------:R-:W-:Y:S01]  /*1a20*/  WARPGROUP.ARRIVE ;  /* 0x00000000000079c5 */ /* 0x000fe20000000000 */
[----:B------:R-:W-:Y:S01]  /*1a30*/  IMAD.MOV.U32 R21, RZ, RZ, R24 ;  /* 0x000000ffff157224 */ /* 0x000fe200078e0018 */
[----:B------:R-:W-:Y:S01]  /*1a40*/  MOV R15, R28 ;  /* 0x0000001c000f7202 */ /* 0x000fe20000000f00 */
[----:B------:R-:W-:Y:S01]  /*1a50*/  IMAD.MOV.U32 R20, RZ, RZ, R25 ;  /* 0x000000ffff147224 */ /* 0x000fe200078e0019 */
[----:B------:R-:W-:Y:S01]  /*1a60*/  MOV R5, R38 ;  /* 0x0000002600057202 */ /* 0x000fe20000000f00 */
[----:B------:R-:W-:Y:S01]  /*1a70*/  IMAD.MOV.U32 R19, RZ, RZ, R26 ;  /* 0x000000ffff137224 */ /* 0x000fe200078e001a */
[----:B------:R-:W-:Y:S01]  /*1a80*/  IGMMA.64x32x32.S8.S8 R200, gdesc[UR8], RZ, !UPT, gsb0 ;  /* 0x0120000008c879f1 */ /* 0x000fe2000c0410ff */
[----:B------:R-:W-:Y:S01]  /*1a90*/  UMOV UR8, UR27 ;  /* 0x0000001b00087c82 */ /* 0x000fe20008000000 */
[----:B------:R-:W-:Y:S01]  /*1aa0*/  UMOV UR27, 0x40000040 ;  /* 0x40000040001b7882 */ /* 0x000fe20000000000 */
[----:B------:R-:W-:Y:S01]  /*1ab0*/  IMAD.MOV.U32 R18, RZ, RZ, R27 ;  /* 0x000000ffff127224 */ /* 0x000fe200078e001b */
[----:B------:R-:W-:Y:S01]  /*1ac0*/  UMOV UR31, UR27 ;  /* 0x0000001b001f7c82 */ /* 0x000fe20008000000 */
[----:B------:R-:W-:Y:S01]  /*1ad0*/  IMAD.MOV.U32 R14, RZ, RZ, R29 ;  /* 0x000000ffff0e7224 */ /* 0x000fe200078e001d */
[----:B------:R-:W-:Y:S01]  /*1ae0*/  UMOV UR9, 0x40000040 ;  /* 0x4000004000097882 */ /* 0x000fe20000000000 */
[----:B------:R-:W-:-:S02]  /*1af0*/  IMAD.MOV.U32 R13, RZ, RZ, R30 ;  /* 0x000000ffff0d7224 */ /* 0x000fc400078e001e */
[----:B------:R-:W-:Y:S02]  /*1b00*/  IMAD.MOV.U32 R12, RZ, RZ, R31 ;  /* 0x000000ffff0c7224 */ /* 0x000fe400078e001f */
[----:B------:R-:W-:Y:S02]  /*1b10*/  IMAD.MOV.U32 R11, RZ, RZ, R32 ;  /* 0x000000ffff0b7224 */ /* 0x000fe400078e0020 */
[----:B------:R-:W-:Y:S02]  /*1b20*/  IMAD.MOV.U32 R10, RZ, RZ, R33 ;  /* 0x000000ffff0a7224 */ /* 0x000fe400078e0021 */
[----:B------:R-:W-:Y:S02]  /*1b30*/  IMAD.MOV.U32 R9, RZ, RZ, R34 ;  /* 0x000000ffff097224 */ /* 0x000fe400078e0022 */
[----:B------:R-:W-:Y:S02]  /*1b40*/  IMAD.MOV.U32 R8, RZ, RZ, R35 ;  /* 0x000000ffff087224 */ /* 0x000fe400078e0023 */
[----:B-1----:R-:W-:-:S02]  /*1b50*/  IMAD.MOV.U32 R7, RZ, RZ, R36 ;  /* 0x000000ffff077224 */ /* 0x002fc400078e0024 */
[----:B------:R-:W-:Y:S02]  /*1b60*/  IMAD.MOV.U32 R6, RZ, RZ, R37 ;  /* 0x000000ffff067224 */ /* 0x000fe400078e0025 */
[----:B------:R-:W-:Y:S01]  /*1b70*/  IMAD.MOV.U32 R4, RZ, RZ, R39 ;  /* 0x000000ffff047224 */ /* 0x000fe200078e0027 */
[----:B------:R-:W-:Y:S02]  /*1b80*/  WARPGROUP.DEPBAR.LE gsb0, 0x0 ;  /* 0x00008000000079c5 */ /* 0x000fe40000010000 */
[----:B------:R-:W-:Y:S01]  /*1b90*/  WARPGROUP.ARRIVE ;  /* 0x00000000000079c5 */ /* 0x000fe20000000000 */
[----:B------:R0:W-:Y:S04]  /*1ba0*/  STL.64 [R1+0x110], R214 ;  /* 0x000110d601007387 */ /* 0x0001e80000100a00 */
[----:B------:R1:W-:Y:S01]  /*1bb0*/  STL.64 [R1+0x108], R212 ;  /* 0x000108d401007387 */ /* 0x0003e20000100a00 */
[----:B------:R-:W-:Y:S01]  /*1bc0*/  IGMMA.64x32x32.S8.S8 R168, gdesc[UR12], RZ, !UPT, gsb0 ;  /* 0x012000000ca879f1 */ /* 0x000fe2000c0410ff */
[----:B------:R-:W-:Y:S01]  /*1bd0*/  UMOV UR12, UR28 ;  /* 0x0000001c000c7c82 */ /* 0x000fe20008000000 */
[----:B------:R-:W-:Y:S01]  /*1be0*/  UMOV UR13, UR29 ;  /* 0x0000001d000d7c82 */ /* 0x000fe20008000000 */
[----:B------:R2:W-:Y:S04]  /*1bf0*/  STL.64 [R1+0x100], R210 ;  /* 0x000100d201007387 */ /* 0x0005e80000100a00 */
[----:B------:R3:W-:Y:S01]  /*1c00*/  STL.64 [R1+0xf8], R208 ;  /* 0x0000f8d001007387 */ /* 0x0007e20000100a00 */
[----:B0-----:R-:W-:-:S02]  /*1c10*/  IMAD.MOV.U32 R214, RZ, RZ, R5 ;  /* 0x000000ffffd67224 */ /* 0x001fc400078e0005 */
[----:B------:R-:W-:Y:S01]  /*1c20*/  IMAD.MOV.U32 R215, RZ, RZ, R4 ;  /* 0x000000ffffd77224 */ /* 0x000fe200078e0004 */
[----:B------:R0:W-:Y:S01]  /*1c30*/  STL.64 [R1+0xf0], R206 ;  /* 0x0000f0ce01007387 */ /* 0x0001e20000100a00 */
[----:B-1----:R-:W-:Y:S02]  /*1c40*/  IMAD.MOV.U32 R212, RZ, RZ, R7 ;  /* 0x000000ffffd47224 */ /* 0x002fe400078e0007 */
[----:B------:R-:W-:Y:S01]  /*1c50*/  IMAD.MOV.U32 R213, RZ, RZ, R6 ;  /* 0x000000ffffd57224 */ /* 0x000fe200078e0006 */
[----:B------:R1:W-:Y:S01]  /*1c60*/  STL.64 [R1+0xe8], R204 ;  /* 0x0000e8cc01007387 */ /* 0x0003e20000100a00 */
[----:B--2---:R-:W-:Y:S02]  /*1c70*/  IMAD.MOV.U32 R210, RZ, RZ, R9 ;  /* 0x000000ffffd27224 */ /* 0x004fe400078e0009 */
[----:B------:R-:W-:Y:S01]  /*1c80*/  IMAD.MOV.U32 R211, RZ, RZ, R8 ;  /* 0x000000ffffd37224 */ /* 0x000fe200078e0008 */
[----:B------:R2:W-:Y:S01]  /*1c90*/  STL.64 [R1+0xe0], R202 ;  /* 0x0000e0ca01007387 */ /* 0x0005e20000100a00 */
[----:B---3--:R-:W-:Y:S01]  /*1ca0*/  MOV R208, R11 ;  /* 0x0000000b00d07202 */ /* 0x008fe20000000f00 */
[----:B------:R-:W-:-:S02]  /*1cb0*/  IMAD.MOV.U32 R209, RZ, RZ, R10 ;  /* 0x000000ffffd17224 */ /* 0x000fc400078e000a */
[----:B------:R3:W-:Y:S01]  /*1cc0*/  STL.64 [R1+0xd8], R200 ;  /* 0x0000d8c801007387 */ /* 0x0007e20000100a00 */
[----:B0-----:R-:W-:Y:S02]  /*1cd0*/  IMAD.MOV.U32 R206, RZ, RZ, R13 ;  /* 0x000000ffffce7224 */ /* 0x001fe400078e000d */
[----:B------:R-:W-:Y:S02]  /*1ce0*/  IMAD.MOV.U32 R207, RZ, RZ, R12 ;  /* 0x000000ffffcf7224 */ /* 0x000fe400078e000c */
[----:B-1----:R-:W-:Y:S02]  /*1cf0*/  IMAD.MOV.U32 R204, RZ, RZ, R15 ;  /* 0x000000ffffcc7224 */ /* 0x002fe400078e000f */
[----:B------:R-:W-:Y:S02]  /*1d00*/  IMAD.MOV.U32 R205, RZ, RZ, R14 ;  /* 0x000000ffffcd7224 */ /* 0x000fe400078e000e */
[----:B--2---:R-:W-:Y:S02]  /*1d10*/  IMAD.MOV.U32 R202, RZ, RZ, R19 ;  /* 0x000000ffffca7224 */ /* 0x004fe400078e0013 */
[----:B------:R-:W-:-:S02]  /*1d20*/  IMAD.MOV.U32 R203, RZ, RZ, R18 ;  /* 0x000000ffffcb7224 */ /* 0x000fc400078e0012 */
[----:B---3--:R-:W-:Y:S02]  /*1d30*/  IMAD.MOV.U32 R200, RZ, RZ, R21 ;  /* 0x000000ffffc87224 */ /* 0x008fe400078e0015 */
[----:B------:R-:W-:Y:S01]  /*1d40*/  IMAD.MOV.U32 R201, RZ, RZ, R20 ;  /* 0x000000ffffc97224 */ /* 0x000fe200078e0014 */
[----:B------:R-:W-:Y:S02]  /*1d50*/  WARPGROUP.DEPBAR.LE gsb0, 0x0 ;  /* 0x00008000000079c5 */ /* 0x000fe40000010000 */
[----:B------:R-:W-:-:S06]  /*1d60*/  WARPGROUP.ARRIVE ;  /* 0x00000000000079c5 */ /* 0x000fcc0000000000 */
[----:B------:R-:W-:Y:S01]  /*1d70*/  IGMMA.64x32x32.S8.S8 R136, gdesc[UR4], RZ, !UPT, gsb0 ;  /* 0x01200000048879f1 */ /* 0x000fe2000c0410ff */
[----:B------:R-:W-:Y:S01]  /*1d80*/  UMOV UR4, UR28 ;  /* 0x0000001c00047c82 */ /* 0x000fe20008000000 */
[----:B------:R-:W-:Y:S01]  /*1d90*/  UMOV UR5, UR29 ;  /* 0x0000001d00057c82 */ /* 0x000fe20008000000 */
        /* <DEDUP_REMOVED lines=13> */
[----:B------:R-:W-:Y:S01]  /*1e70*/  UIADD3 UR26, UR49, 0x202, URZ ;  /* 0x00000202311a7890 */ /* 0x000fe2000fffe03f */
[----:B------:R-:W-:Y:S01]  /*1e80*/  UMOV UR24, UR8 ;  /* 0x0000000800187c82 */ /* 0x000fe20008000000 */
[----:B------:R-:W-:Y:S01]  /*1e90*/  UMOV UR25, UR9 ;  /* 0x0000000900197c82 */ /* 0x000fe20008000000 */
[----:B------:R-:W-:Y:S02]  /*1ea0*/  WARPGROUP.DEPBAR.LE gsb0, 0x0 ;  /* 0x00008000000079c5 */ /* 0x000fe40000010000 */
[----:B------:R-:W-:-:S06]  /*1eb0*/  WARPGROUP.ARRIVE ;  /* 0x00000000000079c5 */ /* 0x000fcc0000000000 */
[----:B------:R-:W-:Y:S01]  /*1ec0*/  IGMMA.64x32x32.S8.S8 R24, gdesc[UR28], RZ, !UPT, gsb0 ;  /* 0x012000001c1879f1 */ /* 0x000fe2000c0410ff */
[----:B------:R-:W-:Y:S01]  /*1ed0*/  UMOV UR30, UR10 ;  /* 0x0000000a001e7c82 */ /* 0x000fe20008000000 */
[----:B------:R-:W-:Y:S01]  /*1ee0*/  UMOV UR31, UR11 ;  /* 0x0000000b001f7c82 */ /* 0x000fe20008000000 */
[----:B------:R-:W-:Y:S01]  /*1ef0*/  UMOV UR11, 0x40000040 ;  /* 0x40000040000b7882 */ /* 0x000fe20000000000 */
[----:B------:R-:W-:Y:S02]  /*1f00*/  WARPGROUP.DEPBAR.LE gsb0, 0x0 ;  /* 0x00008000000079c5 */ /* 0x000fe40000010000 */
[----:B------:R-:W-:-:S06]  /*1f10*/  WARPGROUP.ARRIVE ;  /* 0x00000000000079c5 */ /* 0x000fcc0000000000 */
[----:B------:R-:W-:Y:S01]  /*1f20*/  IGMMA.64x32x32.S8.S8 R56, gdesc[UR32], RZ, !UPT, gsb0 ;  /* 0x01200000203879f1 */ /* 0x000fe2000c0410ff */
[----:B------:R-:W-:Y:S01]  /*1f30*/  UMOV UR27, 0x40000040 ;  /* 0x40000040001b7882 */ /* 0x000fe20000000000 */
        /* <DEDUP_REMOVED lines=11> */
[----:B------:R-:W-:Y:S01]  /*1ff0*/  UIADD3 UR6, UR49, 0x2, URZ ;  /* 0x0000000231067890 */ /* 0x000fe2000fffe03f */
[----:B------:R-:W-:Y:S01]  /*2000*/  UMOV UR19, 0x40000040 ;  /* 0x4000004000137882 */ /* 0x000fe20000000000 */
[----:B------:R-:W-:Y:S01]  /*2010*/  UMOV UR4, UR8 ;  /* 0x0000000800047c82 */ /* 0x000fe20008000000 */
[----:B------:R-:W-:-:S04]  /*2020*/  UMOV UR5, UR9 ;  /* 0x0000000900057c82 */ /* 0x000fc80008000000 */
[----:B------:R-:W-:Y:S01]  /*2030*/  UMOV UR10, UR6 ;  /* 0x00000006000a7c82 */ /* 0x000fe20008000000 */
[----:B------:R-:W-:Y:S02]  /*2040*/  WARPGROUP.DEPBAR.LE gsb0, 0x0 ;  /* 0x00008000000079c5 */ /* 0x000fe40000010000 */
[----:B------:R-:W-:-:S06]  /*2050*/  WARPGROUP.ARRIVE ;  /* 0x00000000000079c5 */ /* 0x000fcc0000000000 */
[----:B------:R-:W-:Y:S03]  /*2060*/  IGMMA.64x32x32.S8.S8 R152, gdesc[UR12], RZ, !UPT, gsb0 ;  /* 0x012000000c9879f1 */ /* 0x000fe6000c0410ff */
        /* <DEDUP_REMOVED lines=8> */
[----:B------:R-:W-:Y:S03]  /*20f0*/  IGMMA.64x32x32.S8.S8 R200, gdesc[UR8], R200, gsb0 ;  /* 0x0120000008c879f1 */ /* 0x000fe600080410c8 */
[----:B------:R-:W-:Y:S02]  /*2100*/  WARPGROUP.DEPBAR.LE gsb0, 0x0 ;  /* 0x00008000000079c5 */ /* 0x000fe40000010000 */
[----:B------:R-:W-:Y:S04]  /*2110*/  STL.64 [R1], R200 ;  /* 0x000000c801007387 */ /* 0x000fe80000100a00 */
[----:B------:R-:W-:Y:S04]  /*2120*/  STL.64 [R1+0x8], R202 ;  /* 0x000008ca01007387 */ /* 0x000fe80000100a00 */
[----:B------:R-:W-:Y:S04]  /*2130*/  STL.64 [R1+0x10], R204 ;  /* 0x000010cc01007387 */ /* 0x000fe80000100a00 */
[----:B------:R-:W-:Y:S04]  /*2140*/  STL.64 [R1+0x18], R206 ;  /* 0x000018ce01007387 */ /* 0x000fe80000100a00 */
[----:B------:R-:W-:Y:S04]  /*2150*/  STL.64 [R1+0x20], R208 ;  /* 0x000020d001007387 */ /* 0x000fe80000100a00 */
[----:B------:R-:W-:Y:S04]  /*2160*/  STL.64 [R1+0x28], R210 ;  /* 0x000028d201007387 */ /* 0x000fe80000100a00 */
[----:B------:R-:W-:Y:S04]  /*2170*/  STL.64 [R1+0x30], R212 ;  /* 0x000030d401007387 */ /* 0x000fe80000100a00 */
[----:B------:R0:W-:Y:S04]  /*2180*/  STL.64 [R1+0x38], R214 ;  /* 0x000038d601007387 */ /* 0x0001e80000100a00 */
[----:B0-----:R-:W2:Y:S04]  /*2190*/  LDL.LU.64 R214, [R1+0x110] ;  /* 0x0001100001d67983 */ /* 0x001ea80000300a00 */
[----:B------:R-:W2:Y:S04]  /*21a0*/  LDL.LU.64 R212, [R1+0x108] ;  /* 0x0001080001d47983 */ /* 0x000ea80000300a00 */
[----:B------:R-:W2:Y:S04]  /*21b0*/  LDL.LU.64 R210, [R1+0x100] ;  /* 0x0001000001d27983 */ /* 0x000ea80000300a00 */
[----:B------:R-:W2:Y:S04]  /*21c0*/  LDL.LU.64 R208, [R1+0xf8] ;  /* 0x0000f80001d07983 */ /* 0x000ea80000300a00 */
[----:B------:R-:W2:Y:S04]  /*21d0*/  LDL.LU.64 R206, [R1+0xf0] ;  /* 0x0000f00001ce7983 */ /* 0x000ea80000300a00 */
[----:B------:R-:W2:Y:S04]  /*21e0*/  LDL.LU.64 R204, [R1+0xe8] ;  /* 0x0000e80001cc7983 */ /* 0x000ea80000300a00 */
[----:B------:R-:W2:Y:S04]  /*21f0*/  LDL.LU.64 R202, [R1+0xe0] ;  /* 0x0000e00001ca7983 */ /* 0x000ea80000300a00 */
[----:B------:R-:W2:Y:S01]  /*2200*/  LDL.LU.64 R200, [R1+0xd8] ;  /* 0x0000d80001c87983 */ /* 0x000ea20000300a00 */
[----:B------:R-:W-:Y:S01]  /*2210*/  UIADD3 UR6, UR49, 0x302, URZ ;  /* 0x0000030231067890 */ /* 0x000fe2000fffe03f */
[----:B------:R-:W-:Y:S01]  /*2220*/  UMOV UR7, 0x40000040 ;  /* 0x4000004000077882 */ /* 0x000fe20000000000 */
[----:B------:R-:W-:Y:S01]  /*2230*/  UIADD3 UR34, UR49, 0x402, URZ ;  /* 0x0000040231227890 */ /* 0x000fe2000fffe03f */
[----:B------:R-:W-:Y:S01]  /*2240*/  UMOV UR35, 0x40000040 ;  /* 0x4000004000237882 */ /* 0x000fe20000000000 */
[----:B------:R-:W-:Y:S01]  /*2250*/  UIADD3 UR14, UR49, 0x502, URZ ;  /* 0x00000502310e7890 */ /* 0x000fe2000fffe03f */
[----:B------:R-:W-:Y:S01]  /*2260*/  UMOV UR12, UR8 ;  /* 0x00000008000c7c82 */ /* 0x000fe20008000000 */
[----:B------:R-:W-:Y:S01]  /*2270*/  UMOV UR13, UR9 ;  /* 0x00000009000d7c82 */ /* 0x000fe20008000000 */
[----:B------:R-:W-:Y:S01]  /*2280*/  UMOV UR15, 0x40000040 ;  /* 0x40000040000f7882 */ /* 0x000fe20000000000 */
[----:B--2---:R-:W-:-:S06]  /*2290*/  WARPGROUP.ARRIVE ;  /* 0x00000000000079c5 */ /* 0x004fcc0000000000 */
[----:B------:R-:W-:Y:S03]  /*22a0*/  IGMMA.64x32x32.S8.S8 R200, gdesc[UR16], R200, gsb0 ;  /* 0x0120000010c879f1 */ /* 0x000fe600080410c8 */
[----:B------:R-:W-:Y:S02]  /*22b0*/  WARPGROUP.DEPBAR.LE gsb0, 0x0 ;  /* 0x00008000000079c5 */ /* 0x000fe40000010000 */
[----:B------:R-:W-:Y:S01]  /*22c0*/  WARPGROUP.ARRIVE ;  /* 0x00000000000079c5 */ /* 0x000fe20000000000 */
[----:B------:R-:W-:Y:S01]  /*22d0*/  UIADD3 UR22, UR49, 0x602, URZ ;  /* 0x0000060231167890 */ /* 0x000fe2000fffe03f */
[----:B------:R-:W-:Y:S04]  /*22e0*/  STL.64 [R1+0xd0], R214 ;  /* 0x0000d0d601007387 */ /* 0x000fe80000100a00 */
[----:B------:R-:W-:Y:S01]  /*22f0*/  IGMMA.64x32x32.S8.S8 R168, gdesc[UR24], R168, gsb0 ;  /* 0x0120000018a879f1 */ /* 0x000fe200080410a8 */
[----:B------:R-:W-:Y:S01]  /*2300*/  UMOV UR20, UR8 ;  /* 0x0000000800147c82 */ /* 0x000fe20008000000 */
[----:B------:R-:W-:Y:S01]  /*2310*/  UMOV UR21, UR9 ;  /* 0x0000000900157c82 */ /* 0x000fe20008000000 */
[----:B------:R-:W-:Y:S01]  /*2320*/  UMOV UR23, 0x40000040 ;  /* 0x4000004000177882 */ /* 0x000fe20000000000 */
[----:B------:R-:W-:Y:S04]  /*2330*/  STL.64 [R1+0xc8], R212 ;  /* 0x0000c8d401007387 */ /* 0x000fe80000100a00 */
[----:B------:R-:W-:Y:S04]  /*2340*/  STL.64 [R1+0xc0], R210 ;  /* 0x0000c0d201007387 */ /* 0x000fe80000100a00 */
[----:B------:R-:W-:Y:S04]  /*2350*/  STL.64 [R1+0xb8], R208 ;  /* 0x0000b8d001007387 */ /* 0x000fe80000100a00 */
[----:B------:R-:W-:Y:S04]  /*2360*/  STL.64 [R1+0xb0], R206 ;  /* 0x0000b0ce01007387 */ /* 0x000fe80000100a00 */
[----:B------:R-:W-:Y:S04]  /*2370*/  STL.64 [R1+0xa8], R204 ;  /* 0x0000a8cc01007387 */ /* 0x000fe80000100a00 */
[----:B------:R-:W-:Y:S04]  /*2380*/  STL.64 [R1+0xa0], R202 ;  /* 0x0000a0ca01007387 */ /* 0x000fe80000100a00 */
[----:B------:R0:W-:Y:S04]  /*2390*/  STL.64 [R1+0x98], R200 ;  /* 0x000098c801007387 */ /* 0x0001e80000100a00 */
[----:B0-----:R-:W2:Y:S04]  /*23a0*/  LDL.LU.64 R200, [R1] ;  /* 0x0000000001c87983 */ /* 0x001ea80000300a00 */
[----:B------:R-:W2:Y:S04]  /*23b0*/  LDL.LU.64 R202, [R1+0x8] ;  /* 0x0000080001ca7983 */ /* 0x000ea80000300a00 */
[----:B------:R-:W2:Y:S04]  /*23c0*/  LDL.LU.64 R204, [R1+0x10] ;  /* 0x0000100001cc7983 */ /* 0x000ea80000300a00 */
[----:B------:R-:W2:Y:S04]  /*23d0*/  LDL.LU.64 R206, [R1+0x18] ;  /* 0x0000180001ce7983 */ /* 0x000ea80000300a00 */
[----:B------:R-:W2:Y:S01]  /*23e0*/  LDL.LU.64 R208, [R1+0x20] ;  /* 0x0000200001d07983 */ /* 0x000ea20000300a00 */
[----:B------:R-:W-:-:S02]  /*23f0*/  WARPGROUP.DEPBAR.LE gsb0, 0x0 ;  /* 0x00008000000079c5 */ /* 0x000fc40000010000 */
[----:B------:R-:W-:Y:S01]  /*2400*/  WARPGROUP.ARRIVE ;  /* 0x00000000000079c5 */ /* 0x000fe20000000000 */
[----:B------:R-:W2:Y:S04]  /*2410*/  LDL.LU.64 R210, [R1+0x28] ;  /* 0x0000280001d27983 */ /* 0x000ea80000300a00 */
[----:B------:R-:W2:Y:S01]  /*2420*/  LDL.LU.64 R212, [R1+0x30] ;  /* 0x0000300001d47983 */ /* 0x000ea20000300a00 */
[----:B------:R-:W-:Y:S03]  /*2430*/  IGMMA.64x32x32.S8.S8 R136, gdesc[UR4], R136, gsb0 ;  /* 0x01200000048879f1 */ /* 0x000fe60008041088 */
[----:B------:R-:W2:Y:S01]  /*2440*/  LDL.LU.64 R214, [R1+0x38] ;  /* 0x0000380001d67983 */ /* 0x000ea20000300a00 */
[----:B------:R-:W-:Y:S01]  /*2450*/  UIADD3 UR4, UR48, 0x402, URZ ;  /* 0x0000040230047890 */ /* 0x000fe2000fffe03f */
[----:B------:R-:W-:-:S02]  /*2460*/  WARPGROUP.DEPBAR.LE gsb0, 0x0 ;  /* 0x00008000000079c5 */ /* 0x000fc40000010000 */
[----:B------:R-:W-:-:S06]  /*2470*/  WARPGROUP.ARRIVE ;  /* 0x00000000000079c5 */ /* 0x000fcc0000000000 */
[----:B------:R-:W-:Y:S03]  /*2480*/  IGMMA.64x32x32.S8.S8 R104, gdesc[UR32], R104, gsb0 ;  /* 0x01200000206879f1 */ /* 0x000fe60008041068 */
[----:B------:R-:W-:Y:S02]  /*2490*/  WARPGROUP.DEPBAR.LE gsb0, 0x0 ;  /* 0x00008000000079c5 */ /* 0x000fe40000010000 */
[----:B------:R-:W-:-:S06]  /*24a0*/  WARPGROUP.ARRIVE ;  /* 0x00000000000079c5 */ /* 0x000fcc0000000000 */
[----:B------:R-:W-:Y:S03]  /*24b0*/  IGMMA.64x32x32.S8.S8 R72, gdesc[UR12], R72, gsb0 ;  /* 0x012000000c4879f1 */ /* 0x000fe60008041048 */
[----:B------:R-:W-:Y:S02]  /*24c0*/  WARPGROUP.DEPBAR.LE gsb0, 0x0 ;  /* 0x00008000000079c5 */ /* 0x000fe40000010000 */
[----:B------:R-:W-:-:S06]  /*24d0*/  WARPGROUP.ARRIVE ;  /* 0x00000000000079c5 */ /* 0x000fcc0000000000 */
[----:B------:R-:W-:Y:S01]  /*24e0*/  IGMMA.64x32x32.S8.S8 R40, gdesc[UR20], R40, gsb0 ;  /* 0x01200000142879f1 */ /* 0x000fe20008041028 */
[----:B------:R-:W-:Y:S01]  /*24f0*/  UMOV UR20, UR4 ;  /* 0x0000000400147c82 */ /* 0x000fe20008000000 */
[----:B------:R-:W-:Y:S01]  /*2500*/  UMOV UR21, 0x40000040 ;  /* 0x4000004000157882 */ /* 0x000fe20000000000 */
[----:B------:R-:W-:Y:S01]  /*2510*/  UMOV UR12, UR20 ;  /* 0x00000014000c7c82 */ /* 0x000fe20008000000 */
        /* <DEDUP_REMOVED lines=11> */
[----:B------:R-:W-:-:S02]  /*25d0*/  WARPGROUP.DEPBAR.LE gsb0, 0x0 ;  /* 0x00008000000079c5 */ /* 0x000fc40000010000 */
[----:B------:R-:W-:-:S06]  /*25e0*/  WARPGROUP.ARRIVE ;  /* 0x00000000000079c5 */ /* 0x000fcc0000000000 */
[----:B------:R-:W-:Y:S03]  /*25f0*/  IGMMA.64x32x32.S8.S8 R24, gdesc[UR20], R24, gsb0 ;  /* 0x01200000141879f1 */ /* 0x000fe60008041018 */
[----:B------:R-:W-:Y:S02]  /*2600*/  WARPGROUP.DEPBAR.LE gsb0, 0x0 ;  /* 0x00008000000079c5 */ /* 0x000fe40000010000 */
[----:B------:R-:W-:-:S06]  /*2610*/  WARPGROUP.ARRIVE ;  /* 0x00000000000079c5 */ /* 0x000fcc0000000000 */
[----:B------:R-:W-:Y:S01]  /*2620*/  IGMMA.64x32x32.S8.S8 R56, gdesc[UR12], R56, gsb0 ;  /* 0x012000000c3879f1 */ /* 0x000fe20008041038 */
[----:B------:R-:W-:Y:S02]  /*2630*/  UIADD3 UR14, UR49, 0x204, URZ ;  /* 0x00000204310e7890 */ /* 0x000fe4000fffe03f */
[----:B------:R-:W-:Y:S02]  /*2640*/  WARPGROUP.DEPBAR.LE gsb0, 0x0 ;  /* 0x00008000000079c5 */ /* 0x000fe40000010000 */
[----:B------:R-:W-:-:S06]  /*2650*/  WARPGROUP.ARRIVE ;  /* 0x00000000000079c5 */ /* 0x000fcc0000000000 */
[----:B------:R-:W-:Y:S03]  /*2660*/  IGMMA.64x32x32.S8.S8 R88, gdesc[UR32], R88, gsb0 ;  /* 0x01200000205879f1 */ /* 0x000fe60008041058 */
[----:B------:R-:W-:Y:S02]  /*2670*/  WARPGROUP.DEPBAR.LE gsb0, 0x0 ;  /* 0x00008000000079c5 */ /* 0x000fe40000010000 */
[----:B------:R-:W-:-:S06]  /*2680*/  WARPGROUP.ARRIVE ;  /* 0x00000000000079c5 */ /* 0x000fcc0000000000 */
[----:B------:R-:W-:Y:S01]  /*2690*/  IGMMA.64x32x32.S8.S8 R120, gdesc[UR4], R120, gsb0 ;  /* 0x01200000047879f1 */ /* 0x000fe20008041078 */
[----:B------:R-:W-:Y:S02]  /*26a0*/  UIADD3 UR4, UR48, 0x4, URZ ;  /* 0x0000000430047890 */ /* 0x000fe4000fffe03f */
[----:B------:R-:W-:Y:S01]  /*26b0*/  UIADD3 UR6, UR49, 0x104, URZ ;  /* 0x0000010431067890 */ /* 0x000fe2000fffe03f */
[----:B------:R-:W-:Y:S02]  /*26c0*/  WARPGROUP.DEPBAR.LE gsb0, 0x0 ;  /* 0x00008000000079c5 */ /* 0x000fe40000010000 */
        /* <DEDUP_REMOVED lines=8> */
[----:B------:R-:W-:Y:S01]  /*2750*/  UIADD3 UR10, UR49, 0x4, URZ ;  /* 0x00000004310a7890 */ /* 0x000fe2000fffe03f */
[----:B------:R-:W-:Y:S01]  /*2760*/  UMOV UR8, UR4 ;  /* 0x0000000400087c82 */ /* 0x000fe20008000000 */
[----:B------:R-:W-:Y:S01]  /*2770*/  UMOV UR9, 0x40000040 ;  /* 0x4000004000097882 */ /* 0x000fe20000000000 */
[----:B------:R-:W-:Y:S01]  /*2780*/  UMOV UR11, 0x40000040 ;  /* 0x40000040000b7882 */ /* 0x000fe20000000000 */
[----:B------:R-:W-:Y:S01]  /*2790*/  UMOV UR4, UR8 ;  /* 0x0000000800047c82 */ /* 0x000fe20008000000 */
[----:B------:R-:W-:Y:S01]  /*27a0*/  UMOV UR5, UR9 ;  /* 0x0000000900057c82 */ /* 0x000fe20008000000 */
[----:B------:R-:W-:Y:S01]  /*27b0*/  UMOV UR7, 0x40000040 ;  /* 0x4000004000077882 */ /* 0x000fe20000000000 */
[----:B------:R-:W-:Y:S01]  /*27c0*/  UMOV UR12, UR8 ;  /* 0x00000008000c7c82 */ /* 0x000fe20008000000 */
[----:B------:R-:W-:Y:S01]  /*27d0*/  UMOV UR13, UR9 ;  /* 0x00000009000d7c82 */ /* 0x000fe20008000000 */
[----:B------:R-:W-:Y:S01]  /*27e0*/  UMOV UR15, 0x40000040 ;  /* 0x40000040000f7882 */ /* 0x000fe20000000000 */
[----:B------:R-:W-:Y:S01]  /*27f0*/  UIADD3 UR18, UR49, 0x304, URZ ;  /* 0x0000030431127890 */ /* 0x000fe2000fffe03f */
[----:B------:R-:W-:Y:S01]  /*2800*/  UMOV UR16, UR8 ;  /* 0x0000000800107c82 */ /* 0x000fe20008000000 */
[----:B------:R-:W-:Y:S01]  /*2810*/  UMOV UR17, UR9 ;  /* 0x0000000900117c82 */ /* 0x000fe20008000000 */
[----:B------:R-:W-:Y:S01]  /*2820*/  UMOV UR19, 0x40000040 ;  /* 0x4000004000137882 */ /* 0x000fe20000000000 */
[----:B------:R-:W-:Y:S01]  /*2830*/  UIADD3 UR22, UR49, 0x404, URZ ;  /* 0x0000040431167890 */ /* 0x000fe2000fffe03f */
[----:B------:R-:W-:Y:S01]  /*2840*/  UMOV UR20, UR8 ;  /* 0x0000000800147c82 */ /* 0x000fe20008000000 */
[----:B------:R-:W-:Y:S01]  /*2850*/  UMOV UR21, UR9 ;  /* 0x0000000900157c82 */ /* 0x000fe20008000000 */
[----:B------:R-:W-:-:S02]  /*2860*/  WARPGROUP.DEPBAR.LE gsb0, 0x0 ;  /* 0x00008000000079c5 */ /* 0x000fc40000010000 */
[----:B--2---:R-:W-:-:S06]  /*2870*/  WARPGROUP.ARRIVE ;  /* 0x00000000000079c5 */ /* 0x004fcc0000000000 */
[----:B------:R-:W-:Y:S03]  /*2880*/  IGMMA.64x32x32.S8.S8 R200, gdesc[UR8], R200, gsb0 ;  /* 0x0120000008c879f1 */ /* 0x000fe600080410c8 */
[----:B------:R-:W-:Y:S02]  /*2890*/  WARPGROUP.DEPBAR.LE gsb0, 0x0 ;  /* 0x00008000000079c5 */ /* 0x000fe40000010000 */
[----:B------:R-:W-:Y:S01]  /*28a0*/  IMAD.MOV.U32 R5, RZ, RZ, R214 ;  /* 0x000000ffff057224 */ /* 0x000fe200078e00d6 */
[----:B------:R-:W-:Y:S01]  /*28b0*/  MOV R7, R212 ;  /* 0x000000d400077202 */ /* 0x000fe20000000f00 */
[----:B------:R-:W-:Y:S01]  /*28c0*/  IMAD.MOV.U32 R4, RZ, RZ, R215 ;  /* 0x000000ffff047224 */ /* 0x000fe200078e00d7 */
[----:B------:R-:W-:Y:S01]  /*28d0*/  MOV R19, R202 ;  /* 0x000000ca00137202 */ /* 0x000fe20000000f00 */
[----:B------:R-:W-:Y:S01]  /*28e0*/  IMAD.MOV.U32 R6, RZ, RZ, R213 ;  /* 0x000000ffff067224 */ /* 0x000fe200078e00d5 */
[----:B------:R-:W2:Y:S01]  /*28f0*/  LDL.LU.64 R214, [R1+0xd0] ;  /* 0x0000d00001d67983 */ /* 0x000ea20000300a00 */
[----:B------:R-:W-:-:S02]  /*2900*/  IMAD.MOV.U32 R9, RZ, RZ, R210 ;  /* 0x000000ffff097224 */ /* 0x000fc400078e00d2 */
[----:B------:R-:W-:Y:S01]  /*2910*/  IMAD.MOV.U32 R8, RZ, RZ, R211 ;  /* 0x000000ffff087224 */ /* 0x000fe200078e00d3 */
[----:B------:R-:W2:Y:S01]  /*2920*/  LDL.LU.64 R212, [R1+0xc8] ;  /* 0x0000c80001d47983 */ /* 0x000ea20000300a00 */
[----:B------:R-:W-:Y:S02]  /*2930*/  IMAD.MOV.U32 R11, RZ, RZ, R208 ;  /* 0x000000ffff0b7224 */ /* 0x000fe400078e00d0 */
[----:B------:R-:W-:Y:S01]  /*2940*/  IMAD.MOV.U32 R10, RZ, RZ, R209 ;  /* 0x000000ffff0a7224 */ /* 0x000fe200078e00d1 */
[----:B------:R-:W2:Y:S01]  /*2950*/  LDL.LU.64 R210, [R1+0xc0] ;  /* 0x0000c00001d27983 */ /* 0x000ea20000300a00 */
[----:B------:R-:W-:Y:S02]  /*2960*/  IMAD.MOV.U32 R13, RZ, RZ, R206 ;  /* 0x000000ffff0d7224 */ /* 0x000fe400078e00ce */
        /* <DEDUP_REMOVED lines=8> */
[----:B------:R-:W-:-:S03]  /*29f0*/  IMAD.MOV.U32 R20, RZ, RZ, R201 ;  /* 0x000000ffff147224 */ /* 0x000fc600078e00c9 */
[----:B------:R-:W2:Y:S04]  /*2a00*/  LDL.LU.64 R202, [R1+0xa0] ;  /* 0x0000a00001ca7983 */ /* 0x000ea80000300a00 */
[----:B------:R-:W2:Y:S01]  /*2a10*/  LDL.LU.64 R200, [R1+0x98] ;  /* 0x0000980001c87983 */ /* 0x000ea20000300a00 */
        /* <DEDUP_REMOVED lines=21> */
[----:B------:R-:W-:Y:S01]  /*2b70*/  UMOV UR29, UR9 ;  /* 0x00000009001d7c82 */ /* 0x000fe20008000000 */
[----:B------:R-:W-:Y:S01]  /*2b80*/  UMOV UR31, 0x40000040 ;  /* 0x40000040001f7882 */ /* 0x000fe20000000000 */
[----:B------:R-:W-:Y:S02]  /*2b90*/  WARPGROUP.DEPBAR.LE gsb0, 0x0 ;  /* 0x00008000000079c5 */ /* 0x000fe40000010000 */
[----:B------:R-:W-:-:S06]  /*2ba0*/  WARPGROUP.ARRIVE ;  /* 0x00000000000079c5 */ /* 0x000fcc0000000000 */
[----:B------:R-:W-:Y:S01]  /*2bb0*/  IGMMA.64x32x32.S8.S8 R40, gdesc[UR28], R40, gsb0 ;  /* 0x012000001c2879f1 */ /* 0x000fe20008041028 */
[----:B------:R-:W-:Y:S01]  /*2bc0*/  UIADD3 UR4, UR48, 0x404, URZ ;  /* 0x0000040430047890 */ /* 0x000fe2000fffe03f */
[----:B------:R-:W-:-:S06]  /*2bd0*/  UMOV UR29, 0x40000040 ;  /* 0x40000040001d7882 */ /* 0x000fcc0000000000 */
[----:B------:R-:W-:Y:S01]  /*2be0*/  UMOV UR28, UR4 ;  /* 0x00000004001c7c82 */ /* 0x000fe20008000000 */
[----:B------:R-:W-:Y:S02]  /*2bf0*/  WARPGROUP.DEPBAR.LE gsb0, 0x0 ;  /* 0x00008000000079c5 */ /* 0x000fe40000010000 */
[----:B------:R-:W-:-:S06]  /*2c00*/  WARPGROUP.ARRIVE ;  /* 0x00000000000079c5 */ /* 0x000fcc0000000000 */
[----:B------:R-:W-:Y:S01]  /*2c10*/  IGMMA.64x32x32.S8.S8 R24, gdesc[UR28], R24, gsb0 ;  /* 0x012000001c1879f1 */ /* 0x000fe20008041018 */
[----:B------:R-:W-:Y:S01]  /*2c20*/  UMOV UR24, UR28 ;  /* 0x0000001c00187c82 */ /* 0x000fe20008000000 */
        /* <DEDUP_REMOVED lines=26> */
[----:B------:R-:W-:Y:S01]  /*2dd0*/  STL.64 [R1+0x90], R214 ;  /* 0x000090d601007387 */ /* 0x000fe20000100a00 */
[----:B------:R-:W-:Y:S02]  /*2de0*/  WARPGROUP.DEPBAR.LE gsb0, 0x0 ;  /* 0x00008000000079c5 */ /* 0x000fe40000010000 */
[----:B------:R-:W-:-:S06]  /*2df0*/  WARPGROUP.ARRIVE ;  /* 0x00000000000079c5 */ /* 0x000fcc0000000000 */
[----:B------:R-:W-:Y:S01]  /*2e00*/  IGMMA.64x32x32.S8.S8 R216, gdesc[UR8], R216, gsb0 ;  /* 0x0120000008d879f1 */ /* 0x000fe200080410d8 */
[----:B------:R0:W-:Y:S04]  /*2e10*/  STL.64 [R1+0x88], R212 ;  /* 0x000088d401007387 */ /* 0x0001e80000100a00 */
[----:B------:R1:W-:Y:S04]  /*2e20*/  STL.64 [R1+0x80], R210 ;  /* 0x000080d201007387 */ /* 0x0003e80000100a00 */
[----:B------:R2:W-:Y:S04]  /*2e30*/  STL.64 [R1+0x78], R208 ;  /* 0x000078d001007387 */ /* 0x0005e80000100a00 */
[----:B------:R3:W-:Y:S01]  /*2e40*/  STL.64 [R1+0x70], R206 ;  /* 0x000070ce01007387 */ /* 0x0007e20000100a00 */
[----:B0-----:R-:W-:-:S03]  /*2e50*/  IMAD.MOV.U32 R212, RZ, RZ, R7 ;  /* 0x000000ffffd47224 */ /* 0x001fc600078e0007 */
[----:B------:R0:W-:Y:S01]  /*2e60*/  STL.64 [R1+0x68], R204 ;  /* 0x000068cc01007387 */ /* 0x0001e20000100a00 */
[----:B-1----:R-:W-:-:S03]  /*2e70*/  IMAD.MOV.U32 R210, RZ, RZ, R9 ;  /* 0x000000ffffd27224 */ /* 0x002fc600078e0009 */
[----:B------:R1:W-:Y:S01]  /*2e80*/  STL.64 [R1+0x60], R202 ;  /* 0x000060ca01007387 */ /* 0x0003e20000100a00 */
[----:B--2---:R-:W-:Y:S02]  /*2e90*/  IMAD.MOV.U32 R208, RZ, RZ, R11 ;  /* 0x000000ffffd07224 */ /* 0x004fe400078e000b */
[----:B------:R-:W-:Y:S01]  /*2ea0*/  IMAD.MOV.U32 R209, RZ, RZ, R10 ;  /* 0x000000ffffd17224 */ /* 0x000fe200078e000a */
[----:B------:R2:W-:Y:S01]  /*2eb0*/  STL.64 [R1+0x58], R200 ;  /* 0x000058c801007387 */ /* 0x0005e20000100a00 */
[----:B---3--:R-:W-:Y:S01]  /*2ec0*/  MOV R206, R13 ;  /* 0x0000000d00ce7202 */ /* 0x008fe20000000f00 */
[----:B------:R-:W-:Y:S02]  /*2ed0*/  IMAD.MOV.U32 R207, RZ, RZ, R12 ;  /* 0x000000ffffcf7224 */ /* 0x000fe400078e000c */
[----:B0-----:R-:W-:Y:S02]  /*2ee0*/  IMAD.MOV.U32 R204, RZ, RZ, R15 ;  /* 0x000000ffffcc7224 */ /* 0x001fe400078e000f */
[----:B------:R-:W-:-:S02]  /*2ef0*/  IMAD.MOV.U32 R205, RZ, RZ, R14 ;  /* 0x000000ffffcd7224 */ /* 0x000fc400078e000e */
[----:B-1----:R-:W-:Y:S02]  /*2f00*/  IMAD.MOV.U32 R202, RZ, RZ, R19 ;  /* 0x000000ffffca7224 */ /* 0x002fe400078e0013 */
[----:B------:R-:W-:Y:S02]  /*2f10*/  IMAD.MOV.U32 R203, RZ, RZ, R18 ;  /* 0x000000ffffcb7224 */ /* 0x000fe400078e0012 */
[----:B--2---:R-:W-:Y:S02]  /*2f20*/  IMAD.MOV.U32 R200, RZ, RZ, R21 ;  /* 0x000000ffffc87224 */ /* 0x004fe400078e0015 */
[----:B------:R-:W-:Y:S02]  /*2f30*/  IMAD.MOV.U32 R201, RZ, RZ, R20 ;  /* 0x000000ffffc97224 */ /* 0x000fe400078e0014 */
[----:B------:R-:W-:Y:S02]  /*2f40*/  IMAD.MOV.U32 R211, RZ, RZ, R8 ;  /* 0x000000ffffd37224 */ /* 0x000fe400078e0008 */
[----:B------:R-:W-:-:S02]  /*2f50*/  IMAD.MOV.U32 R213, RZ, RZ, R6 ;  /* 0x000000ffffd57224 */ /* 0x000fc400078e0006 */
[----:B------:R-:W-:Y:S02]  /*2f60*/  IMAD.MOV.U32 R214, RZ, RZ, R5 ;  /* 0x000000ffffd67224 */ /* 0x000fe400078e0005 */
[----:B------:R-:W-:Y:S01]  /*2f70*/  IMAD.MOV.U32 R215, RZ, RZ, R4 ;  /* 0x000000ffffd77224 */ /* 0x000fe200078e0004 */
[----:B------:R-:W-:Y:S02]  /*2f80*/  UIADD3 UR12, UR48, 0x6, URZ ;  /* 0x00000006300c7890 */ /* 0x000fe4000fffe03f */
[----:B------:R-:W-:Y:S01]  /*2f90*/  UIADD3 UR6, UR49, 0x6, URZ ;  /* 0x0000000631067890 */ /* 0x000fe2000fffe03f */
[----:B------:R-:W-:Y:S01]  /*2fa0*/  UMOV UR5, 0x40000040 ;  /* 0x4000004000057882 */ /* 0x000fe20000000000 */
[----:B------:R-:W-:-:S03]  /*2fb0*/  UMOV UR7, 0x40000040 ;  /* 0x4000004000077882 */ /* 0x000fc60000000000 */
[----:B------:R-:W-:Y:S01]  /*2fc0*/  UMOV UR4, UR12 ;  /* 0x0000000c00047c82 */ /* 0x000fe20008000000 */
        /* <DEDUP_REMOVED lines=96> */
[----:B------:R-:W-:Y:S03]  /*35d0*/  IGMMA.64x32x32.S8.S8 R216, gdesc[UR4], R216, gsb0 ;  /* 0x0120000004d879f1 */ /* 0x000fe600080410d8 */
[----:B------:R-:W-:Y:S02]  /*35e0*/  WARPGROUP.DEPBAR.LE gsb0, 0x0 ;  /* 0x00008000000079c5 */ /* 0x000fe40000010000 */
[----:B------:R-:W-:Y:S05]  /*35f0*/  @!P1 BRA `(.L_x_22) ;  /* 0x0000002000909947 */ /* 0x000fea0003800000 */
[----:B------:R-:W-:Y:S01]  /*3600*/  UIADD3 UR33, UR37, 0x1, URZ ;  /* 0x0000000125217890 */ /* 0x000fe2000fffe03f */
[----:B------:R-:W-:Y:S01]  /*3610*/  R2UR UR35, R3 ;  /* 0x00000000032372ca */ /* 0x000fe200000e0000 */
[----:B------:R-:W-:Y:S02]  /*3620*/  UMOV UR32, UR37 ;  /* 0x0000002500207c82 */ /* 0x000fe40008000000 */
[----:B------:R-:W-:-:S04]  /*3630*/  UISETP.NE.AND UP0, UPT, UR33, 0x3, UPT ;  /* 0x000000032100788c */ /* 0x000fc8000bf05270 */
[----:B------:R-:W-:Y:S02]  /*3640*/  USEL UR34, URZ, 0x1, UP0 ;  /* 0x000000013f227887 */ /* 0x000fe40008000000 */
[----:B------:R-:W-:Y:S02]  /*3650*/  USEL UR33, UR33, URZ, UP0 ;  /* 0x0000003f21217287 */ /* 0x000fe40008000000 */
[----:B------:R-:W-:-:S12]  /*3660*/  ULOP3.LUT UR34, UR36, UR34, URZ, 0x3c, !UPT ;  /* 0x0000002224227292 */ /* 0x000fd8000f8e3c3f */
.L_x_29:
[----:B------:R-:W-:Y:S05]  /*3670*/  @!P0 BRA `(.L_x_23) ;  /* 0x0000000000048947 */ /* 0x000fea0003800000 */
[----:B------:R-:W-:Y:S01]  /*3680*/  BPT.TRAP 0x1 ;  /* 0x000000040000795c */ /* 0x000fe20000300000 */
.L_x_23:
[----:B------:R-:W0:Y:S01]  /*3690*/  S2UR UR5, SR_CgaCtaId ;  /* 0x00000000000579c3 */ /* 0x000e220000008800 */
[----:B------:R-:W-:Y:S01]  /*36a0*/  UMOV UR4, 0x400 ;  /* 0x0000040000047882 */ /* 0x000fe20000000000 */
[----:B------:R-:W-:Y:S01]  /*36b0*/  MOV R5, UR33 ;  /* 0x0000002100057c02 */ /* 0x000fe20008000f00 */
[----:B------:R-:W-:-:S05]  /*36c0*/  IMAD.U32 R3, RZ, RZ, UR34 ;  /* 0x00000022ff037e24 */ /* 0x000fca000f8e00ff */
[----:B------:R-:W-:Y:S01]  /*36d0*/  SHF.L.U32 R3, R3, 0x1f, RZ ;  /* 0x0000001f03037819 */ /* 0x000fe200000006ff */
[----:B0-----:R-:W-:-:S06]  /*36e0*/  ULEA UR4, UR5, UR4, 0x18 ;  /* 0x0000000405047291 */ /* 0x001fcc000f8ec03f */
[----:B------:R-:W-:-:S04]  /*36f0*/  IMAD.U32 R0, RZ, RZ, UR4 ;  /* 0x00000004ff007e24 */ /* 0x000fc8000f8e00ff */
[----:B------:R-:W-:-:S04]  /*3700*/  IMAD R4, R5, 0x8, R0 ;  /* 0x0000000805047824 */ /* 0x000fc800078e0200 */
[----:B------:R0:W1:Y:S01]  /*3710*/  SYNCS.PHASECHK.TRANS64.TRYWAIT P1, [R4+URZ], R3 ;  /* 0x00000003040075a7 */ /* 0x000062000802017f */
[----:B------:R-:W-:Y:S05]  /*3720*/  @!P0 BRA `(.L_x_24) ;  /* 0x0000000000048947 */ /* 0x000fea0003800000 */
[----:B------:R-:W-:Y:S01]  /*3730*/  BPT.TRAP 0x1 ;  /* 0x000000040000795c */ /* 0x000fe20000300000 */
.L_x_24:
[----:B-1----:R-:W-:Y:S05]  /*3740*/  @P1 BRA `(.L_x_25) ;  /* 0x0000000000081947 */ /* 0x002fea0003800000 */
[----:B------:R-:W1:Y:S02]  /*3750*/  SYNCS.PHASECHK.TRANS64.TRYWAIT P1, [R4+URZ], R3 ;  /* 0x00000003040075a7 */ /* 0x000e64000802017f */
[----:B-1----:R-:W-:Y:S05]  /*3760*/  @!P1 BRA `(.L_x_26) ;  /* 0x000000f000e09947 */ /* 0x002fea0003800000 */
.L_x_25:
[----:B------:R-:W-:Y:S04]  /*3770*/  STL.64 [R1+0x140], R230 ;  /* 0x000140e601007387 */ /* 0x000fe80000100a00 */
[----:B------:R-:W-:Y:S04]  /*3780*/  STL.64 [R1+0x138], R228 ;  /* 0x000138e401007387 */ /* 0x000fe80000100a00 */
[----:B------:R-:W-:Y:S04]  /*3790*/  STL.64 [R1+0x130], R226 ;  /* 0x000130e201007387 */ /* 0x000fe80000100a00 */
[----:B------:R-:W-:Y:S04]  /*37a0*/  STL.64 [R1+0x128], R224 ;  /* 0x000128e001007387 */ /* 0x000fe80000100a00 */
[----:B------:R-:W-:Y:S04]  /*37b0*/  STL.64 [R1+0x120], R222 ;  /* 0x000120de01007387 */ /* 0x000fe80000100a00 */
[----:B------:R2:W-:Y:S04]  /*37c0*/  STL.64 [R1+0x118], R220 ;  /* 0x000118dc01007387 */ /* 0x0005e80000100a00 */
[----:B--2---:R-:W2:Y:S04]  /*37d0*/  LDL.LU.64 R220, [R1] ;  /* 0x0000000001dc7983 */ /* 0x004ea80000300a00 */
[----:B------:R-:W2:Y:S04]  /*37e0*/  LDL.LU.64 R222, [R1+0x8] ;  /* 0x0000080001de7983 */ /* 0x000ea80000300a00 */
[----:B------:R-:W2:Y:S04]  /*37f0*/  LDL.LU.64 R224, [R1+0x10] ;  /* 0x0000100001e07983 */ /* 0x000ea80000300a00 */
[----:B------:R-:W2:Y:S04]  /*3800*/  LDL.LU.64 R226, [R1+0x18] ;  /* 0x0000180001e27983 */ /* 0x000ea80000300a00 */
[----:B------:R-:W2:Y:S04]  /*3810*/  LDL.LU.64 R228, [R1+0x20] ;  /* 0x0000200001e47983 */ /* 0x000ea80000300a00 */
[----:B------:R-:W2:Y:S04]  /*3820*/  LDL.LU.64 R230, [R1+0x28] ;  /* 0x0000280001e67983 */ /* 0x000ea80000300a00 */
[----:B------:R-:W2:Y:S04]  /*3830*/  LDL.LU.64 R232, [R1+0x30] ;  /* 0x0000300001e87983 */ /* 0x000ea80000300a00 */
[----:B------:R-:W2:Y:S01]  /*3840*/  LDL.LU.64 R234, [R1+0x38] ;  /* 0x0000380001ea7983 */ /* 0x000ea20000300a00 */
[----:B------:R-:W-:-:S02]  /*3850*/  ULEA UR48, UR33, UR41, 0xb ;  /* 0x0000002921307291 */ /* 0x000fc4000f8e583f */
[----:B------:R-:W-:Y:S01]  /*3860*/  UIMAD UR49, UR33, 0x700, UR45 ;  /* 0x00000700213178a4 */ /* 0x000fe2000f8e022d */
[----:B------:R-:W-:Y:S01]  /*3870*/  UMOV UR5, 0x40000040 ;  /* 0x4000004000057882 */ /* 0x000fe20000000000 */
[----:B------:R-:W-:Y:S02]  /*3880*/  UMOV UR7, 0x40000040 ;  /* 0x4000004000077882 */ /* 0x000fe40000000000 */
[----:B------:R-:W-:Y:S01]  /*3890*/  UIADD3 UR10, UR49, 0x100, URZ ;  /* 0x00000100310a7890 */ /* 0x000fe2000fffe03f */
[----:B------:R-:W-:Y:S02]  /*38a0*/  UMOV UR4, UR48 ;  /* 0x0000003000047c82 */ /* 0x000fe40008000000 */
[----:B------:R-:W-:Y:S01]  /*38b0*/  UMOV UR6, UR49 ;  /* 0x0000003100067c82 */ /* 0x000fe20008000000 */
        /* <DEDUP_REMOVED lines=20> */
[----:B------:R-:W-:Y:S01]  /*3a00*/  IMAD.MOV.U32 R8, RZ, RZ, R230 ;  /* 0x000000ffff087224 */ /* 0x000fe200078e00e6 */
[----:B------:R-:W-:Y:S01]  /*3a10*/  UMOV UR24, UR4 ;  /* 0x0000000400187c82 */ /* 0x000fe20008000000 */
[----:B------:R-:W-:Y:S01]  /*3a20*/  UMOV UR25, UR5 ;  /* 0x0000000500197c82 */ /* 0x000fe20008000000 */
[----:B------:R-:W-:Y:S01]  /*3a30*/  UMOV UR27, 0x40000040 ;  /* 0x40000040001b7882 */ /* 0x000fe20000000000 */
[----:B------:R-:W-:Y:S01]  /*3a40*/  IGMMA.64x32x32.S8.S8 R200, gdesc[UR8], R200, gsb0 ;  /* 0x0120000008c879f1 */ /* 0x000fe200080410c8 */
[----:B------:R-:W-:Y:S01]  /*3a50*/  UIADD3 UR30, UR49, 0x600, URZ ;  /* 0x00000600311e7890 */ /* 0x000fe2000fffe03f */
[----:B------:R-:W-:Y:S01]  /*3a60*/  IMAD.MOV.U32 R7, RZ, RZ, R231 ;  /* 0x000000ffff077224 */ /* 0x000fe200078e00e7 */
[----:B------:R-:W-:Y:S01]  /*3a70*/  UMOV UR28, UR4 ;  /* 0x00000004001c7c82 */ /* 0x000fe20008000000 */
[----:B------:R-:W-:Y:S01]  /*3a80*/  UMOV UR29, UR5 ;  /* 0x00000005001d7c82 */ /* 0x000fe20008000000 */
[----:B------:R-:W-:Y:S01]  /*3a90*/  UMOV UR31, 0x40000040 ;  /* 0x40000040001f7882 */ /* 0x000fe20000000000 */
[----:B------:R-:W-:Y:S01]  /*3aa0*/  UIADD3 UR8, UR48, 0x400, URZ ;  /* 0x0000040030087890 */ /* 0x000fe2000fffe03f */
[----:B------:R-:W-:Y:S01]  /*3ab0*/  IMAD.MOV.U32 R10, RZ, RZ, R228 ;  /* 0x000000ffff0a7224 */ /* 0x000fe200078e00e4 */
[----:B------:R-:W2:Y:S01]  /*3ac0*/  LDL.LU.64 R230, [R1+0x140] ;  /* 0x0001400001e67983 */ /* 0x000ea20000300a00 */
        /* <DEDUP_REMOVED lines=16> */
[----:B01----:R-:W-:Y:S02]  /*3bd0*/  IMAD.MOV.U32 R4, RZ, RZ, R234 ;  /* 0x000000ffff047224 */ /* 0x003fe400078e00ea */
[----:B------:R-:W-:Y:S01]  /*3be0*/  IMAD.MOV.U32 R3, RZ, RZ, R235 ;  /* 0x000000ffff037224 */ /* 0x000fe200078e00eb */
        /* <DEDUP_REMOVED lines=49> */
[----:B--2---:R-:W-:-:S06]  /*3f00*/  WARPGROUP.ARRIVE ;  /* 0x00000000000079c5 */ /* 0x004fcc0000000000 */
[----:B------:R-:W-:Y:S01]  /*3f10*/  IGMMA.64x32x32.S8.S8 R216, gdesc[UR28], R216, gsb0 ;  /* 0x012000001cd879f1 */ /* 0x000fe200080410d8 */
[----:B------:R0:W-:Y:S04]  /*3f20*/  STL.64 [R1+0x108], R212 ;  /* 0x000108d401007387 */ /* 0x0001e80000100a00 */
[----:B------:R1:W-:Y:S04]  /*3f30*/  STL.64 [R1+0x100], R210 ;  /* 0x000100d201007387 */ /* 0x0003e80000100a00 */
[----:B------:R2:W-:Y:S04]  /*3f40*/  STL.64 [R1+0xf8], R208 ;  /* 0x0000f8d001007387 */ /* 0x0005e80000100a00 */
[----:B------:R3:W-:Y:S01]  /*3f50*/  STL.64 [R1+0xf0], R206 ;  /* 0x0000f0ce01007387 */ /* 0x0007e20000100a00 */
[----:B0-----:R-:W-:-:S03]  /*3f60*/  IMAD.MOV.U32 R212, RZ, RZ, R6 ;  /* 0x000000ffffd47224 */ /* 0x001fc600078e0006 */
[----:B------:R0:W-:Y:S01]  /*3f70*/  STL.64 [R1+0xe8], R204 ;  /* 0x0000e8cc01007387 */ /* 0x0001e20000100a00 */
[----:B-1----:R-:W-:Y:S01]  /*3f80*/  MOV R210, R8 ;  /* 0x0000000800d27202 */ /* 0x002fe20000000f00 */
[----:B------:R-:W-:Y:S02]  /*3f90*/  IMAD.MOV.U32 R211, RZ, RZ, R7 ;  /* 0x000000ffffd37224 */ /* 0x000fe400078e0007 */
[----:B------:R1:W-:Y:S01]  /*3fa0*/  STL.64 [R1+0xe0], R202 ;  /* 0x0000e0ca01007387 */ /* 0x0003e20000100a00 */
[----:B--2---:R-:W-:Y:S02]  /*3fb0*/  IMAD.MOV.U32 R208, RZ, RZ, R10 ;  /* 0x000000ffffd07224 */ /* 0x004fe400078e000a */
[----:B------:R-:W-:Y:S01]  /*3fc0*/  IMAD.MOV.U32 R209, RZ, RZ, R9 ;  /* 0x000000ffffd17224 */ /* 0x000fe200078e0009 */
[----:B------:R2:W-:Y:S01]  /*3fd0*/  STL.64 [R1+0xd8], R200 ;  /* 0x0000d8c801007387 */ /* 0x0005e20000100a00 */
[----:B---3--:R-:W-:Y:S02]  /*3fe0*/  IMAD.MOV.U32 R206, RZ, RZ, R12 ;  /* 0x000000ffffce7224 */ /* 0x008fe400078e000c */
[----:B------:R-:W-:-:S02]  /*3ff0*/  IMAD.MOV.U32 R207, RZ, RZ, R11 ;  /* 0x000000ffffcf7224 */ /* 0x000fc400078e000b */
[----:B0-----:R-:W-:Y:S02]  /*4000*/  IMAD.MOV.U32 R204, RZ, RZ, R14 ;  /* 0x000000ffffcc7224 */ /* 0x001fe400078e000e */
[----:B------:R-:W-:Y:S02]  /*4010*/  IMAD.MOV.U32 R205, RZ, RZ, R13 ;  /* 0x000000ffffcd7224 */ /* 0x000fe400078e000d */
[----:B-1----:R-:W-:Y:S02]  /*4020*/  IMAD.MOV.U32 R202, RZ, RZ, R18 ;  /* 0x000000ffffca7224 */ /* 0x002fe400078e0012 */
[----:B------:R-:W-:Y:S01]  /*4030*/  IMAD.MOV.U32 R203, RZ, RZ, R15 ;  /* 0x000000ffffcb7224 */ /* 0x000fe200078e000f */
[----:B--2---:R-:W-:Y:S01]  /*4040*/  MOV R200, R20 ;  /* 0x0000001400c87202 */ /* 0x004fe20000000f00 */
[----:B------:R-:W-:Y:S02]  /*4050*/  IMAD.MOV.U32 R201, RZ, RZ, R19 ;  /* 0x000000ffffc97224 */ /* 0x000fe400078e0013 */
[----:B------:R-:W-:-:S02]  /*4060*/  IMAD.MOV.U32 R213, RZ, RZ, R5 ;  /* 0x000000ffffd57224 */ /* 0x000fc400078e0005 */
[----:B------:R-:W-:Y:S02]  /*4070*/  IMAD.MOV.U32 R214, RZ, RZ, R4 ;  /* 0x000000ffffd67224 */ /* 0x000fe400078e0004 */
[----:B------:R-:W-:Y:S01]  /*4080*/  IMAD.MOV.U32 R215, RZ, RZ, R3 ;  /* 0x000000ffffd77224 */ /* 0x000fe200078e0003 */
[----:B------:R-:W-:Y:S02]  /*4090*/  UIADD3 UR4, UR48, 0x2, URZ ;  /* 0x0000000230047890 */ /* 0x000fe4000fffe03f */
[----:B------:R-:W-:Y:S01]  /*40a0*/  UIADD3 UR6, UR49, 0x2, URZ ;  /* 0x0000000231067890 */ /* 0x000fe2000fffe03f */
[----:B------:R-:W-:Y:S01]  /*40b0*/  UMOV UR5, 0x40000040 ;  /* 0x4000004000057882 */ /* 0x000fe20000000000 */
[----:B------:R-:W-:Y:S01]  /*40c0*/  UMOV UR7, 0x40000040 ;  /* 0x4000004000077882 */ /* 0x000fe20000000000 */
        /* <DEDUP_REMOVED lines=74> */
[----:B------:R-:W-:Y:S04]  /*4570*/  STL.64 [R1+0xd0], R214 ;  /* 0x0000d0d601007387 */ /* 0x000fe80000100a00 */
        /* <DEDUP_REMOVED lines=18> */
[----:B------:R-:W-:Y:S01]  /*46a0*/  UMOV UR16, UR28 ;  /* 0x0000001c00107c82 */ /* 0x000fe20008000000 */
[----:B------:R-:W-:Y:S01]  /*46b0*/  UMOV UR17, UR29 ;  /* 0x0000001d00117c82 */ /* 0x000fe20008000000 */
[----:B------:R-:W-:-:S02]  /*46c0*/  WARPGROUP.DEPBAR.LE gsb0, 0x0 ;  /* 0x00008000000079c5 */ /* 0x000fc40000010000 */
        /* <DEDUP_REMOVED lines=17> */
[----:B------:R-:W-:Y:S02]  /*47e0*/  UIADD3 UR4, UR48, 0x4, URZ ;  /* 0x0000000430047890 */ /* 0x000fe4000fffe03f */
[----:B------:R-:W-:Y:S01]  /*47f0*/  UIADD3 UR6, UR49, 0x4, URZ ;  /* 0x0000000431067890 */ /* 0x000fe2000fffe03f */
[----:B------:R-:W-:Y:S01]  /*4800*/  UMOV UR5, 0x40000040 ;  /* 0x4000004000057882 */ /* 0x000fe20000000000 */
[----:B------:R-:W-:Y:S01]  /*4810*/  UMOV UR7, 0x40000040 ;  /* 0x4000004000077882 */ /* 0x000fe20000000000 */
[----:B------:R-:W-:Y:S02]  /*4820*/  WARPGROUP.DEPBAR.LE gsb0, 0x0 ;  /* 0x00008000000079c5 */ /* 0x000fe40000010000 */
[----:B--2---:R-:W-:-:S06]  /*4830*/  WARPGROUP.ARRIVE ;  /* 0x00000000000079c5 */ /* 0x004fcc0000000000 */
[----:B------:R-:W-:Y:S03]  /*4840*/  IGMMA.64x32x32.S8.S8 R200, gdesc[UR4], R200, gsb0 ;  /* 0x0120000004c879f1 */ /* 0x000fe600080410c8 */
[----:B------:R-:W-:Y:S02]  /*4850*/  WARPGROUP.DEPBAR.LE gsb0, 0x0 ;  /* 0x00008000000079c5 */ /* 0x000fe40000010000 */
[----:B------:R-:W-:Y:S01]  /*4860*/  MOV R4, R214 ;  /* 0x000000d600047202 */ /* 0x000fe20000000f00 */
        /* <DEDUP_REMOVED lines=109> */
[----:B--2---:R-:W-:Y:S01]  /*4f40*/  MOV R208, R10 ;  /* 0x0000000a00d07202 */ /* 0x004fe20000000f00 */
[----:B------:R-:W-:Y:S02]  /*4f50*/  IMAD.MOV.U32 R209, RZ, RZ, R9 ;  /* 0x000000ffffd17224 */ /* 0x000fe400078e0009 */
[----:B------:R2:W-:Y:S01]  /*4f60*/  STL.64 [R1+0x58], R200 ;  /* 0x000058c801007387 */ /* 0x0005e20000100a00 */
[----:B---3--:R-:W-:Y:S02]  /*4f70*/  IMAD.MOV.U32 R206, RZ, RZ, R12 ;  /* 0x000000ffffce7224 */ /* 0x008fe400078e000c */
        /* <DEDUP_REMOVED lines=114> */
[----:B------:R-:W-:Y:S01]  /*56a0*/  BPT.TRAP 0x1 ;  /* 0x000000040000795c */ /* 0x000fe20000300000 */
.L_x_27:
[----:B------:R-:W2:Y:S04]  /*56b0*/  LDL R3, [R1+0x40] ;  /* 0x0000400001037983 */ /* 0x000ea80000100800 */
[----:B------:R-:W3:Y:S01]  /*56c0*/  LDL R4, [R1+0x44] ;  /* 0x0000440001047983 */ /* 0x000ee20000100800 */
[----:B------:R-:W-:Y:S01]  /*56d0*/  UISETP.GT.U32.AND UP0, UPT, UR38, 0x1, UPT ;  /* 0x000000012600788c */ /* 0x000fe2000bf04070 */
[----:B--2---:R-:W-:Y:S01]  /*56e0*/  ISETP.NE.AND P1, PT, R3, RZ, PT ;  /* 0x000000ff0300720c */ /* 0x004fe20003f25270 */
[----:B------:R-:W-:-:S12]  /*56f0*/  IMAD.U32 R3, RZ, RZ, UR32 ;  /* 0x00000020ff037e24 */ /* 0x000fd8000f8e00ff */
[----:B------:R-:W-:-:S05]  /*5700*/  @P1 IMAD R3, R3, 0x8, R0 ;  /* 0x0000000803031824 */ /* 0x000fca00078e0200 */
[----:B------:R-:W-:-:S04]  /*5710*/  @P1 IADD3 R3, R3, 0x18, RZ ;  /* 0x0000001803031810 */ /* 0x000fc80007ffe0ff */
[----:B---3--:R-:W-:-:S04]  /*5720*/  @P1 PRMT R3, R4, 0x654, R3 ;  /* 0x0000065404031816 */ /* 0x008fc80000000003 */
[----:B------:R0:W-:Y:S01]  /*5730*/  @P1 SYNCS.ARRIVE.TRANS64.RED.A1T0 RZ, [R3+URZ], RZ ;  /* 0x000000ff03ff19a7 */ /* 0x0001e2000810043f */
[----:B------:R-:W-:-:S13]  /*5740*/  PLOP3.LUT P1, PT, PT, PT, UP0, 0x80, 0x0 ;  /* 0x000000000000781c */ /* 0x000fda0003f2f008 */
[----:B0-----:R-:W-:Y:S05]  /*5750*/  @P1 BRA `(.L_x_28) ;  /* 0x0000000000041947 */ /* 0x001fea0003800000 */
[----:B------:R-:W-:Y:S01]  /*5760*/  BPT.TRAP 0x1 ;  /* 0x000000040000795c */ /* 0x000fe20000300000 */
.L_x_28:
[----:B------:R-:W-:Y:S02]  /*5770*/  UISETP.GT.AND UP2, UPT, UR35, 0x1, UPT ;  /* 0x000000012300788c */ /* 0x000fe4000bf44270 */
[----:B------:R-:W-:Y:S02]  /*5780*/  UIADD3 UR33, UR33, 0x1, URZ ;  /* 0x0000000121217890 */ /* 0x000fe4000fffe03f */
[----:B------:R-:W-:Y:S02]  /*5790*/  UIADD3 UR32, UR32, 0x1, URZ ;  /* 0x0000000120207890 */ /* 0x000fe4000fffe03f */
[----:B------:R-:W-:Y:S01]  /*57a0*/  PLOP3.LUT P1, PT, PT, PT, UP2, 0x80, 0x0 ;  /* 0x000000000000781c */ /* 0x000fe20003f2f028 */
[----:B------:R-:W-:Y:S02]  /*57b0*/  UISETP.NE.AND UP0, UPT, UR33, 0x3, UPT ;  /* 0x000000032100788c */ /* 0x000fe4000bf05270 */
[----:B------:R-:W-:Y:S02]  /*57c0*/  UIADD3 UR4, UR35, -0x1, URZ ;  /* 0xffffffff23047890 */ /* 0x000fe4000fffe03f */
[----:B------:R-:W-:-:S02]  /*57d0*/  UISETP.NE.AND UP1, UPT, UR32, 0x3, UPT ;  /* 0x000000032000788c */ /* 0x000fc4000bf25270 */
[----:B------:R-:W-:Y:S02]  /*57e0*/  USEL UR5, URZ, 0x1, UP0 ;  /* 0x000000013f057887 */ /* 0x000fe40008000000 */
[----:B------:R-:W-:Y:S02]  /*57f0*/  USEL UR33, UR33, URZ, UP0 ;  /* 0x0000003f21217287 */ /* 0x000fe40008000000 */
[----:B------:R-:W-:Y:S02]  /*5800*/  USEL UR32, UR32, URZ, UP1 ;  /* 0x0000003f20207287 */ /* 0x000fe40008800000 */
[----:B------:R-:W-:Y:S01]  /*5810*/  ULOP3.LUT UR34, UR34, UR5, URZ, 0x3c, !UPT ;  /* 0x0000000522227292 */ /* 0x000fe2000f8e3c3f */
[----:B------:R-:W-:Y:S01]  /*5820*/  UMOV UR35, UR4 ;  /* 0x0000000400237c82 */ /* 0x000fe20008000000 */
[----:B------:R-:W-:Y:S10]  /*5830*/  @P1 BRA `(.L_x_29) ;  /* 0xffffffdc008c1947 */ /* 0x000ff4000383ffff */
.L_x_22:
[----:B------:R-:W0:Y:S02]  /*5840*/  LDC R3, c[0x0][0x28c] ;  /* 0x0000a300ff037b82 */ /* 0x000e240000000800 */
[----:B0-----:R-:W-:-:S13]  /*5850*/  ISETP.GE.AND P1, PT, R3, 0x1, PT ;  /* 0x000000010300780c */ /* 0x001fda0003f26270 */
[----:B------:R-:W-:Y:S05]  /*5860*/  @!P1 BRA `(.L_x_30) ;  /* 0x00000000005c9947 */ /* 0x000fea0003800000 */
[----:B------:R-:W-:Y:S05]  /*5870*/  @!P0 BRA `(.L_x_31) ;  /* 0x0000000000048947 */ /* 0x000fea0003800000 */
[----:B------:R-:W-:Y:S01]  /*5880*/  BPT.TRAP 0x1 ;  /* 0x000000040000795c */ /* 0x000fe20000300000 */
.L_x_31:
[----:B------:R-:W2:Y:S01]  /*5890*/  LDL R3, [R1+0x40] ;  /* 0x0000400001037983 */ /* 0x000ea20000100800 */
[----:B------:R-:W-:Y:S01]  /*58a0*/  BSSY B0, `(.L_x_32) ;  /* 0x000000f000007945 */ /* 0x000fe20003800000 */
[----:B--2---:R-:W-:-:S13]  /*58b0*/  ISETP.NE.AND P0, PT, R3, RZ, PT ;  /* 0x000000ff0300720c */ /* 0x004fda0003f05270 */
[----:B------:R-:W-:Y:S05]  /*58c0*/  @!P0 BRA `(.L_x_33) ;  /* 0x0000000000308947 */ /* 0x000fea0003800000 */
[----:B------:R-:W2:Y:S01]  /*58d0*/  LDL R4, [R1+0x44] ;  /* 0x0000440001047983 */ /* 0x000ea20000100800 */
[----:B------:R-:W-:-:S04]  /*58e0*/  UISETP.LT.AND UP0, UPT, UR40, 0x1, UPT ;  /* 0x000000012800788c */ /* 0x000fc8000bf01270 */
[----:B------:R-:W-:-:S04]  /*58f0*/  USEL UR6, UR40, 0x1, UP0 ;  /* 0x0000000128067887 */ /* 0x000fc80008000000 */
[----:B------:R-:W-:-:S04]  /*5900*/  UIADD3 UR6, UR37, UR40, -UR6 ;  /* 0x0000002825067290 */ /* 0x000fc8000fffe806 */
[----:B------:R-:W-:-:S04]  /*5910*/  UIMAD.WIDE.U32 UR4, UR6, -0x55555555, URZ ;  /* 0xaaaaaaab060478a5 */ /* 0x000fc8000f8e003f */
[----:B------:R-:W-:-:S04]  /*5920*/  USHF.R.U32.HI UR4, URZ, 0x1, UR5 ;  /* 0x000000013f047899 */ /* 0x000fc80008011605 */
[----:B------:R-:W-:-:S06]  /*5930*/  UIMAD UR6, UR4, -0x3, UR6 ;  /* 0xfffffffd040678a4 */ /* 0x000fcc000f8e0206 */
[----:B------:R-:W-:-:S04]  /*5940*/  IMAD.U32 R3, RZ, RZ, UR6 ;  /* 0x00000006ff037e24 */ /* 0x000fc8000f8e00ff */
[----:B------:R-:W-:-:S04]  /*5950*/  IMAD R0, R3, 0x8, R0 ;  /* 0x0000000803007824 */ /* 0x000fc800078e0200 */
[----:B------:R-:W-:-:S05]  /*5960*/  VIADD R0, R0, 0x18 ;  /* 0x0000001800007836 */ /* 0x000fca0000000000 */
[----:B--2---:R-:W-:-:S04]  /*5970*/  PRMT R0, R4, 0x654, R0 ;  /* 0x0000065404007816 */ /* 0x004fc80000000000 */
[----:B------:R0:W-:Y:S03]  /*5980*/  SYNCS.ARRIVE.TRANS64.RED.A1T0 RZ, [R0+URZ], RZ ;  /* 0x000000ff00ff79a7 */ /* 0x0001e6000810043f */
.L_x_33:
[----:B------:R-:W-:Y:S05]  /*5990*/  BSYNC B0 ;  /* 0x0000000000007941 */ /* 0x000fea0003800000 */
.L_x_32:
[----:B------:R-:W-:-:S06]  /*59a0*/  UISETP.GT.U32.AND UP0, UPT, UR38, 0x1, UPT ;  /* 0x000000012600788c */ /* 0x000fcc000bf04070 */
[----:B------:R-:W-:-:S13]  /*59b0*/  PLOP3.LUT P0, PT, PT, PT, UP0, 0x80, 0x0 ;  /* 0x000000000000781c */ /* 0x000fda0003f0f008 */
[----:B------:R-:W-:Y:S05]  /*59c0*/  @P0 BRA `(.L_x_30) ;  /* 0x0000000000040947 */ /* 0x000fea0003800000 */
[----:B------:R-:W-:Y:S01]  /*59d0*/  BPT.TRAP 0x1 ;  /* 0x000000040000795c */ /* 0x000fe20000300000 */
.L_x_30:
[----:B------:R-:W1:Y:S01]  /*59e0*/  S2R R6, SR_TID.X ;  /* 0x0000000000067919 */ /* 0x000e620000002100 */
[----:B------:R-:W-:Y:S02]  /*59f0*/  UIMAD UR43, UR43, 0xe0, URZ ;  /* 0x000000e02b2b78a4 */ /* 0x000fe4000f8e023f */
[----:B------:R-:W-:Y:S01]  /*5a00*/  USHF.R.S32.HI UR10, URZ, 0x1f, UR42 ;  /* 0x0000001f3f0a7899 */ /* 0x000fe2000801142a */
[----:B------:R-:W-:Y:S01]  /*5a10*/  ULDC.64 UR6, c[0x0][0x5d0] ;  /* 0x0001740000067ab9 */ /* 0x000fe20000000a00 */
[----:B------:R-:W-:Y:S02]  /*5a20*/  UIMAD.WIDE UR8, UR44, 0x100, URZ ;  /* 0x000001002c0878a5 */ /* 0x000fe4000f8e023f */
[----:B------:R-:W-:Y:S01]  /*5a30*/  IMAD.U32 R13, RZ, RZ, UR43 ;  /* 0x0000002bff0d7e24 */ /* 0x000fe2000f8e00ff */
[----:B------:R-:W-:Y:S02]  /*5a40*/  UIMAD UR4, UR10, UR6, URZ ;  /* 0x000000060a0472a4 */ /* 0x000fe4000f8e023f */
[----:B------:R-:W-:Y:S01]  /*5a50*/  IMAD.U32 R5, RZ, RZ, UR6 ;  /* 0x00000006ff057e24 */ /* 0x000fe2000f8e00ff */
[----:B------:R-:W-:-:S02]  /*5a60*/  USHF.L.U32 UR44, UR44, 0x8, URZ ;  /* 0x000000082c2c7899 */ /* 0x000fc4000800063f */
[----:B------:R-:W-:Y:S01]  /*5a70*/  UIMAD UR4, UR42, UR7, UR4 ;  /* 0x000000072a0472a4 */ /* 0x000fe2000f8e0204 */
[----:B------:R-:W-:Y:S01]  /*5a80*/  ULDC UR6, c[0x0][0x284] ;  /* 0x0000a10000067ab9 */ /* 0x000fe20000000800 */
[----:B------:R-:W-:Y:S02]  /*5a90*/  UIADD3 UR37, UR40, UR37, URZ ;  /* 0x0000002528257290 */ /* 0x000fe4000fffe03f */
[----:B------:R-:W-:Y:S02]  /*5aa0*/  UISETP.GE.U32.AND UP2, UPT, UR40, 0x3, UPT ;  /* 0x000000032800788c */ /* 0x000fe4000bf46070 */
[----:B------:R-:W-:-:S04]  /*5ab0*/  UISETP.GT.U32.AND UP1, UPT, UR37, 0x2, UPT ;  /* 0x000000022500788c */ /* 0x000fc8000bf24070 */
[----:B------:R-:W-:Y:S01]  /*5ac0*/  UISETP.LT.U32.AND UP1, UPT, UR40, 0x3, UP1 ;  /* 0x000000032800788c */ /* 0x000fe20008f21070 */
[--C-:B-1----:R-:W-:Y:S01]  /*5ad0*/  SHF.R.U32.HI R234, RZ, 0x7, R6.reuse ;  /* 0x00000007ffea7819 */ /* 0x102fe20000011606 */
[----:B------:R-:W-:Y:S01]  /*5ae0*/  IMAD.SHL.U32 R12, R6, 0x2, RZ ;  /* 0x00000002060c7824 */ /* 0x000fe200078e00ff */
[----:B------:R-:W-:Y:S02]  /*5af0*/  SHF.R.U32.HI R4, RZ, 0x2, R6 ;  /* 0x00000002ff047819 */ /* 0x000fe40000011606 */
[----:B------:R-:W-:Y:S02]  /*5b00*/  LOP3.LUT R234, R234, 0x1, RZ, 0xc0, !PT ;  /* 0x00000001eaea7812 */ /* 0x000fe400078ec0ff */
[----:B------:R-:W-:Y:S02]  /*5b10*/  LOP3.LUT R235, R6, 0x60, RZ, 0xc0, !PT ;  /* 0x0000006006eb7812 */ /* 0x000fe400078ec0ff */
[----:B------:R-:W-:Y:S01]  /*5b20*/  LOP3.LUT R12, R13, 0x6, R12, 0xf8, !PT ;  /* 0x000000060d0c7812 */ /* 0x000fe200078ef80c */
[----:B------:R-:W-:Y:S01]  /*5b30*/  IMAD.SHL.U32 R3, R234, 0x40, RZ ;  /* 0x00000040ea037824 */ /* 0x000fe200078e00ff */
[----:B------:R-:W-:-:S02]  /*5b40*/  LOP3.LUT R4, R4, 0x7, RZ, 0xc0, !PT ;  /* 0x0000000704047812 */ /* 0x000fc400078ec0ff */
[----:B------:R-:W-:Y:S02]  /*5b50*/  SHF.R.U32.HI R235, RZ, 0x1, R235 ;  /* 0x00000001ffeb7819 */ /* 0x000fe400000116eb */
[----:B------:R-:W-:Y:S02]  /*5b60*/  SHF.R.S32.HI R13, RZ, 0x1f, R12 ;  /* 0x0000001fff0d7819 */ /* 0x000fe4000001140c */
[--C-:B0-----:R-:W-:Y:S02]  /*5b70*/  LOP3.LUT R0, R3, 0x40, R4.reuse, 0xe2, !PT ;  /* 0x0000004003007812 */ /* 0x101fe400078ee204 */
[----:B------:R-:W-:Y:S01]  /*5b80*/  IADD3 R3, RZ, -R235, -R4 ;  /* 0x800000ebff037210 */ /* 0x000fe20007ffe804 */
[----:B------:R-:W-:Y:S01]  /*5b90*/  IMAD.WIDE.U32 R4, R5, UR42, R12 ;  /* 0x0000002a05047c25 */ /* 0x000fe2000f8e000c */
[----:B------:R-:W-:-:S03]  /*5ba0*/  LOP3.LUT R235, R0, UR8, R235, 0xfe, !PT ;  /* 0x0000000800eb7c12 */ /* 0x000fc6000f8efeeb */
[----:B------:R-:W-:Y:S01]  /*5bb0*/  VIADD R5, R5, UR4 ;  /* 0x0000000405057c36 */ /* 0x000fe20008000000 */
[----:B------:R-:W-:Y:S01]  /*5bc0*/  ULDC UR4, c[0x0][0x288] ;  /* 0x0000a20000047ab9 */ /* 0x000fe20000000800 */
[----:B------:R-:W-:Y:S01]  /*5bd0*/  IMAD R234, R234, -0x40, R3 ;  /* 0xffffffc0eaea7824 */ /* 0x000fe200078e0203 */
[----:B------:R-:W-:Y:S01]  /*5be0*/  UISETP.GE.AND UP0, UPT, UR43, UR4, UPT ;  /* 0x000000042b00728c */ /* 0x000fe2000bf06270 */
[----:B------:R-:W-:Y:S01]  /*5bf0*/  IMAD.U32 R0, RZ, RZ, UR6 ;  /* 0x00000006ff007e24 */ /* 0x000fe2000f8e00ff */
[----:B------:R-:W-:Y:S02]  /*5c00*/  MOV R3, 0xfffffffe ;  /* 0xfffffffe00037802 */ /* 0x000fe40000000f00 */
[----:B------:R-:W-:Y:S02]  /*5c10*/  UISETP.GE.OR UP0, UPT, UR44, UR6, UP0 ;  /* 0x000000062c00728c */ /* 0x000fe40008706670 */
[----:B------:R-:W-:Y:S01]  /*5c20*/  IADD3 R234, R0, -UR44, R234 ;  /* 0x8000002c00ea7c10 */ /* 0x000fe2000fffe0ea */
[----:B------:R-:W-:Y:S01]  /*5c30*/  USEL UR6, URZ, 0x1, !UP1 ;  /* 0x000000013f067887 */ /* 0x000fe2000c800000 */
[----:B------:R-:W-:Y:S01]  /*5c40*/  LOP3.LUT R0, R6, 0x3, RZ, 0xc0, !PT ;  /* 0x0000000306007812 */ /* 0x000fe200078ec0ff */
[----:B------:R-:W-:Y:S01]  /*5c50*/  UMOV UR44, 0xffffffff ;  /* 0xffffffff002c7882 */ /* 0x000fe20000000000 */
[----:B------:R-:W-:Y:S01]  /*5c60*/  PLOP3.LUT P0, PT, PT, PT, UP0, 0x80, 0x0 ;  /* 0x000000000000781c */ /* 0x000fe20003f0f008 */
[----:B------:R-:W-:-:S02]  /*5c70*/  ULOP3.LUT UR36, UR36, UR6, URZ, 0x3c, !UPT ;  /* 0x0000000624247292 */ /* 0x000fc4000f8e3c3f */
[----:B------:R-:W-:Y:S01]  /*5c80*/  IMAD R0, R0, R3, UR4 ;  /* 0x0000000400007e24 */ /* 0x000fe2000f8e0203 */
[----:B------:R-:W-:-:S03]  /*5c90*/  UIMAD.WIDE.U32 UR4, UR37, -0x55555555, URZ ;  /* 0xaaaaaaab250478a5 */ /* 0x000fc6000f8e003f */
[----:B------:R-:W-:Y:S01]  /*5ca0*/  VIADD R0, R0, -UR43 ;  /* 0x8000002b00007c36 */ /* 0x000fe20008000000 */
[----:B------:R-:W-:-:S04]  /*5cb0*/  USHF.R.U32.HI UR4, URZ, 0x1, UR5 ;  /* 0x000000013f047899 */ /* 0x000fc80008011605 */
[----:B------:R-:W-:Y:S02]  /*5cc0*/  UIMAD UR37, UR4, -0x3, UR37 ;  /* 0xfffffffd042578a4 */ /* 0x000fe4000f8e0225 */
[----:B------:R-:W-:Y:S01]  /*5cd0*/  @UP2 ULOP3.LUT UR36, UR36, 0x1, UR4, 0x78, !UPT ;  /* 0x0000000124242892 */ /* 0x000fe2000f8e7804 */
[----:B------:R-:W-:Y:S11]  /*5ce0*/  @P0 BRA `(.L_x_34) ;  /* 0x000000ac00e00947 */ /* 0x000ff60003800000 */
[----:B------:R-:W0:Y:S01]  /*5cf0*/  LDC.64 R8, c[0x0][0x5c8] ;  /* 0x00017200ff087b82 */ /* 0x000e220000000a00 */
[----:B------:R-:W-:Y:S01]  /*5d00*/  ULDC.64 UR4, c[0x0][0x5c0] ;  /* 0x0001700000047ab9 */ /* 0x000fe20000000a00 */
[----:B------:R-:W-:Y:S01]  /*5d10*/  BSSY B0, `(.L_x_34) ;  /* 0x0000af5000007945 */ /* 0x000fe20003800000 */
[----:B0-----:R-:W-:Y:S02]  /*5d20*/  IMAD R3, R8, UR9, RZ ;  /* 0x0000000908037c24 */ /* 0x001fe4000f8e02ff */
[----:B------:R-:W-:-:S04]  /*5d30*/  IMAD.WIDE.U32 R4, R235, R8, R4 ;  /* 0x00000008eb047225 */ /* 0x000fc800078e0004 */
[----:B------:R-:W-:Y:S01]  /*5d40*/  IMAD R3, R235, R9, R3 ;  /* 0x00000009eb037224 */ /* 0x000fe200078e0203 */
[----:B------:R-:W-:Y:S01]  /*5d50*/  IADD3 R4, P0, R4, UR4, RZ ;  /* 0x0000000404047c10 */ /* 0x000fe2000ff1e0ff */
[----:B------:R-:W-:Y:S02]  /*5d60*/  IMAD.SHL.U32 R10, R8, 0x8, RZ ;  /* 0x00000008080a7824 */ /* 0x000fe400078e00ff */
[----:B------:R-:W-:-:S05]  /*5d70*/  IMAD.IADD R3, R5, 0x1, R3 ;  /* 0x0000000105037824 */ /* 0x000fca00078e0203 */
[----:B------:R-:W-:Y:S02]  /*5d80*/  IADD3.X R5, R3, UR5, RZ, P0, !PT ;  /* 0x0000000503057c10 */ /* 0x000fe400087fe4ff */
[CC--:B------:R-:W-:Y:S02]  /*5d90*/  LEA R6, P0, R8.reuse, R4.reuse, 0x7 ;  /* 0x0000000408067211 */ /* 0x0c0fe400078038ff */
[C-C-:B------:R-:W-:Y:S02]  /*5da0*/  SHF.L.U64.HI R3, R8.reuse, 0x3, R9.reuse ;  /* 0x0000000308037819 */ /* 0x140fe40000010209 */
[----:B------:R-:W-:Y:S02]  /*5db0*/  LEA.HI.X R7, R8, R5, R9, 0x7, P0 ;  /* 0x0000000508077211 */ /* 0x000fe400000f3c09 */
[----:B-----5:R-:W-:Y:S02]  /*5dc0*/  ISETP.NE.AND P0, PT, R17, RZ, PT ;  /* 0x000000ff1100720c */ /* 0x020fe40003f05270 */
[----:B------:R-:W-:-:S02]  /*5dd0*/  IADD3 R8, P1, R10, R4, RZ ;  /* 0x000000040a087210 */ /* 0x000fc40007f3e0ff */
[----:B------:R-:W-:-:S03]  /*5de0*/  IADD3 R10, P2, R10, R6, RZ ;  /* 0x000000060a0a7210 */ /* 0x000fc60007f5e0ff */
[C---:B------:R-:W-:Y:S02]  /*5df0*/  IMAD.X R9, R3.reuse, 0x1, R5, P1 ;  /* 0x0000000103097824 */ /* 0x040fe400008e0605 */
[----:B------:R-:W-:-:S04]  /*5e00*/  IMAD.X R11, R3, 0x1, R7, P2 ;  /* 0x00000001030b7824 */ /* 0x000fc800010e0607 */
[----:B------:R-:W-:Y:S05]  /*5e10*/  @!P0 BRA `(.L_x_35) ;  /* 0x0000008000c08947 */ /* 0x000fea0003800000 */
[----:B------:R-:W0:Y:S01]  /*5e20*/  LDC.64 R18, c[0x0][0x5b0] ;  /* 0x00016c00ff127b82 */ /* 0x000e220000000a00 */
[----:B------:R-:W-:Y:S01]  /*5e30*/  ULDC.64 UR6, c[0x0][0x5b8] ;  /* 0x00016e0000067ab9 */ /* 0x000fe20000000a00 */
[----:B------:R-:W-:Y:S01]  /*5e40*/  ISETP.GE.AND P3, PT, R234, 0x1, PT ;  /* 0x00000001ea00780c */ /* 0x000fe20003f66270 */
[----:B------:R-:W-:Y:S02]  /*5e50*/  UIMAD UR4, UR10, UR6, URZ ;  /* 0x000000060a0472a4 */ /* 0x000fe4000f8e023f */
[----:B------:R-:W-:Y:S01]  /*5e60*/  IMAD.U32 R22, RZ, RZ, UR6 ;  /* 0x00000006ff167e24 */ /* 0x000fe2000f8e00ff */
[----:B------:R-:W-:Y:S01]  /*5e70*/  BSSY B1, `(.L_x_36) ;  /* 0x000000f000017945 */ /* 0x000fe20003800000 */
[----:B------:R-:W-:Y:S01]  /*5e80*/  ISETP.LT.OR P1, PT, R0, 0x1, !P3 ;  /* 0x000000010000780c */ /* 0x000fe20005f21670 */
[----:B------:R-:W-:Y:S01]  /*5e90*/  UIMAD UR4, UR42, UR7, UR4 ;  /* 0x000000072a0472a4 */ /* 0x000fe2000f8e0204 */
[----:B------:R-:W1:Y:S01]  /*5ea0*/  LDC.64 R20, c[0x0][0x5a8] ;  /* 0x00016a00ff147b82 */ /* 0x000e620000000a00 */
[----:B------:R-:W-:-:S04]  /*5eb0*/  IMAD.WIDE.U32 R22, R22, UR42, R12 ;  /* 0x0000002a16167c25 */ /* 0x000fc8000f8e000c */
[----:B------:R-:W-:Y:S02]  /*5ec0*/  VIADD R233, R23, UR4 ;  /* 0x0000000417e97c36 */ /* 0x000fe40008000000 */
[----:B------:R-:W-:Y:S02]  /*5ed0*/  IMAD.MOV.U32 R232, RZ, RZ, R22 ;  /* 0x000000ffffe87224 */ /* 0x000fe400078e0016 */
[----:B0-----:R-:W-:Y:S02]  /*5ee0*/  IMAD R3, R18, UR9, RZ ;  /* 0x0000000912037c24 */ /* 0x001fe4000f8e02ff */
[----:B------:R-:W-:-:S04]  /*5ef0*/  IMAD.WIDE.U32 R12, R235, R18, R232 ;  /* 0x00000012eb0c7225 */ /* 0x000fc800078e00e8 */
[----:B------:R-:W-:Y:S01]  /*5f00*/  IMAD R3, R235, R19, R3 ;  /* 0x00000013eb037224 */ /* 0x000fe200078e0203 */
[----:B-1----:R-:W-:-:S04]  /*5f10*/  IADD3 R14, P0, R12, R20, RZ ;  /* 0x000000140c0e7210 */ /* 0x002fc80007f1e0ff */
[----:B------:R0:W-:Y:S01]  /*5f20*/  STL [R1+0x50], R3 ;  /* 0x0000500301007387 */ /* 0x0001e20000100800 */
[----:B------:R-:W-:Y:S01]  /*5f30*/  IADD3.X R15, R21, R13, R3, P0, !PT ;  /* 0x0000000d150f7210 */ /* 0x000fe200007fe403 */
[----:B------:R-:W-:Y:S07]  /*5f40*/  @P1 BRA `(.L_x_37) ;  /* 0x0000000000041947 */ /* 0x000fee0003800000 */
[----:B------:R1:W5:Y:S02]  /*5f50*/  LDG.E.U8 R2, desc[UR46][R14.64] ;  /* 0x0000002e0e027981 */ /* 0x000364000c1e1100 */
.L_x_37:
[----:B------:R-:W-:Y:S05]  /*5f60*/  BSYNC B1 ;  /* 0x0000000000017941 */ /* 0x000fea0003800000 */
.L_x_36:
[----:B------:R-:W2:Y:S01]  /*5f70*/  LDL.LU R12, [R1] ;  /* 0x00000000010c7983 */ /* 0x000ea20000300800 */
[----:B0----5:R-:W-:Y:S01]  /*5f80*/  LOP3.LUT R3, R2, 0xffff, RZ, 0xc0, !PT ;  /* 0x0000ffff02037812 */ /* 0x021fe200078ec0ff */
[----:B------:R-:W-:Y:S01]  /*5f90*/  BSSY B1, `(.L_x_38) ;  /* 0x000000a000017945 */ /* 0x000fe20003800000 */
[----:B------:R-:W-:Y:S02]  /*5fa0*/  ISETP.LT.OR P0, PT, R0, 0x2, !P3 ;  /* 0x000000020000780c */ /* 0x000fe40005f01670 */
[----:B------:R-:W-:-:S05]  /*5fb0*/  PRMT R3, R3, 0x8880, RZ ;  /* 0x0000888003037816 */ /* 0x000fca00000000ff */
[----:B------:R-:W-:-:S04]  /*5fc0*/  IMAD R3, R3, R17, RZ ;  /* 0x0000001103037224 */ /* 0x000fc800078e02ff */
[----:B--2---:R-:W-:-:S05]  /*5fd0*/  @!P1 IMAD R12, R12, R16, R3 ;  /* 0x000000100c0c9224 */ /* 0x004fca00078e0203 */
[----:B------:R0:W-:Y:S01]  /*5fe0*/  @!P1 STG.E.U8 desc[UR46][R4.64], R12 ;  /* 0x0000000c04009986 */ /* 0x0001e2000c10112e */
[----:B------:R-:W-:Y:S05]  /*5ff0*/  @P0 BRA `(.L_x_39) ;  /* 0x00000000000c0947 */ /* 0x000fea0003800000 */
[----:B------:R-:W2:Y:S02]  /*6000*/  LDG.E.U8 R2, desc[UR46][R14.64+0x1] ;  /* 0x0000012e0e027981 */ /* 0x000ea4000c1e1100 */
[----:B--2---:R-:W-:-:S05]  /*6010*/  PRMT R3, R2, 0x8880, RZ ;  /* 0x0000888002037816 */ /* 0x004fca00000000ff */
[----:B------:R-:W-:-:S07]  /*6020*/  IMAD R3, R3, R17, RZ ;  /* 0x0000001103037224 */ /* 0x000fce00078e02ff */
.L_x_39:
[----:B------:R-:W-:Y:S05]  /*6030*/  BSYNC B1 ;  /* 0x0000000000017941 */ /* 0x000fea0003800000 */
.L_x_38:
[----:B0-----:R-:W2:Y:S04]  /*6040*/  LDL.LU R12, [R1+0x4] ;  /* 0x00000400010c7983 */ /* 0x001ea80000300800 */
[----:B------:R0:W-:Y:S04]  /*6050*/  STL [R1+0x54], R2 ;  /* 0x0000540201007387 */ /* 0x0001e80000100800 */
[----:B0-----:R-:W3:Y:S01]  /*6060*/  LDL.LU R2, [R1+0x50] ;  /* 0x0000500001027983 */ /* 0x001ee20000300800 */
[C---:B------:R-:W-:Y:S02]  /*6070*/  SHF.L.U64.HI R237, R18.reuse, 0x3, R19 ;  /* 0x0000000312ed7819 */ /* 0x040fe40000010213 */
[----:B------:R-:W-:-:S02]  /*6080*/  SHF.L.U32 R236, R18, 0x3, RZ ;  /* 0x0000000312ec7819 */ /* 0x000fc400000006ff */
[----:B------:R-:W-:Y:S01]  /*6090*/  ISETP.GE.AND P2, PT, R234, 0x9, PT ;  /* 0x00000009ea00780c */ /* 0x000fe20003f46270 */
[----:B--2---:R-:W-:-:S05]  /*60a0*/  @!P0 IMAD R12, R12, R16, R3 ;  /* 0x000000100c0c8224 */ /* 0x004fca00078e0203 */
[----:B------:R0:W-:Y:S02]  /*60b0*/  @!P0 STG.E.U8 desc[UR46][R4.64+0x1], R12 ;  /* 0x0000010c04008986 */ /* 0x0001e4000c10112e */
[----:B0-----:R-:W-:-:S04]  /*60c0*/  IMAD.WIDE.U32 R12, R235, R18, R236 ;  /* 0x00000012eb0c7225 */ /* 0x001fc800078e00ec */
[----:B---3--:R-:W-:Y:S02]  /*60d0*/  IMAD.IADD R13, R2, 0x1, R13 ;  /* 0x00000001020d7824 */ /* 0x008fe400078e020d */
[----:B------:R0:W5:Y:S01]  /*60e0*/  LDL.LU R2, [R1+0x54] ;  /* 0x0000540001027983 */ /* 0x0001620000300800 */
[----:B------:R-:W-:Y:S01]  /*60f0*/  ISETP.LT.OR P4, PT, R0, 0x1, !P2 ;  /* 0x000000010000780c */ /* 0x000fe20005781670 */
[----:B------:R-:W-:Y:S01]  /*6100*/  BSSY B1, `(.L_x_40) ;  /* 0x0000007000017945 */ /* 0x000fe20003800000 */
[----:B------:R-:W-:-:S04]  /*6110*/  IADD3 R12, P0, P1, R22, R20, R12 ;  /* 0x00000014160c7210 */ /* 0x000fc8000791e00c */
[----:B------:R-:W-:-:S07]  /*6120*/  IADD3.X R13, R233, R21, R13, P0, P1 ;  /* 0x00000015e90d7210 */ /* 0x000fce00007e240d */
[----:B0-----:R-:W-:Y:S05]  /*6130*/  @P4 BRA `(.L_x_41) ;  /* 0x00000000000c4947 */ /* 0x001fea0003800000 */
[----:B-----5:R-:W2:Y:S02]  /*6140*/  LDG.E.U8 R2, desc[UR46][R12.64] ;  /* 0x0000002e0c027981 */ /* 0x020ea4000c1e1100 */
[----:B--2---:R-:W-:-:S05]  /*6150*/  PRMT R3, R2, 0x8880, RZ ;  /* 0x0000888002037816 */ /* 0x004fca00000000ff */
[----:B------:R-:W-:-:S07]  /*6160*/  IMAD R3, R3, R17, RZ ;  /* 0x0000001103037224 */ /* 0x000fce00078e02ff */
.L_x_41:
[----:B------:R-:W-:Y:S05]  /*6170*/  BSYNC B1 ;  /* 0x0000000000017941 */ /* 0x000fea0003800000 */
.L_x_40:
[----:B-----5:R0:W-:Y:S04]  /*6180*/  STL [R1+0x54], R2 ;  /* 0x0000540201007387 */ /* 0x0201e80000100800 */
[----:B0-----:R-:W2:Y:S01]  /*6190*/  LDL.LU R2, [R1+0x8] ;  /* 0x0000080001027983 */ /* 0x001ea20000300800 */
[----:B------:R-:W-:Y:S01]  /*61a0*/  ISETP.LT.OR P0, PT, R0, 0x2, !P2 ;  /* 0x000000020000780c */ /* 0x000fe20005701670 */
[----:B--2---:R-:W-:-:S05]  /*61b0*/  @!P4 IMAD R2, R2, R16, R3 ;  /* 0x000000100202c224 */ /* 0x004fca00078e0203 */
[----:B------:R0:W-:Y:S04]  /*61c0*/  @!P4 STG.E.U8 desc[UR46][R8.64], R2 ;  /* 0x000000020800c986 */ /* 0x0001e8000c10112e */
[----:B0-----:R0:W5:Y:S01]  /*61d0*/  LDL.LU R2, [R1+0x54] ;  /* 0x0000540001027983 */ /* 0x0011620000300800 */
[----:B------:R-:W-:Y:S04]  /*61e0*/  BSSY B1, `(.L_x_42) ;  /* 0x0000005000017945 */ /* 0x000fe80003800000 */
[----:B------:R-:W-:Y:S05]  /*61f0*/  @P0 BRA `(.L_x_43) ;  /* 0x00000000000c0947 */ /* 0x000fea0003800000 */
[----:B-----5:R-:W2:Y:S02]  /*6200*/  LDG.E.U8 R2, desc[UR46][R12.64+0x1] ;  /* 0x0000012e0c027981 */ /* 0x020ea4000c1e1100 */
[----:B--2---:R-:W-:-:S05]  /*6210*/  PRMT R3, R2, 0x8880, RZ ;  /* 0x0000888002037816 */ /* 0x004fca00000000ff */
[----:B------:R-:W-:-:S07]  /*6220*/  IMAD R3, R3, R17, RZ ;  /* 0x0000001103037224 */ /* 0x000fce00078e02ff */
.L_x_43:
[----:B------:R-:W-:Y:S05]  /*6230*/  BSYNC B1 ;  /* 0x0000000000017941 */ /* 0x000fea0003800000 */
.L_x_42:
[----:B-----5:R2:W-:Y:S04]  /*6240*/  STL [R1+0x54], R2 ;  /* 0x0000540201007387 */ /* 0x0205e80000100800 */
[----:B--2---:R-:W2:Y:S01]  /*6250*/  LDL.LU R2, [R1+0xc] ;  /* 0x00000c0001027983 */ /* 0x004ea20000300800 */
[----:B------:R-:W-:Y:S01]  /*6260*/  BSSY B1, `(.L_x_44) ;  /* 0x000000a000017945 */ /* 0x000fe20003800000 */
[----:B--2---:R-:W-:-:S05]  /*6270*/  @!P0 IMAD R2, R2, R16, R3 ;  /* 0x0000001002028224 */ /* 0x004fca00078e0203 */
[----:B------:R2:W-:Y:S04]  /*6280*/  @!P0 STG.E.U8 desc[UR46][R8.64+0x1], R2 ;  /* 0x0000010208008986 */ /* 0x0005e8000c10112e */
[----:B--2---:R2:W5:Y:S01]  /*6290*/  LDL.LU R2, [R1+0x54] ;  /* 0x0000540001027983 */ /* 0x0045620000300800 */
[C---:B------:R-:W-:Y:S02]  /*62a0*/  ISETP.LT.OR P0, PT, R0.reuse, 0x9, !P3 ;  /* 0x000000090000780c */ /* 0x040fe40005f01670 */
[----:B------:R-:W-:-:S11]  /*62b0*/  ISETP.LT.OR P1, PT, R0, 0xa, !P3 ;  /* 0x0000000a0000780c */ /* 0x000fd60005f21670 */
[----:B--2---:R-:W-:Y:S05]  /*62c0*/  @P0 BRA `(.L_x_45) ;  /* 0x00000000000c0947 */ /* 0x004fea0003800000 */
[----:B-----5:R-:W2:Y:S02]  /*62d0*/  LDG.E.U8 R2, desc[UR46][R14.64+0x8] ;  /* 0x0000082e0e027981 */ /* 0x020ea4000c1e1100 */
[----:B--2---:R-:W-:-:S05]  /*62e0*/  PRMT R3, R2, 0x8880, RZ ;  /* 0x0000888002037816 */ /* 0x004fca00000000ff */
[----:B------:R-:W-:-:S07]  /*62f0*/  IMAD R3, R3, R17, RZ ;  /* 0x0000001103037224 */ /* 0x000fce00078e02ff */
.L_x_45:
[----:B------:R-:W-:Y:S05]  /*6300*/  BSYNC B1 ;  /* 0x0000000000017941 */ /* 0x000fea0003800000 */
.L_x_44:
[----:B------:R2:W-:Y:S04]  /*6310*/  STL [R1+0x54], R0 ;  /* 0x0000540001007387 */ /* 0x0005e80000100800 */
[----:B--2---:R-:W2:Y:S01]  /*6320*/  LDL.LU R0, [R1+0x10] ;  /* 0x0000100001007983 */ /* 0x004ea20000300800 */
[----:B------:R-:W-:Y:S01]  /*6330*/  BSSY B1, `(.L_x_46) ;  /* 0x0000008000017945 */ /* 0x000fe20003800000 */
[----:B--2---:R-:W-:-:S05]  /*6340*/  @!P0 IMAD R0, R0, R16, R3 ;  /* 0x0000001000008224 */ /* 0x004fca00078e0203 */
[----:B------:R2:W-:Y:S04]  /*6350*/  @!P0 STG.E.U8 desc[UR46][R4.64+0x8], R0 ;  /* 0x0000080004008986 */ /* 0x0005e8000c10112e */
[----:B--2---:R2:W5:Y:S01]  /*6360*/  LDL.LU R0, [R1+0x54] ;  /* 0x0000540001007983 */ /* 0x0045620000300800 */
[----:B------:R-:W-:Y:S05]  /*6370*/  @P1 BRA `(.L_x_47) ;  /* 0x00000000000c1947 */ /* 0x000fea0003800000 */
[----:B-----5:R-:W3:Y:S02]  /*6380*/  LDG.E.U8 R2, desc[UR46][R14.64+0x9] ;  /* 0x0000092e0e027981 */ /* 0x020ee4000c1e1100 */
[----:B---3--:R-:W-:-:S05]  /*6390*/  PRMT R3, R2, 0x8880, RZ ;  /* 0x0000888002037816 */ /* 0x008fca00000000ff */
[----:B------:R-:W-:-:S07]  /*63a0*/  IMAD R3, R3, R17, RZ ;  /* 0x0000001103037224 */ /* 0x000fce00078e02ff */
.L_x_47:
[----:B------:R-:W-:Y:S05]  /*63b0*/  BSYNC B1 ;  /* 0x0000000000017941 */ /* 0x000fea0003800000 */
.L_x_46:
[----:B-----5:R3:W-:Y:S04]  /*63c0*/  STL [R1+0x54], R2 ;  /* 0x0000540201007387 */ /* 0x0207e80000100800 */
[----:B---3--:R-:W3:Y:S01]  /*63d0*/  LDL.LU R2, [R1+0x14] ;  /* 0x0000140001027983 */ /* 0x008ee20000300800 */
[----:B------:R-:W-:Y:S01]  /*63e0*/  ISETP.LT.OR P0, PT, R0, 0x9, !P2 ;  /* 0x000000090000780c */ /* 0x000fe20005701670 */
[----:B---3--:R-:W-:-:S05]  /*63f0*/  @!P1 IMAD R2, R2, R16, R3 ;  /* 0x0000001002029224 */ /* 0x008fca00078e0203 */
[----:B------:R3:W-:Y:S04]  /*6400*/  @!P1 STG.E.U8 desc[UR46][R4.64+0x9], R2 ;  /* 0x0000090204009986 */ /* 0x0007e8000c10112e */
[----:B---3--:R3:W5:Y:S01]  /*6410*/  LDL.LU R2, [R1+0x54] ;  /* 0x0000540001027983 */ /* 0x0087620000300800 */
[----:B------:R-:W-:Y:S01]  /*6420*/  BSSY B1, `(.L_x_48) ;  /* 0x0000009000017945 */ /* 0x000fe20003800000 */
[C---:B------:R-:W-:Y:S02]  /*6430*/  ISETP.LT.OR P1, PT, R0.reuse, 0xa, !P2 ;  /* 0x0000000a0000780c */ /* 0x040fe40005721670 */
[C---:B------:R-:W-:Y:S02]  /*6440*/  ISETP.LT.OR P4, PT, R0.reuse, 0x11, !P3 ;  /* 0x000000110000780c */ /* 0x040fe40005f81670 */
[----:B------:R-:W-:-:S02]  /*6450*/  ISETP.LT.OR P5, PT, R0, 0x12, !P3 ;  /* 0x000000120000780c */ /* 0x000fc40005fa1670 */
[----:B------:R-:W-:Y:S01]  /*6460*/  ISETP.LT.OR P6, PT, R0, 0x11, !P2 ;  /* 0x000000110000780c */ /* 0x000fe200057c1670 */
[----:B---3--:R-:W-:-:S12]  /*6470*/  @P0 BRA `(.L_x_49) ;  /* 0x00000000000c0947 */ /* 0x008fd80003800000 */
[----:B-----5:R-:W3:Y:S02]  /*6480*/  LDG.E.U8 R2, desc[UR46][R12.64+0x8] ;  /* 0x0000082e0c027981 */ /* 0x020ee4000c1e1100 */
[----:B---3--:R-:W-:-:S05]  /*6490*/  PRMT R3, R2, 0x8880, RZ ;  /* 0x0000888002037816 */ /* 0x008fca00000000ff */
[----:B------:R-:W-:-:S07]  /*64a0*/  IMAD R3, R3, R17, RZ ;  /* 0x0000001103037224 */ /* 0x000fce00078e02ff */
.L_x_49:
[----:B------:R-:W-:Y:S05]  /*64b0*/  BSYNC B1 ;  /* 0x0000000000017941 */ /* 0x000fea0003800000 */
.L_x_48:
[----:B------:R3:W-:Y:S04]  /*64c0*/  STL [R1+0x54], R0 ;  /* 0x0000540001007387 */ /* 0x0007e80000100800 */
[----:B---3--:R-:W3:Y:S01]  /*64d0*/  LDL.LU R0, [R1+0x18] ;  /* 0x0000180001007983 */ /* 0x008ee20000300800 */
[----:B------:R-:W-:Y:S01]  /*64e0*/  BSSY B1, `(.L_x_50) ;  /* 0x0000008000017945 */ /* 0x000fe20003800000 */
[----:B---3--:R-:W-:-:S05]  /*64f0*/  @!P0 IMAD R0, R0, R16, R3 ;  /* 0x0000001000008224 */ /* 0x008fca00078e0203 */
[----:B------:R3:W-:Y:S04]  /*6500*/  @!P0 STG.E.U8 desc[UR46][R8.64+0x8], R0 ;  /* 0x0000080008008986 */ /* 0x0007e8000c10112e */
[----:B---3--:R3:W5:Y:S01]  /*6510*/  LDL.LU R0, [R1+0x54] ;  /* 0x0000540001007983 */ /* 0x0087620000300800 */
[----:B------:R-:W-:Y:S05]  /*6520*/  @P1 BRA `(.L_x_51) ;  /* 0x00000000000c1947 */ /* 0x000fea0003800000 */
[----:B-----5:R-:W4:Y:S02]  /*6530*/  LDG.E.U8 R2, desc[UR46][R12.64+0x9] ;  /* 0x0000092e0c027981 */ /* 0x020f24000c1e1100 */
[----:B----4-:R-:W-:-:S05]  /*6540*/  PRMT R3, R2, 0x8880, RZ ;  /* 0x0000888002037816 */ /* 0x010fca00000000ff */
[----:B------:R-:W-:-:S07]  /*6550*/  IMAD R3, R3, R17, RZ ;  /* 0x0000001103037224 */ /* 0x000fce00078e02ff */
.L_x_51:
[----:B------:R-:W-:Y:S05]  /*6560*/  BSYNC B1 ;  /* 0x0000000000017941 */ /* 0x000fea0003800000 */
.L_x_50:
[----:B-----5:R4:W-:Y:S04]  /*6570*/  STL [R1+0x54], R0 ;  /* 0x0000540001007387 */ /* 0x0209e80000100800 */
[----:B----4-:R-:W4:Y:S01]  /*6580*/  LDL.LU R0, [R1+0x1c] ;  /* 0x00001c0001007983 */ /* 0x010f220000300800 */
[----:B------:R-:W-:Y:S01]  /*6590*/  BSSY B1, `(.L_x_52) ;  /* 0x0000008000017945 */ /* 0x000fe20003800000 */
[----:B----4-:R-:W-:-:S05]  /*65a0*/  @!P1 IMAD R0, R0, R16, R3 ;  /* 0x0000001000009224 */ /* 0x010fca00078e0203 */
[----:B------:R4:W-:Y:S04]  /*65b0*/  @!P1 STG.E.U8 desc[UR46][R8.64+0x9], R0 ;  /* 0x0000090008009986 */ /* 0x0009e8000c10112e */
[----:B----4-:R4:W5:Y:S01]  /*65c0*/  LDL.LU R0, [R1+0x54] ;  /* 0x0000540001007983 */ /* 0x0109620000300800 */
[----:B------:R-:W-:Y:S05]  /*65d0*/  @P4 BRA `(.L_x_53) ;  /* 0x00000000000c4947 */ /* 0x000fea0003800000 */
[----:B------:R-:W2:Y:S02]  /*65e0*/  LDG.E.U8 R2, desc[UR46][R14.64+0x10] ;  /* 0x0000102e0e027981 */ /* 0x000ea4000c1e1100 */
[----:B--2---:R-:W-:-:S05]  /*65f0*/  PRMT R3, R2, 0x8880, RZ ;  /* 0x0000888002037816 */ /* 0x004fca00000000ff */
[----:B------:R-:W-:-:S07]  /*6600*/  IMAD R3, R3, R17, RZ ;  /* 0x0000001103037224 */ /* 0x000fce00078e02ff */
.L_x_53:
[----:B------:R-:W-:Y:S05]  /*6610*/  BSYNC B1 ;  /* 0x0000000000017941 */ /* 0x000fea0003800000 */
.L_x_52:
[----:B-----5:R0:W-:Y:S04]  /*6620*/  STL [R1+0x54], R0 ;  /* 0x0000540001007387 */ /* 0x0201e80000100800 */
[----:B0-----:R-:W2:Y:S01]  /*6630*/  LDL.LU R0, [R1+0x20] ;  /* 0x0000200001007983 */ /* 0x001ea20000300800 */
[----:B------:R-:W-:Y:S01]  /*6640*/  BSSY B1, `(.L_x_54) ;  /* 0x0000008000017945 */ /* 0x000fe20003800000 */
[----:B--2---:R-:W-:-:S05]  /*6650*/  @!P4 IMAD R0, R0, R16, R3 ;  /* 0x000000100000c224 */ /* 0x004fca00078e0203 */
[----:B------:R0:W-:Y:S04]  /*6660*/  @!P4 STG.E.U8 desc[UR46][R4.64+0x10], R0 ;  /* 0x000010000400c986 */ /* 0x0001e8000c10112e */
[----:B0-----:R0:W5:Y:S01]  /*6670*/  LDL.LU R0, [R1+0x54] ;  /* 0x0000540001007983 */ /* 0x0011620000300800 */
[----:B------:R-:W-:Y:S05]  /*6680*/  @P5 BRA `(.L_x_55) ;  /* 0x00000000000c5947 */ /* 0x000fea0003800000 */
[----:B------:R-:W2:Y:S02]  /*6690*/  LDG.E.U8 R2, desc[UR46][R14.64+0x11] ;  /* 0x0000112e0e027981 */ /* 0x000ea4000c1e1100 */
[----:B--2---:R-:W-:-:S05]  /*66a0*/  PRMT R3, R2, 0x8880, RZ ;  /* 0x0000888002037816 */ /* 0x004fca00000000ff */
[----:B------:R-:W-:-:S07]  /*66b0*/  IMAD R3, R3, R17, RZ ;  /* 0x0000001103037224 */ /* 0x000fce00078e02ff */
.L_x_55:
[----:B------:R-:W-:Y:S05]  /*66c0*/  BSYNC B1 ;  /* 0x0000000000017941 */ /* 0x000fea0003800000 */
.L_x_54:
[----:B-----5:R2:W-:Y:S04]  /*66d0*/  STL [R1+0x54], R0 ;  /* 0x0000540001007387 */ /* 0x0205e80000100800 */
[----:B--2---:R-:W2:Y:S01]  /*66e0*/  LDL.LU R0, [R1+0x24] ;  /* 0x0000240001007983 */ /* 0x004ea20000300800 */
[----:B------:R-:W-:Y:S01]  /*66f0*/  BSSY B1, `(.L_x_56) ;  /* 0x0000008000017945 */ /* 0x000fe20003800000 */
[----:B--2---:R-:W-:-:S05]  /*6700*/  @!P5 IMAD R0, R0, R16, R3 ;  /* 0x000000100000d224 */ /* 0x004fca00078e0203 */
[----:B------:R2:W-:Y:S04]  /*6710*/  @!P5 STG.E.U8 desc[UR46][R4.64+0x11], R0 ;  /* 0x000011000400d986 */ /* 0x0005e8000c10112e */
[----:B--2---:R2:W5:Y:S01]  /*6720*/  LDL.LU R0, [R1+0x54] ;  /* 0x0000540001007983 */ /* 0x0045620000300800 */
[----:B------:R-:W-:Y:S05]  /*6730*/  @P6 BRA `(.L_x_57) ;  /* 0x00000000000c6947 */ /* 0x000fea0003800000 */
[----:B------:R-:W3:Y:S02]  /*6740*/  LDG.E.U8 R2, desc[UR46][R12.64+0x10] ;  /* 0x0000102e0c027981 */ /* 0x000ee4000c1e1100 */
[----:B---3--:R-:W-:-:S05]  /*6750*/  PRMT R3, R2, 0x8880, RZ ;  /* 0x0000888002037816 */ /* 0x008fca00000000ff */
[----:B------:R-:W-:-:S07]  /*6760*/  IMAD R3, R3, R17, RZ ;  /* 0x0000001103037224 */ /* 0x000fce00078e02ff */
.L_x_57:
[----:B------:R-:W-:Y:S05]  /*6770*/  BSYNC B1 ;  /* 0x0000000000017941 */ /* 0x000fea0003800000 */
.L_x_56:
[----:B------:R0:W-:Y:S04]  /*6780*/  STL.64 [R1+0x58], R4 ;  /* 0x0000580401007387 */ /* 0x0001e80000100a00 */
[----:B0-----:R-:W2:Y:S01]  /*6790*/  LDL.LU R5, [R1+0x28] ;  /* 0x0000280001057983 */ /* 0x001ea20000300800 */
[----:B------:R-:W-:Y:S02]  /*67a0*/  IADD3 R235, P0, R235, 0x80, RZ ;  /* 0x00000080ebeb7810 */ /* 0x000fe40007f1e0ff */
[C---:B-----5:R-:W-:Y:S02]  /*67b0*/  ISETP.LT.OR P4, PT, R0.reuse, 0x12, !P2 ;  /* 0x000000120000780c */ /* 0x060fe40005781670 */
[C---:B------:R-:W-:Y:S01]  /*67c0*/  ISETP.LT.OR P1, PT, R0.reuse, 0x19, !P3 ;  /* 0x000000190000780c */ /* 0x040fe20005f21670 */
[----:B------:R-:W-:Y:S01]  /*67d0*/  IMAD.X R4, RZ, RZ, UR9, P0 ;  /* 0x00000009ff047e24 */ /* 0x000fe200080e06ff */
[----:B------:R-:W-:Y:S01]  /*67e0*/  BSSY B1, `(.L_x_58) ;  /* 0x0000010000017945 */ /* 0x000fe20003800000 */
[----:B------:R-:W-:-:S02]  /*67f0*/  ISETP.LT.OR P5, PT, R0, 0x1a, !P3 ;  /* 0x0000001a0000780c */ /* 0x000fc40005fa1670 */
[----:B------:R-:W-:Y:S01]  /*6800*/  IMAD R4, R4, R18, RZ ;  /* 0x0000001204047224 */ /* 0x000fe200078e02ff */
[----:B------:R-:W-:-:S03]  /*6810*/  ISETP.LT.OR P0, PT, R0, 0x1a, !P2 ;  /* 0x0000001a0000780c */ /* 0x000fc60005701670 */
[----:B------:R-:W-:Y:S02]  /*6820*/  IMAD R19, R235, R19, R4 ;  /* 0x00000013eb137224 */ /* 0x000fe400078e0204 */
[----:B--2---:R-:W-:-:S05]  /*6830*/  @!P6 IMAD R5, R5, R16, R3 ;  /* 0x000000100505e224 */ /* 0x004fca00078e0203 */
[----:B------:R0:W-:Y:S01]  /*6840*/  @!P6 STG.E.U8 desc[UR46][R8.64+0x10], R5 ;  /* 0x000010050800e986 */ /* 0x0001e2000c10112e */
[----:B------:R-:W-:Y:S01]  /*6850*/  ISETP.LT.OR P6, PT, R0, 0x19, !P2 ;  /* 0x000000190000780c */ /* 0x000fe200057c1670 */
[----:B0-----:R-:W-:-:S05]  /*6860*/  IMAD.WIDE.U32 R4, R235, R18, R236 ;  /* 0x00000012eb047225 */ /* 0x001fca00078e00ec */
[----:B------:R0:W-:Y:S04]  /*6870*/  STL.64 [R1], R4 ;  /* 0x0000000401007387 */ /* 0x0001e80000100a00 */
[----:B0-----:R0:W5:Y:S01]  /*6880*/  LDL.LU.64 R4, [R1+0x58] ;  /* 0x0000580001047983 */ /* 0x0011620000300a00 */
[----:B------:R-:W-:Y:S01]  /*6890*/  IMAD.WIDE.U32 R236, R235, R18, R232 ;  /* 0x00000012ebec7225 */ /* 0x000fe200078e00e8 */
[----:B------:R-:W-:Y:S06]  /*68a0*/  @P4 BRA `(.L_x_59) ;  /* 0x00000000000c4947 */ /* 0x000fec0003800000 */
[----:B------:R-:W2:Y:S02]  /*68b0*/  LDG.E.U8 R2, desc[UR46][R12.64+0x11] ;  /* 0x0000112e0c027981 */ /* 0x000ea4000c1e1100 */
[----:B--2---:R-:W-:-:S05]  /*68c0*/  PRMT R3, R2, 0x8880, RZ ;  /* 0x0000888002037816 */ /* 0x004fca00000000ff */
[----:B------:R-:W-:-:S07]  /*68d0*/  IMAD R3, R3, R17, RZ ;  /* 0x0000001103037224 */ /* 0x000fce00078e02ff */
.L_x_59:
[----:B------:R-:W-:Y:S05]  /*68e0*/  BSYNC B1 ;  /* 0x0000000000017941 */ /* 0x000fea0003800000 */
.L_x_58:
[----:B------:R-:W2:Y:S01]  /*68f0*/  LDL.LU R18, [R1+0x2c] ;  /* 0x00002c0001127983 */ /* 0x000ea20000300800 */
[----:B------:R-:W-:Y:S01]  /*6900*/  BSSY B1, `(.L_x_60) ;  /* 0x0000007000017945 */ /* 0x000fe20003800000 */
[----:B--2---:R-:W-:-:S05]  /*6910*/  @!P4 IMAD R18, R18, R16, R3 ;  /* 0x000000101212c224 */ /* 0x004fca00078e0203 */
[----:B------:R2:W-:Y:S01]  /*6920*/  @!P4 STG.E.U8 desc[UR46][R8.64+0x11], R18 ;  /* 0x000011120800c986 */ /* 0x0005e2000c10112e */
[----:B------:R-:W-:Y:S05]  /*6930*/  @P1 BRA `(.L_x_61) ;  /* 0x00000000000c1947 */ /* 0x000fea0003800000 */
[----:B------:R-:W3:Y:S02]  /*6940*/  LDG.E.U8 R2, desc[UR46][R14.64+0x18] ;  /* 0x0000182e0e027981 */ /* 0x000ee4000c1e1100 */
[----:B---3--:R-:W-:-:S05]  /*6950*/  PRMT R3, R2, 0x8880, RZ ;  /* 0x0000888002037816 */ /* 0x008fca00000000ff */
[----:B------:R-:W-:-:S07]  /*6960*/  IMAD R3, R3, R17, RZ ;  /* 0x0000001103037224 */ /* 0x000fce00078e02ff */
.L_x_61:
[----:B------:R-:W-:Y:S05]  /*6970*/  BSYNC B1 ;  /* 0x0000000000017941 */ /* 0x000fea0003800000 */
.L_x_60:
[----:B--2---:R-:W2:Y:S01]  /*6980*/  LDL.LU R18, [R1+0x30] ;  /* 0x0000300001127983 */ /* 0x004ea20000300800 */
[----:B------:R-:W-:Y:S01]  /*6990*/  BSSY B1, `(.L_x_62) ;  /* 0x0000007000017945 */ /* 0x000fe20003800000 */
[----:B--2---:R-:W-:-:S05]  /*69a0*/  @!P1 IMAD R18, R18, R16, R3 ;  /* 0x0000001012129224 */ /* 0x004fca00078e0203 */
[----:B-----5:R2:W-:Y:S01]  /*69b0*/  @!P1 STG.E.U8 desc[UR46][R4.64+0x18], R18 ;  /* 0x0000181204009986 */ /* 0x0205e2000c10112e */
[----:B------:R-:W-:Y:S05]  /*69c0*/  @P5 BRA `(.L_x_63) ;  /* 0x00000000000c5947 */ /* 0x000fea0003800000 */
[----:B------:R-:W5:Y:S02]  /*69d0*/  LDG.E.U8 R2, desc[UR46][R14.64+0x19] ;  /* 0x0000192e0e027981 */ /* 0x000f64000c1e1100 */
[----:B-----5:R-:W-:-:S05]  /*69e0*/  PRMT R3, R2, 0x8880, RZ ;  /* 0x0000888002037816 */ /* 0x020fca00000000ff */
[----:B------:R-:W-:-:S07]  /*69f0*/  IMAD R3, R3, R17, RZ ;  /* 0x0000001103037224 */ /* 0x000fce00078e02ff */
.L_x_63:
[----:B------:R-:W-:Y:S05]  /*6a00*/  BSYNC B1 ;  /* 0x0000000000017941 */ /* 0x000fea0003800000 */
.L_x_62:
[----:B--2---:R-:W2:Y:S01]  /*6a10*/  LDL.LU R18, [R1+0x34] ;  /* 0x0000340001127983 */ /* 0x004ea20000300800 */
[----:B------:R-:W-:Y:S01]  /*6a20*/  BSSY B1, `(.L_x_64) ;  /* 0x0000007000017945 */ /* 0x000fe20003800000 */
[----:B--2---:R-:W-:-:S05]  /*6a30*/  @!P5 IMAD R18, R18, R16, R3 ;  /* 0x000000101212d224 */ /* 0x004fca00078e0203 */
[----:B------:R2:W-:Y:S01]  /*6a40*/  @!P5 STG.E.U8 desc[UR46][R4.64+0x19], R18 ;  /* 0x000019120400d986 */ /* 0x0005e2000c10112e */
[----:B------:R-:W-:Y:S05]  /*6a50*/  @P6 BRA `(.L_x_65) ;  /* 0x00000000000c6947 */ /* 0x000fea0003800000 */
[----:B------:R-:W5:Y:S02]  /*6a60*/  LDG.E.U8 R2, desc[UR46][R12.64+0x18] ;  /* 0x0000182e0c027981 */ /* 0x000f64000c1e1100 */
[----:B-----5:R-:W-:-:S05]  /*6a70*/  PRMT R3, R2, 0x8880, RZ ;  /* 0x0000888002037816 */ /* 0x020fca00000000ff */
[----:B------:R-:W-:-:S07]  /*6a80*/  IMAD R3, R3, R17, RZ ;  /* 0x0000001103037224 */ /* 0x000fce00078e02ff */
.L_x_65:
[----:B------:R-:W-:Y:S05]  /*6a90*/  BSYNC B1 ;  /* 0x0000000000017941 */ /* 0x000fea0003800000 */
.L_x_64:
        /* <DEDUP_REMOVED lines=8> */
.L_x_67:
[----:B------:R-:W-:Y:S05]  /*6b20*/  BSYNC B1 ;  /* 0x0000000000017941 */ /* 0x000fea0003800000 */
.L_x_66:
[----:B--2---:R-:W2:Y:S04]  /*6b30*/  LDL.LU R18, [R1+0x3c] ;  /* 0x00003c0001127983 */ /* 0x004ea80000300800 */
[----:B------:R0:W-:Y:S04]  /*6b40*/  STL.64 [R1+0x58], R4 ;  /* 0x0000580401007387 */ /* 0x0001e80000100a00 */
[----:B0-----:R-:W3:Y:S01]  /*6b50*/  LDL.LU.64 R4, [R1] ;  /* 0x0000000001047983 */ /* 0x001ee20000300a00 */
[----:B------:R-:W-:-:S04]  /*6b60*/  ISETP.GE.AND P1, PT, R234, 0x81, PT ;  /* 0x00000081ea00780c */ /* 0x000fc80003f26270 */
[----:B------:R-:W-:Y:S01]  /*6b70*/  ISETP.LT.OR P6, PT, R0, 0x1, !P1 ;  /* 0x000000010000780c */ /* 0x000fe20004fc1670 */
[----:B--2---:R-:W-:-:S05]  /*6b80*/  @!P0 IMAD R23, R18, R16, R3 ;  /* 0x0000001012178224 */ /* 0x004fca00078e0203 */
[----:B------:R0:W-:Y:S01]  /*6b90*/  @!P0 STG.E.U8 desc[UR46][R8.64+0x19], R23 ;  /* 0x0000191708008986 */ /* 0x0001e2000c10112e */
[-C--:B---3--:R-:W-:Y:S02]  /*6ba0*/  IADD3 R18, P4, P5, R22, R20.reuse, R4 ;  /* 0x0000001416127210 */ /* 0x088fe40007d9e004 */
[----:B------:R-:W-:Y:S01]  /*6bb0*/  IADD3 R22, P0, R236, R20, RZ ;  /* 0x00000014ec167210 */ /* 0x000fe20007f1e0ff */
[----:B------:R-:W-:Y:S02]  /*6bc0*/  IMAD.IADD R20, R19, 0x1, R5 ;  /* 0x0000000113147824 */ /* 0x000fe400078e0205 */
[----:B------:R2:W5:Y:S01]  /*6bd0*/  LDL.LU.64 R4, [R1+0x58] ;  /* 0x0000580001047983 */ /* 0x0005620000300a00 */
[----:B------:R-:W-:Y:S01]  /*6be0*/  BSSY B1, `(.L_x_68) ;  /* 0x0000006000017945 */ /* 0x000fe20003800000 */
[----:B0-----:R-:W-:-:S03]  /*6bf0*/  IADD3.X R23, R21, R237, R19, P0, !PT ;  /* 0x000000ed15177210 */ /* 0x001fc600007fe413 */
[----:B------:R-:W-:Y:S05]  /*6c00*/  @P6 BRA `(.L_x_69) ;  /* 0x00000000000c6947 */ /* 0x000fea0003800000 */
[----:B------:R-:W3:Y:S02]  /*6c10*/  LDG.E.U8 R2, desc[UR46][R22.64] ;  /* 0x0000002e16027981 */ /* 0x000ee4000c1e1100 */
[----:B---3--:R-:W-:-:S05]  /*6c20*/  PRMT R3, R2, 0x8880, RZ ;  /* 0x0000888002037816 */ /* 0x008fca00000000ff */
[----:B------:R-:W-:-:S07]  /*6c30*/  IMAD R3, R3, R17, RZ ;  /* 0x0000001103037224 */ /* 0x000fce00078e02ff */
.L_x_69:
[----:B------:R-:W-:Y:S05]  /*6c40*/  BSYNC B1 ;  /* 0x0000000000017941 */ /* 0x000fea0003800000 */
.L_x_68:
[----:B------:R-:W-:Y:S01]  /*6c50*/  IADD3.X R19, R233, R21, R20, P4, P5 ;  /* 0x00000015e9137210 */ /* 0x000fe200027ea414 */
[----:B------:R-:W-:Y:S01]  /*6c60*/  @!P6 IMAD R216, R216, R16, R3 ;  /* 0x00000010d8d8e224 */ /* 0x000fe200078e0203 */
[----:B------:R-:W-:Y:S01]  /*6c70*/  ISETP.LT.OR P4, PT, R0, 0x2, !P1 ;  /* 0x000000020000780c */ /* 0x000fe20004f81670 */
[----:B------:R-:W-:Y:S01]  /*6c80*/  BSSY B1, `(.L_x_70) ;  /* 0x0000009000017945 */ /* 0x000fe20003800000 */
[----:B------:R-:W-:Y:S02]  /*6c90*/  ISETP.GE.AND P0, PT, R234, 0x89, PT ;  /* 0x00000089ea00780c */ /* 0x000fe40003f06270 */
[----:B------:R0:W-:Y:S02]  /*6ca0*/  @!P6 STG.E.U8 desc[UR46][R6.64], R216 ;  /* 0x000000d80600e986 */ /* 0x0001e4000c10112e */
[C---:B------:R-:W-:Y:S02]  /*6cb0*/  ISETP.LT.OR P5, PT, R0.reuse, 0x1, !P0 ;  /* 0x000000010000780c */ /* 0x040fe400047a1670 */
[----:B------:R-:W-:-:S05]  /*6cc0*/  ISETP.LT.OR P6, PT, R0, 0x2, !P0 ;  /* 0x000000020000780c */ /* 0x000fca00047c1670 */
[----:B------:R-:W-:Y:S08]  /*6cd0*/  @P4 BRA `(.L_x_71) ;  /* 0x00000000000c4947 */ /* 0x000ff00003800000 */
[----:B------:R-:W3:Y:S02]  /*6ce0*/  LDG.E.U8 R2, desc[UR46][R22.64+0x1] ;  /* 0x0000012e16027981 */ /* 0x000ee4000c1e1100 */
[----:B---3--:R-:W-:-:S05]  /*6cf0*/  PRMT R20, R2, 0x8880, RZ ;  /* 0x0000888002147816 */ /* 0x008fca00000000ff */
[----:B------:R-:W-:-:S07]  /*6d00*/  IMAD R3, R20, R17, RZ ;  /* 0x0000001114037224 */ /* 0x000fce00078e02ff */
.L_x_71:
[----:B------:R-:W-:Y:S05]  /*6d10*/  BSYNC B1 ;  /* 0x0000000000017941 */ /* 0x000fea0003800000 */
.L_x_70:
[----:B------:R-:W-:Y:S01]  /*6d20*/  @!P4 IMAD R217, R217, R16, R3 ;  /* 0x00000010d9d9c224 */ /* 0x000fe200078e0203 */
[----:B------:R-:W-:Y:S04]  /*6d30*/  BSSY B1, `(.L_x_72) ;  /* 0x0000006000017945 */ /* 0x000fe80003800000 */
[----:B------:R3:W-:Y:S01]  /*6d40*/  @!P4 STG.E.U8 desc[UR46][R6.64+0x1], R217 ;  /* 0x000001d90600c986 */ /* 0x0007e2000c10112e */
[----:B------:R-:W-:Y:S05]  /*6d50*/  @P5 BRA `(.L_x_73) ;  /* 0x00000000000c5947 */ /* 0x000fea0003800000 */
[----:B------:R-:W2:Y:S02]  /*6d60*/  LDG.E.U8 R2, desc[UR46][R18.64] ;  /* 0x0000002e12027981 */ /* 0x000ea4000c1e1100 */
[----:B--2---:R-:W-:-:S05]  /*6d70*/  PRMT R20, R2, 0x8880, RZ ;  /* 0x0000888002147816 */ /* 0x004fca00000000ff */
[----:B------:R-:W-:-:S07]  /*6d80*/  IMAD R3, R20, R17, RZ ;  /* 0x0000001114037224 */ /* 0x000fce00078e02ff */
.L_x_73:
[----:B------:R-:W-:Y:S05]  /*6d90*/  BSYNC B1 ;  /* 0x0000000000017941 */ /* 0x000fea0003800000 */
.L_x_72:
[----:B------:R-:W-:Y:S01]  /*6da0*/  @!P5 IMAD R21, R218, R16, R3 ;  /* 0x00000010da15d224 */ /* 0x000fe200078e0203 */
[----:B------:R-:W-:Y:S04]  /*6db0*/  BSSY B1, `(.L_x_74) ;  /* 0x0000006000017945 */ /* 0x000fe80003800000 */
[----:B------:R0:W-:Y:S01]  /*6dc0*/  @!P5 STG.E.U8 desc[UR46][R10.64], R21 ;  /* 0x000000150a00d986 */ /* 0x0001e2000c10112e */
[----:B------:R-:W-:Y:S05]  /*6dd0*/  @P6 BRA `(.L_x_75) ;  /* 0x00000000000c6947 */ /* 0x000fea0003800000 */
[----:B------:R-:W2:Y:S02]  /*6de0*/  LDG.E.U8 R2, desc[UR46][R18.64+0x1] ;  /* 0x0000012e12027981 */ /* 0x000ea4000c1e1100 */
[----:B--2---:R-:W-:-:S05]  /*6df0*/  PRMT R20, R2, 0x8880, RZ ;  /* 0x0000888002147816 */ /* 0x004fca00000000ff */
[----:B------:R-:W-:-:S07]  /*6e00*/  IMAD R3, R20, R17, RZ ;  /* 0x0000001114037224 */ /* 0x000fce00078e02ff */
.L_x_75:
[----:B------:R-:W-:Y:S05]  /*6e10*/  BSYNC B1 ;  /* 0x0000000000017941 */ /* 0x000fea0003800000 */
.L_x_74:
[C---:B------:R-:W-:Y:S01]  /*6e20*/  ISETP.LT.OR P4, PT, R0.reuse, 0x9, !P1 ;  /* 0x000000090000780c */ /* 0x040fe20004f81670 */
[----:B------:R-:W-:Y:S01]  /*6e30*/  @!P6 IMAD R219, R219, R16, R3 ;  /* 0x00000010dbdbe224 */ /* 0x000fe200078e0203 */
[----:B------:R-:W-:Y:S01]  /*6e40*/  BSSY B1, `(.L_x_76) ;  /* 0x0000008000017945 */ /* 0x000fe20003800000 */
[----:B------:R-:W-:-:S03]  /*6e50*/  ISETP.LT.OR P5, PT, R0, 0xa, !P1 ;  /* 0x0000000a0000780c */ /* 0x000fc60004fa1670 */
[----:B------:R0:W-:Y:S01]  /*6e60*/  @!P6 STG.E.U8 desc[UR46][R10.64+0x1], R219 ;  /* 0x000001db0a00e986 */ /* 0x0001e2000c10112e */
[----:B------:R-:W-:-:S06]  /*6e70*/  ISETP.LT.OR P6, PT, R0, 0x9, !P0 ;  /* 0x000000090000780c */ /* 0x000fcc00047c1670 */
[----:B------:R-:W-:Y:S07]  /*6e80*/  @P4 BRA `(.L_x_77) ;  /* 0x00000000000c4947 */ /* 0x000fee0003800000 */
[----:B------:R-:W2:Y:S02]  /*6e90*/  LDG.E.U8 R2, desc[UR46][R22.64+0x8] ;  /* 0x0000082e16027981 */ /* 0x000ea4000c1e1100 */
[----:B--2---:R-:W-:-:S05]  /*6ea0*/  PRMT R20, R2, 0x8880, RZ ;  /* 0x0000888002147816 */ /* 0x004fca00000000ff */
[----:B------:R-:W-:-:S07]  /*6eb0*/  IMAD R3, R20, R17, RZ ;  /* 0x0000001114037224 */ /* 0x000fce00078e02ff */
.L_x_77:
[----:B------:R-:W-:Y:S05]  /*6ec0*/  BSYNC B1 ;  /* 0x0000000000017941 */ /* 0x000fea0003800000 */
.L_x_76:
[----:B0-----:R-:W-:Y:S01]  /*6ed0*/  @!P4 IMAD R21, R220, R16, R3 ;  /* 0x00000010dc15c224 */ /* 0x001fe200078e0203 */
[----:B------:R-:W-:Y:S04]  /*6ee0*/  BSSY B1, `(.L_x_78) ;  /* 0x0000006000017945 */ /* 0x000fe80003800000 */
[----:B------:R0:W-:Y:S01]  /*6ef0*/  @!P4 STG.E.U8 desc[UR46][R6.64+0x8], R21 ;  /* 0x000008150600c986 */ /* 0x0001e2000c10112e */
[----:B------:R-:W-:Y:S05]  /*6f00*/  @P5 BRA `(.L_x_79) ;  /* 0x00000000000c5947 */ /* 0x000fea0003800000 */
[----:B------:R-:W2:Y:S02]  /*6f10*/  LDG.E.U8 R2, desc[UR46][R22.64+0x9] ;  /* 0x0000092e16027981 */ /* 0x000ea4000c1e1100 */
[----:B--2---:R-:W-:-:S05]  /*6f20*/  PRMT R20, R2, 0x8880, RZ ;  /* 0x0000888002147816 */ /* 0x004fca00000000ff */
[----:B------:R-:W-:-:S07]  /*6f30*/  IMAD R3, R20, R17, RZ ;  /* 0x0000001114037224 */ /* 0x000fce00078e02ff */
.L_x_79:
[----:B------:R-:W-:Y:S05]  /*6f40*/  BSYNC B1 ;  /* 0x0000000000017941 */ /* 0x000fea0003800000 */
.L_x_78:
[----:B------:R-:W-:Y:S01]  /*6f50*/  @!P5 IMAD R221, R221, R16, R3 ;  /* 0x00000010ddddd224 */ /* 0x000fe200078e0203 */
[----:B------:R-:W-:Y:S04]  /*6f60*/  BSSY B1, `(.L_x_80) ;  /* 0x0000006000017945 */ /* 0x000fe80003800000 */
[----:B------:R0:W-:Y:S01]  /*6f70*/  @!P5 STG.E.U8 desc[UR46][R6.64+0x9], R221 ;  /* 0x000009dd0600d986 */ /* 0x0001e2000c10112e */
[----:B------:R-:W-:Y:S05]  /*6f80*/  @P6 BRA `(.L_x_81) ;  /* 0x00000000000c6947 */ /* 0x000fea0003800000 */
[----:B------:R-:W2:Y:S02]  /*6f90*/  LDG.E.U8 R2, desc[UR46][R18.64+0x8] ;  /* 0x0000082e12027981 */ /* 0x000ea4000c1e1100 */
[----:B--2---:R-:W-:-:S05]  /*6fa0*/  PRMT R20, R2, 0x8880, RZ ;  /* 0x0000888002147816 */ /* 0x004fca00000000ff */
[----:B------:R-:W-:-:S07]  /*6fb0*/  IMAD R3, R20, R17, RZ ;  /* 0x0000001114037224 */ /* 0x000fce00078e02ff */
.L_x_81:
[----:B------:R-:W-:Y:S05]  /*6fc0*/  BSYNC B1 ;  /* 0x0000000000017941 */ /* 0x000fea0003800000 */
.L_x_80:
[----:B------:R-:W-:Y:S01]  /*6fd0*/  ISETP.LT.OR P4, PT, R0, 0xa, !P0 ;  /* 0x0000000a0000780c */ /* 0x000fe20004781670 */
[----:B0-----:R-:W-:Y:S01]  /*6fe0*/  @!P6 IMAD R21, R222, R16, R3 ;  /* 0x00000010de15e224 */ /* 0x001fe200078e0203 */
        /* <DEDUP_REMOVED lines=8> */
.L_x_83:
[----:B------:R-:W-:Y:S05]  /*7070*/  BSYNC B1 ;  /* 0x0000000000017941 */ /* 0x000fea0003800000 */
.L_x_82:
[----:B------:R-:W-:Y:S01]  /*7080*/  @!P4 IMAD R223, R223, R16, R3 ;  /* 0x00000010dfdfc224 */ /* 0x000fe200078e0203 */
[----:B------:R-:W-:Y:S04]  /*7090*/  BSSY B1, `(.L_x_84) ;  /* 0x0000006000017945 */ /* 0x000fe80003800000 */
[----:B------:R0:W-:Y:S01]  /*70a0*/  @!P4 STG.E.U8 desc[UR46][R10.64+0x9], R223 ;  /* 0x000009df0a00c986 */ /* 0x0001e2000c10112e */
[----:B------:R-:W-:Y:S05]  /*70b0*/  @P5 BRA `(.L_x_85) ;  /* 0x00000000000c5947 */ /* 0x000fea0003800000 */
[----:B------:R-:W2:Y:S02]  /*70c0*/  LDG.E.U8 R2, desc[UR46][R22.64+0x10] ;  /* 0x0000102e16027981 */ /* 0x000ea4000c1e1100 */
[----:B--2---:R-:W-:-:S05]  /*70d0*/  PRMT R20, R2, 0x8880, RZ ;  /* 0x0000888002147816 */ /* 0x004fca00000000ff */
[----:B------:R-:W-:-:S07]  /*70e0*/  IMAD R3, R20, R17, RZ ;  /* 0x0000001114037224 */ /* 0x000fce00078e02ff */
.L_x_85:
[----:B------:R-:W-:Y:S05]  /*70f0*/  BSYNC B1 ;  /* 0x0000000000017941 */ /* 0x000fea0003800000 */
.L_x_84:
[----:B0-----:R-:W-:Y:S01]  /*7100*/  @!P5 IMAD R21, R224, R16, R3 ;  /* 0x00000010e015d224 */ /* 0x001fe200078e0203 */
[----:B------:R-:W-:Y:S04]  /*7110*/  BSSY B1, `(.L_x_86) ;  /* 0x0000006000017945 */ /* 0x000fe80003800000 */
[----:B------:R0:W-:Y:S01]  /*7120*/  @!P5 STG.E.U8 desc[UR46][R6.64+0x10], R21 ;  /* 0x000010150600d986 */ /* 0x0001e2000c10112e */
[----:B------:R-:W-:Y:S05]  /*7130*/  @P6 BRA `(.L_x_87) ;  /* 0x00000000000c6947 */ /* 0x000fea0003800000 */
[----:B------:R-:W2:Y:S02]  /*7140*/  LDG.E.U8 R2, desc[UR46][R22.64+0x11] ;  /* 0x0000112e16027981 */ /* 0x000ea4000c1e1100 */
[----:B--2---:R-:W-:-:S05]  /*7150*/  PRMT R20, R2, 0x8880, RZ ;  /* 0x0000888002147816 */ /* 0x004fca00000000ff */
[----:B------:R-:W-:-:S07]  /*7160*/  IMAD R3, R20, R17, RZ ;  /* 0x0000001114037224 */ /* 0x000fce00078e02ff */
.L_x_87:
[----:B------:R-:W-:Y:S05]  /*7170*/  BSYNC B1 ;  /* 0x0000000000017941 */ /* 0x000fea0003800000 */
.L_x_86:
        /* <DEDUP_REMOVED lines=10> */
.L_x_89:
[----:B------:R-:W-:Y:S05]  /*7220*/  BSYNC B1 ;  /* 0x0000000000017941 */ /* 0x000fea0003800000 */
.L_x_88:
[----:B0-----:R-:W-:Y:S01]  /*7230*/  @!P4 IMAD R21, R226, R16, R3 ;  /* 0x00000010e215c224 */ /* 0x001fe200078e0203 */
[----:B------:R-:W-:Y:S04]  /*7240*/  BSSY B1, `(.L_x_90) ;  /* 0x0000006000017945 */ /* 0x000fe80003800000 */
[----:B------:R0:W-:Y:S01]  /*7250*/  @!P4 STG.E.U8 desc[UR46][R10.64+0x10], R21 ;  /* 0x000010150a00c986 */ /* 0x0001e2000c10112e */
[----:B------:R-:W-:Y:S05]  /*7260*/  @P5 BRA `(.L_x_91) ;  /* 0x00000000000c5947 */ /* 0x000fea0003800000 */
[----:B------:R-:W2:Y:S02]  /*7270*/  LDG.E.U8 R2, desc[UR46][R18.64+0x11] ;  /* 0x0000112e12027981 */ /* 0x000ea4000c1e1100 */
[----:B--2---:R-:W-:-:S05]  /*7280*/  PRMT R20, R2, 0x8880, RZ ;  /* 0x0000888002147816 */ /* 0x004fca00000000ff */
[----:B------:R-:W-:-:S07]  /*7290*/  IMAD R3, R20, R17, RZ ;  /* 0x0000001114037224 */ /* 0x000fce00078e02ff */
.L_x_91:
[----:B------:R-:W-:Y:S05]  /*72a0*/  BSYNC B1 ;  /* 0x0000000000017941 */ /* 0x000fea0003800000 */
.L_x_90:
[----:B------:R-:W-:Y:S01]  /*72b0*/  @!P5 IMAD R227, R227, R16, R3 ;  /* 0x00000010e3e3d224 */ /* 0x000fe200078e0203 */
[----:B------:R-:W-:Y:S04]  /*72c0*/  BSSY B1, `(.L_x_92) ;  /* 0x0000006000017945 */ /* 0x000fe80003800000 */
[----:B------:R0:W-:Y:S01]  /*72d0*/  @!P5 STG.E.U8 desc[UR46][R10.64+0x11], R227 ;  /* 0x000011e30a00d986 */ /* 0x0001e2000c10112e */
[----:B------:R-:W-:Y:S05]  /*72e0*/  @P6 BRA `(.L_x_93) ;  /* 0x00000000000c6947 */ /* 0x000fea0003800000 */
[----:B------:R-:W2:Y:S02]  /*72f0*/  LDG.E.U8 R2, desc[UR46][R22.64+0x18] ;  /* 0x0000182e16027981 */ /* 0x000ea4000c1e1100 */
[----:B--2---:R-:W-:-:S05]  /*7300*/  PRMT R20, R2, 0x8880, RZ ;  /* 0x0000888002147816 */ /* 0x004fca00000000ff */
[----:B------:R-:W-:-:S07]  /*7310*/  IMAD R3, R20, R17, RZ ;  /* 0x0000001114037224 */ /* 0x000fce00078e02ff */
.L_x_93:
[----:B------:R-:W-:Y:S05]  /*7320*/  BSYNC B1 ;  /* 0x0000000000017941 */ /* 0x000fea0003800000 */
.L_x_92:
        /* <DEDUP_REMOVED lines=10> */
.L_x_95:
[----:B------:R-:W-:Y:S05]  /*73d0*/  BSYNC B1 ;  /* 0x0000000000017941 */ /* 0x000fea0003800000 */
.L_x_94:
[----:B------:R-:W-:Y:S01]  /*73e0*/  @!P4 IMAD R229, R229, R16, R3 ;  /* 0x00000010e5e5c224 */ /* 0x000fe200078e0203 */
[----:B------:R-:W-:Y:S04]  /*73f0*/  BSSY B1, `(.L_x_96) ;  /* 0x0000006000017945 */ /* 0x000fe80003800000 */
[----:B------:R0:W-:Y:S01]  /*7400*/  @!P4 STG.E.U8 desc[UR46][R6.64+0x19], R229 ;  /* 0x000019e50600c986 */ /* 0x0001e2000c10112e */
[----:B------:R-:W-:Y:S05]  /*7410*/  @P5 BRA `(.L_x_97) ;  /* 0x00000000000c5947 */ /* 0x000fea0003800000 */
[----:B------:R-:W2:Y:S02]  /*7420*/  LDG.E.U8 R2, desc[UR46][R18.64+0x18] ;  /* 0x0000182e12027981 */ /* 0x000ea4000c1e1100 */
[----:B--2---:R-:W-:-:S05]  /*7430*/  PRMT R20, R2, 0x8880, RZ ;  /* 0x0000888002147816 */ /* 0x004fca00000000ff */
[----:B------:R-:W-:-:S07]  /*7440*/  IMAD R3, R20, R17, RZ ;  /* 0x0000001114037224 */ /* 0x000fce00078e02ff */
.L_x_97:
[----:B------:R-:W-:Y:S05]  /*7450*/  BSYNC B1 ;  /* 0x0000000000017941 */ /* 0x000fea0003800000 */
.L_x_96:
[----:B0-----:R-:W-:Y:S01]  /*7460*/  @!P5 IMAD R21, R230, R16, R3 ;  /* 0x00000010e615d224 */ /* 0x001fe200078e0203 */
[----:B------:R-:W-:Y:S04]  /*7470*/  BSSY B1, `(.L_x_98) ;  /* 0x0000006000017945 */ /* 0x000fe80003800000 */
[----:B------:R0:W-:Y:S01]  /*7480*/  @!P5 STG.E.U8 desc[UR46][R10.64+0x18], R21 ;  /* 0x000018150a00d986 */ /* 0x0001e2000c10112e */
[----:B------:R-:W-:Y:S05]  /*7490*/  @P6 BRA `(.L_x_99) ;  /* 0x00000000000c6947 */ /* 0x000fea0003800000 */
[----:B------:R-:W2:Y:S02]  /*74a0*/  LDG.E.U8 R2, desc[UR46][R18.64+0x19] ;  /* 0x0000192e12027981 */ /* 0x000ea4000c1e1100 */
[----:B--2---:R-:W-:-:S05]  /*74b0*/  PRMT R20, R2, 0x8880, RZ ;  /* 0x0000888002147816 */ /* 0x004fca00000000ff */
[----:B------:R-:W-:-:S07]  /*74c0*/  IMAD R3, R20, R17, RZ ;  /* 0x0000001114037224 */ /* 0x000fce00078e02ff */
.L_x_99:
[----:B------:R-:W-:Y:S05]  /*74d0*/  BSYNC B1 ;  /* 0x0000000000017941 */ /* 0x000fea0003800000 */
.L_x_98:
        /* <DEDUP_REMOVED lines=10> */
.L_x_101:
[----:B------:R-:W-:Y:S05]  /*7580*/  BSYNC B1 ;  /* 0x0000000000017941 */ /* 0x000fea0003800000 */
.L_x_100:
[----:B0-----:R-:W-:Y:S01]  /*7590*/  @!P4 IMAD R21, R200, R16, R3 ;  /* 0x00000010c815c224 */ /* 0x001fe200078e0203 */
[----:B------:R-:W-:Y:S04]  /*75a0*/  BSSY B1, `(.L_x_102) ;  /* 0x0000006000017945 */ /* 0x000fe80003800000 */
[----:B-----5:R0:W-:Y:S01]  /*75b0*/  @!P4 STG.E.U8 desc[UR46][R4.64+0x20], R21 ;  /* 0x000020150400c986 */ /* 0x0201e2000c10112e */
[----:B------:R-:W-:Y:S05]  /*75c0*/  @P5 BRA `(.L_x_103) ;  /* 0x00000000000c5947 */ /* 0x000fea0003800000 */
[----:B------:R-:W5:Y:S02]  /*75d0*/  LDG.E.U8 R2, desc[UR46][R14.64+0x21] ;  /* 0x0000212e0e027981 */ /* 0x000f64000c1e1100 */
[----:B-----5:R-:W-:-:S05]  /*75e0*/  PRMT R20, R2, 0x8880, RZ ;  /* 0x0000888002147816 */ /* 0x020fca00000000ff */
[----:B------:R-:W-:-:S07]  /*75f0*/  IMAD R3, R20, R17, RZ ;  /* 0x0000001114037224 */ /* 0x000fce00078e02ff */
.L_x_103:
[----:B------:R-:W-:Y:S05]  /*7600*/  BSYNC B1 ;  /* 0x0000000000017941 */ /* 0x000fea0003800000 */
.L_x_102:
[----:B------:R-:W-:Y:S01]  /*7610*/  @!P5 IMAD R201, R201, R16, R3 ;  /* 0x00000010c9c9d224 */ /* 0x000fe200078e0203 */
[----:B------:R-:W-:Y:S04]  /*7620*/  BSSY B1, `(.L_x_104) ;  /* 0x0000006000017945 */ /* 0x000fe80003800000 */
[----:B------:R0:W-:Y:S01]  /*7630*/  @!P5 STG.E.U8 desc[UR46][R4.64+0x21], R201 ;  /* 0x000021c90400d986 */ /* 0x0001e2000c10112e */
[----:B------:R-:W-:Y:S05]  /*7640*/  @P6 BRA `(.L_x_105) ;  /* 0x00000000000c6947 */ /* 0x000fea0003800000 */
[----:B------:R-:W5:Y:S02]  /*7650*/  LDG.E.U8 R2, desc[UR46][R12.64+0x20] ;  /* 0x0000202e0c027981 */ /* 0x000f64000c1e1100 */
[----:B-----5:R-:W-:-:S05]  /*7660*/  PRMT R20, R2, 0x8880, RZ ;  /* 0x0000888002147816 */ /* 0x020fca00000000ff */
[----:B------:R-:W-:-:S07]  /*7670*/  IMAD R3, R20, R17, RZ ;  /* 0x0000001114037224 */ /* 0x000fce00078e02ff */
.L_x_105:
[----:B------:R-:W-:Y:S05]  /*7680*/  BSYNC B1 ;  /* 0x0000000000017941 */ /* 0x000fea0003800000 */
.L_x_104:
[----:B------:R-:W-:Y:S01]  /*7690*/  ISETP.LT.OR P4, PT, R0, 0x22, !P2 ;  /* 0x000000220000780c */ /* 0x000fe20005781670 */
[----:B0-----:R-:W-:Y:S01]  /*76a0*/  @!P6 IMAD R21, R202, R16, R3 ;  /* 0x00000010ca15e224 */ /* 0x001fe200078e0203 */
[----:B------:R-:W-:Y:S01]  /*76b0*/  BSSY B1, `(.L_x_106) ;  /* 0x0000008000017945 */ /* 0x000fe20003800000 */
[----:B------:R-:W-:-:S03]  /*76c0*/  ISETP.LT.OR P5, PT, R0, 0x29, !P3 ;  /* 0x000000290000780c */ /* 0x000fc60005fa1670 */
[----:B------:R0:W-:Y:S01]  /*76d0*/  @!P6 STG.E.U8 desc[UR46][R8.64+0x20], R21 ;  /* 0x000020150800e986 */ /* 0x0001e2000c10112e */
[----:B------:R-:W-:-:S06]  /*76e0*/  ISETP.LT.OR P6, PT, R0, 0x2a, !P3 ;  /* 0x0000002a0000780c */ /* 0x000fcc0005fc1670 */
[----:B------:R-:W-:Y:S07]  /*76f0*/  @P4 BRA `(.L_x_107) ;  /* 0x00000000000c4947 */ /* 0x000fee0003800000 */
[----:B------:R-:W5:Y:S02]  /*7700*/  LDG.E.U8 R2, desc[UR46][R12.64+0x21] ;  /* 0x0000212e0c027981 */ /* 0x000f64000c1e1100 */
[----:B-----5:R-:W-:-:S05]  /*7710*/  PRMT R20, R2, 0x8880, RZ ;  /* 0x0000888002147816 */ /* 0x020fca00000000ff */
[----:B------:R-:W-:-:S07]  /*7720*/  IMAD R3, R20, R17, RZ ;  /* 0x0000001114037224 */ /* 0x000fce00078e02ff */
.L_x_107:
[----:B------:R-:W-:Y:S05]  /*7730*/  BSYNC B1 ;  /* 0x0000000000017941 */ /* 0x000fea0003800000 */
.L_x_106:
[----:B------:R-:W-:Y:S01]  /*7740*/  @!P4 IMAD R203, R203, R16, R3 ;  /* 0x00000010cbcbc224 */ /* 0x000fe200078e0203 */
[----:B------:R-:W-:Y:S04]  /*7750*/  BSSY B1, `(.L_x_108) ;  /* 0x0000006000017945 */ /* 0x000fe80003800000 */
[----:B------:R0:W-:Y:S01]  /*7760*/  @!P4 STG.E.U8 desc[UR46][R8.64+0x21], R203 ;  /* 0x000021cb0800c986 */ /* 0x0001e2000c10112e */
[----:B------:R-:W-:Y:S05]  /*7770*/  @P5 BRA `(.L_x_109) ;  /* 0x00000000000c5947 */ /* 0x000fea0003800000 */
[----:B------:R-:W5:Y:S02]  /*7780*/  LDG.E.U8 R2, desc[UR46][R14.64+0x28] ;  /* 0x0000282e0e027981 */ /* 0x000f64000c1e1100 */
[----:B-----5:R-:W-:-:S05]  /*7790*/  PRMT R20, R2, 0x8880, RZ ;  /* 0x0000888002147816 */ /* 0x020fca00000000ff */
[----:B------:R-:W-:-:S07]  /*77a0*/  IMAD R3, R20, R17, RZ ;  /* 0x0000001114037224 */ /* 0x000fce00078e02ff */
.L_x_109:
[----:B------:R-:W-:Y:S05]  /*77b0*/  BSYNC B1 ;  /* 0x0000000000017941 */ /* 0x000fea0003800000 */
.L_x_108:
[----:B0-----:R-:W-:Y:S01]  /*77c0*/  @!P5 IMAD R21, R204, R16, R3 ;  /* 0x00000010cc15d224 */ /* 0x001fe200078e0203 */
[----:B------:R-:W-:Y:S04]  /*77d0*/  BSSY B1, `(.L_x_110) ;  /* 0x0000006000017945 */ /* 0x000fe80003800000 */
[----:B------:R0:W-:Y:S01]  /*77e0*/  @!P5 STG.E.U8 desc[UR46][R4.64+0x28], R21 ;  /* 0x000028150400d986 */ /* 0x0001e2000c10112e */
[----:B------:R-:W-:Y:S05]  /*77f0*/  @P6 BRA `(.L_x_111) ;  /* 0x00000000000c6947 */ /* 0x000fea0003800000 */
[----:B------:R-:W5:Y:S02]  /*7800*/  LDG.E.U8 R2, desc[UR46][R14.64+0x29] ;  /* 0x0000292e0e027981 */ /* 0x000f64000c1e1100 */
[----:B-----5:R-:W-:-:S05]  /*7810*/  PRMT R20, R2, 0x8880, RZ ;  /* 0x0000888002147816 */ /* 0x020fca00000000ff */
[----:B------:R-:W-:-:S07]  /*7820*/  IMAD R3, R20, R17, RZ ;  /* 0x0000001114037224 */ /* 0x000fce00078e02ff */
.L_x_111:
[----:B------:R-:W-:Y:S05]  /*7830*/  BSYNC B1 ;  /* 0x0000000000017941 */ /* 0x000fea0003800000 */
.L_x_110:
[C---:B------:R-:W-:Y:S01]  /*7840*/  ISETP.LT.OR P4, PT, R0.reuse, 0x29, !P2 ;  /* 0x000000290000780c */ /* 0x040fe20005781670 */
[----:B------:R-:W-:Y:S01]  /*7850*/  @!P6 IMAD R205, R205, R16, R3 ;  /* 0x00000010cdcde224 */ /* 0x000fe200078e0203 */
        /* <DEDUP_REMOVED lines=8> */
.L_x_113:
[----:B------:R-:W-:Y:S05]  /*78e0*/  BSYNC B1 ;  /* 0x0000000000017941 */ /* 0x000fea0003800000 */
.L_x_112:
[----:B0-----:R-:W-:Y:S01]  /*78f0*/  @!P4 IMAD R21, R206, R16, R3 ;  /* 0x00000010ce15c224 */ /* 0x001fe200078e0203 */
[----:B------:R-:W-:Y:S04]  /*7900*/  BSSY B1, `(.L_x_114) ;  /* 0x0000006000017945 */ /* 0x000fe80003800000 */
[----:B------:R0:W-:Y:S01]  /*7910*/  @!P4 STG.E.U8 desc[UR46][R8.64+0x28], R21 ;  /* 0x000028150800c986 */ /* 0x0001e2000c10112e */
[----:B------:R-:W-:Y:S05]  /*7920*/  @P5 BRA `(.L_x_115) ;  /* 0x00000000000c5947 */ /* 0x000fea0003800000 */
[----:B------:R-:W5:Y:S02]  /*7930*/  LDG.E.U8 R2, desc[UR46][R12.64+0x29] ;  /* 0x0000292e0c027981 */ /* 0x000f64000c1e1100 */
[----:B-----5:R-:W-:-:S05]  /*7940*/  PRMT R20, R2, 0x8880, RZ ;  /* 0x0000888002147816 */ /* 0x020fca00000000ff */
[----:B------:R-:W-:-:S07]  /*7950*/  IMAD R3, R20, R17, RZ ;  /* 0x0000001114037224 */ /* 0x000fce00078e02ff */
.L_x_115:
[----:B------:R-:W-:Y:S05]  /*7960*/  BSYNC B1 ;  /* 0x0000000000017941 */ /* 0x000fea0003800000 */
.L_x_114:
[----:B------:R-:W-:Y:S01]  /*7970*/  @!P5 IMAD R207, R207, R16, R3 ;  /* 0x00000010cfcfd224 */ /* 0x000fe200078e0203 */
[----:B------:R-:W-:Y:S04]  /*7980*/  BSSY B1, `(.L_x_116) ;  /* 0x0000006000017945 */ /* 0x000fe80003800000 */
[----:B------:R0:W-:Y:S01]  /*7990*/  @!P5 STG.E.U8 desc[UR46][R8.64+0x29], R207 ;  /* 0x000029cf0800d986 */ /* 0x0001e2000c10112e */
[----:B------:R-:W-:Y:S05]  /*79a0*/  @P6 BRA `(.L_x_117) ;  /* 0x00000000000c6947 */ /* 0x000fea0003800000 */
[----:B------:R-:W5:Y:S02]  /*79b0*/  LDG.E.U8 R2, desc[UR46][R14.64+0x30] ;  /* 0x0000302e0e027981 */ /* 0x000f64000c1e1100 */
[----:B-----5:R-:W-:-:S05]  /*79c0*/  PRMT R20, R2, 0x8880, RZ ;  /* 0x0000888002147816 */ /* 0x020fca00000000ff */
[----:B------:R-:W-:-:S07]  /*79d0*/  IMAD R3, R20, R17, RZ ;  /* 0x0000001114037224 */ /* 0x000fce00078e02ff */
.L_x_117:
[----:B------:R-:W-:Y:S05]  /*79e0*/  BSYNC B1 ;  /* 0x0000000000017941 */ /* 0x000fea0003800000 */
.L_x_116:
        /* <DEDUP_REMOVED lines=10> */
.L_x_119:
[----:B------:R-:W-:Y:S05]  /*7a90*/  BSYNC B1 ;  /* 0x0000000000017941 */ /* 0x000fea0003800000 */
.L_x_118:
[----:B------:R-:W-:Y:S01]  /*7aa0*/  @!P4 IMAD R209, R209, R16, R3 ;  /* 0x00000010d1d1c224 */ /* 0x000fe200078e0203 */
[----:B------:R-:W-:Y:S04]  /*7ab0*/  BSSY B1, `(.L_x_120) ;  /* 0x0000006000017945 */ /* 0x000fe80003800000 */
[----:B------:R0:W-:Y:S01]  /*7ac0*/  @!P4 STG.E.U8 desc[UR46][R4.64+0x31], R209 ;  /* 0x000031d10400c986 */ /* 0x0001e2000c10112e */
[----:B------:R-:W-:Y:S05]  /*7ad0*/  @P5 BRA `(.L_x_121) ;  /* 0x00000000000c5947 */ /* 0x000fea0003800000 */
[----:B------:R-:W5:Y:S02]  /*7ae0*/  LDG.E.U8 R2, desc[UR46][R12.64+0x30] ;  /* 0x0000302e0c027981 */ /* 0x000f64000c1e1100 */
[----:B-----5:R-:W-:-:S05]  /*7af0*/  PRMT R20, R2, 0x8880, RZ ;  /* 0x0000888002147816 */ /* 0x020fca00000000ff */
[----:B------:R-:W-:-:S07]  /*7b00*/  IMAD R3, R20, R17, RZ ;  /* 0x0000001114037224 */ /* 0x000fce00078e02ff */
.L_x_121:
[----:B------:R-:W-:Y:S05]  /*7b10*/  BSYNC B1 ;  /* 0x0000000000017941 */ /* 0x000fea0003800000 */
.L_x_120:
[----:B0-----:R-:W-:Y:S01]  /*7b20*/  @!P5 IMAD R21, R210, R16, R3 ;  /* 0x00000010d215d224 */ /* 0x001fe200078e0203 */
[----:B------:R-:W-:Y:S04]  /*7b30*/  BSSY B1, `(.L_x_122) ;  /* 0x0000006000017945 */ /* 0x000fe80003800000 */
[----:B------:R0:W-:Y:S01]  /*7b40*/  @!P5 STG.E.U8 desc[UR46][R8.64+0x30], R21 ;  /* 0x000030150800d986 */ /* 0x0001e2000c10112e */
[----:B------:R-:W-:Y:S05]  /*7b50*/  @P6 BRA `(.L_x_123) ;  /* 0x00000000000c6947 */ /* 0x000fea0003800000 */
[----:B------:R-:W5:Y:S02]  /*7b60*/  LDG.E.U8 R2, desc[UR46][R12.64+0x31] ;  /* 0x0000312e0c027981 */ /* 0x000f64000c1e1100 */
[----:B-----5:R-:W-:-:S05]  /*7b70*/  PRMT R20, R2, 0x8880, RZ ;  /* 0x0000888002147816 */ /* 0x020fca00000000ff */
[----:B------:R-:W-:-:S07]  /*7b80*/  IMAD R3, R20, R17, RZ ;  /* 0x0000001114037224 */ /* 0x000fce00078e02ff */
.L_x_123:
[----:B------:R-:W-:Y:S05]  /*7b90*/  BSYNC B1 ;  /* 0x0000000000017941 */ /* 0x000fea0003800000 */
.L_x_122:
        /* <DEDUP_REMOVED lines=10> */
.L_x_125:
[----:B------:R-:W-:Y:S05]  /*7c40*/  BSYNC B1 ;  /* 0x0000000000017941 */ /* 0x000fea0003800000 */
.L_x_124:
[----:B0-----:R-:W-:Y:S01]  /*7c50*/  @!P4 IMAD R21, R212, R16, R3 ;  /* 0x00000010d415c224 */ /* 0x001fe200078e0203 */
[----:B------:R-:W-:Y:S04]  /*7c60*/  BSSY B1, `(.L_x_126) ;  /* 0x0000006000017945 */ /* 0x000fe80003800000 */
[----:B------:R0:W-:Y:S01]  /*7c70*/  @!P4 STG.E.U8 desc[UR46][R4.64+0x38], R21 ;  /* 0x000038150400c986 */ /* 0x0001e2000c10112e */
[----:B------:R-:W-:Y:S05]  /*7c80*/  @P5 BRA `(.L_x_127) ;  /* 0x00000000000c5947 */ /* 0x000fea0003800000 */
[----:B------:R-:W5:Y:S02]  /*7c90*/  LDG.E.U8 R2, desc[UR46][R14.64+0x39] ;  /* 0x0000392e0e027981 */ /* 0x000f64000c1e1100 */
[----:B-----5:R-:W-:-:S05]  /*7ca0*/  PRMT R20, R2, 0x8880, RZ ;  /* 0x0000888002147816 */ /* 0x020fca00000000ff */
[----:B------:R-:W-:-:S07]  /*7cb0*/  IMAD R3, R20, R17, RZ ;  /* 0x0000001114037224 */ /* 0x000fce00078e02ff */
.L_x_127:
[----:B------:R-:W-:Y:S05]  /*7cc0*/  BSYNC B1 ;  /* 0x0000000000017941 */ /* 0x000fea0003800000 */
.L_x_126:
[----:B------:R-:W-:Y:S01]  /*7cd0*/  @!P5 IMAD R213, R213, R16, R3 ;  /* 0x00000010d5d5d224 */ /* 0x000fe200078e0203 */
[----:B------:R-:W-:Y:S04]  /*7ce0*/  BSSY B1, `(.L_x_128) ;  /* 0x0000006000017945 */ /* 0x000fe80003800000 */
[----:B------:R0:W-:Y:S01]  /*7cf0*/  @!P5 STG.E.U8 desc[UR46][R4.64+0x39], R213 ;  /* 0x000039d50400d986 */ /* 0x0001e2000c10112e */
[----:B------:R-:W-:Y:S05]  /*7d00*/  @P6 BRA `(.L_x_129) ;  /* 0x00000000000c6947 */ /* 0x000fea0003800000 */
[----:B------:R-:W5:Y:S02]  /*7d10*/  LDG.E.U8 R2, desc[UR46][R12.64+0x38] ;  /* 0x0000382e0c027981 */ /* 0x000f64000c1e1100 */
[----:B-----5:R-:W-:-:S05]  /*7d20*/  PRMT R20, R2, 0x8880, RZ ;  /* 0x0000888002147816 */ /* 0x020fca00000000ff */
[----:B------:R-:W-:-:S07]  /*7d30*/  IMAD R3, R20, R17, RZ ;  /* 0x0000001114037224 */ /* 0x000fce00078e02ff */
.L_x_129:
[----:B------:R-:W-:Y:S05]  /*7d40*/  BSYNC B1 ;  /* 0x0000000000017941 */ /* 0x000fea0003800000 */
.L_x_128:
        /* <DEDUP_REMOVED lines=10> */
.L_x_131:
[----:B------:R-:W-:Y:S05]  /*7df0*/  BSYNC B1 ;  /* 0x0000000000017941 */ /* 0x000fea0003800000 */
.L_x_130:
[----:B------:R-:W-:Y:S01]  /*7e00*/  @!P4 IMAD R215, R215, R16, R3 ;  /* 0x00000010d7d7c224 */ /* 0x000fe200078e0203 */
[----:B------:R-:W-:Y:S04]  /*7e10*/  BSSY B1, `(.L_x_132) ;  /* 0x0000006000017945 */ /* 0x000fe80003800000 */
[----:B------:R0:W-:Y:S01]  /*7e20*/  @!P4 STG.E.U8 desc[UR46][R8.64+0x39], R215 ;  /* 0x000039d70800c986 */ /* 0x0001e2000c10112e */
[----:B------:R-:W-:Y:S05]  /*7e30*/  @P5 BRA `(.L_x_133) ;  /* 0x00000000000c5947 */ /* 0x000fea0003800000 */
[----:B------:R-:W5:Y:S02]  /*7e40*/  LDG.E.U8 R2, desc[UR46][R22.64+0x20] ;  /* 0x0000202e16027981 */ /* 0x000f64000c1e1100 */
[----:B-----5:R-:W-:-:S05]  /*7e50*/  PRMT R20, R2, 0x8880, RZ ;  /* 0x0000888002147816 */ /* 0x020fca00000000ff */
[----:B------:R-:W-:-:S07]  /*7e60*/  IMAD R3, R20, R17, RZ ;  /* 0x0000001114037224 */ /* 0x000fce00078e02ff */
.L_x_133:
[----:B------:R-:W-:Y:S05]  /*7e70*/  BSYNC B1 ;  /* 0x0000000000017941 */ /* 0x000fea0003800000 */
.L_x_132:
[----:B0-----:R-:W-:Y:S01]  /*7e80*/  @!P5 IMAD R21, R184, R16, R3 ;  /* 0x00000010b815d224 */ /* 0x001fe200078e0203 */
[----:B------:R-:W-:Y:S04]  /*7e90*/  BSSY B1, `(.L_x_134) ;  /* 0x0000006000017945 */ /* 0x000fe80003800000 */
[----:B------:R0:W-:Y:S01]  /*7ea0*/  @!P5 STG.E.U8 desc[UR46][R6.64+0x20], R21 ;  /* 0x000020150600d986 */ /* 0x0001e2000c10112e */
[----:B------:R-:W-:Y:S05]  /*7eb0*/  @P6 BRA `(.L_x_135) ;  /* 0x00000000000c6947 */ /* 0x000fea0003800000 */
[----:B------:R-:W5:Y:S02]  /*7ec0*/  LDG.E.U8 R2, desc[UR46][R22.64+0x21] ;  /* 0x0000212e16027981 */ /* 0x000f64000c1e1100 */
[----:B-----5:R-:W-:-:S05]  /*7ed0*/  PRMT R20, R2, 0x8880, RZ ;  /* 0x0000888002147816 */ /* 0x020fca00000000ff */
[----:B------:R-:W-:-:S07]  /*7ee0*/  IMAD R3, R20, R17, RZ ;  /* 0x0000001114037224 */ /* 0x000fce00078e02ff */
.L_x_135:
[----:B------:R-:W-:Y:S05]  /*7ef0*/  BSYNC B1 ;  /* 0x0000000000017941 */ /* 0x000fea0003800000 */
.L_x_134:
        /* <DEDUP_REMOVED lines=10> */
.L_x_137:
[----:B------:R-:W-:Y:S05]  /*7fa0*/  BSYNC B1 ;  /* 0x0000000000017941 */ /* 0x000fea0003800000 */
.L_x_136:
[----:B0-----:R-:W-:Y:S01]  /*7fb0*/  @!P4 IMAD R21, R186, R16, R3 ;  /* 0x00000010ba15c224 */ /* 0x001fe200078e0203 */
[----:B------:R-:W-:Y:S04]  /*7fc0*/  BSSY B1, `(.L_x_138) ;  /* 0x0000006000017945 */ /* 0x000fe80003800000 */
[----:B------:R0:W-:Y:S01]  /*7fd0*/  @!P4 STG.E.U8 desc[UR46][R10.64+0x20], R21 ;  /* 0x000020150a00c986 */ /* 0x0001e2000c10112e */
[----:B------:R-:W-:Y:S05]  /*7fe0*/  @P5 BRA `(.L_x_139) ;  /* 0x00000000000c5947 */ /* 0x000fea0003800000 */
[----:B------:R-:W5:Y:S02]  /*7ff0*/  LDG.E.U8 R2, desc[UR46][R18.64+0x21] ;  /* 0x0000212e12027981 */ /* 0x000f64000c1e1100 */
[----:B-----5:R-:W-:-:S05]  /*8000*/  PRMT R20, R2, 0x8880, RZ ;  /* 0x0000888002147816 */ /* 0x020fca00000000ff */
[----:B------:R-:W-:-:S07]  /*8010*/  IMAD R3, R20, R17, RZ ;  /* 0x0000001114037224 */ /* 0x000fce00078e02ff */
.L_x_139:
[----:B------:R-:W-:Y:S05]  /*8020*/  BSYNC B1 ;  /* 0x0000000000017941 */ /* 0x000fea0003800000 */
.L_x_138:
[----:B------:R-:W-:Y:S01]  /*8030*/  @!P5 IMAD R187, R187, R16, R3 ;  /* 0x00000010bbbbd224 */ /* 0x000fe200078e0203 */
[----:B------:R-:W-:Y:S04]  /*8040*/  BSSY B1, `(.L_x_140) ;  /* 0x0000006000017945 */ /* 0x000fe80003800000 */
[----:B------:R0:W-:Y:S01]  /*8050*/  @!P5 STG.E.U8 desc[UR46][R10.64+0x21], R187 ;  /* 0x000021bb0a00d986 */ /* 0x0001e2000c10112e */
[----:B------:R-:W-:Y:S05]  /*8060*/  @P6 BRA `(.L_x_141) ;  /* 0x00000000000c6947 */ /* 0x000fea0003800000 */
[----:B------:R-:W5:Y:S02]  /*8070*/  LDG.E.U8 R2, desc[UR46][R22.64+0x28] ;  /* 0x0000282e16027981 */ /* 0x000f64000c1e1100 */
[----:B-----5:R-:W-:-:S05]  /*8080*/  PRMT R20, R2, 0x8880, RZ ;  /* 0x0000888002147816 */ /* 0x020fca00000000ff */
[----:B------:R-:W-:-:S07]  /*8090*/  IMAD R3, R20, R17, RZ ;  /* 0x0000001114037224 */ /* 0x000fce00078e02ff */
.L_x_141:
[----:B------:R-:W-:Y:S05]  /*80a0*/  BSYNC B1 ;  /* 0x0000000000017941 */ /* 0x000fea0003800000 */
.L_x_140:
        /* <DEDUP_REMOVED lines=10> */
.L_x_143:
[----:B------:R-:W-:Y:S05]  /*8150*/  BSYNC B1 ;  /* 0x0000000000017941 */ /* 0x000fea0003800000 */
.L_x_142:
[----:B------:R-:W-:Y:S01]  /*8160*/  @!P4 IMAD R189, R189, R16, R3 ;  /* 0x00000010bdbdc224 */ /* 0x000fe200078e0203 */
[----:B------:R-:W-:Y:S04]  /*8170*/  BSSY B1, `(.L_x_144) ;  /* 0x0000006000017945 */ /* 0x000fe80003800000 */
[----:B------:R0:W-:Y:S01]  /*8180*/  @!P4 STG.E.U8 desc[UR46][R6.64+0x29], R189 ;  /* 0x000029bd0600c986 */ /* 0x0001e2000c10112e */
[----:B------:R-:W-:Y:S05]  /*8190*/  @P5 BRA `(.L_x_145) ;  /* 0x00000000000c5947 */ /* 0x000fea0003800000 */
[----:B------:R-:W5:Y:S02]  /*81a0*/  LDG.E.U8 R2, desc[UR46][R18.64+0x28] ;  /* 0x0000282e12027981 */ /* 0x000f64000c1e1100 */
[----:B-----5:R-:W-:-:S05]  /*81b0*/  PRMT R20, R2, 0x8880, RZ ;  /* 0x0000888002147816 */ /* 0x020fca00000000ff */
[----:B------:R-:W-:-:S07]  /*81c0*/  IMAD R3, R20, R17, RZ ;  /* 0x0000001114037224 */ /* 0x000fce00078e02ff */
.L_x_145:
[----:B------:R-:W-:Y:S05]  /*81d0*/  BSYNC B1 ;  /* 0x0000000000017941 */ /* 0x000fea0003800000 */
.L_x_144:
[----:B0-----:R-:W-:Y:S01]  /*81e0*/  @!P5 IMAD R21, R190, R16, R3 ;  /* 0x00000010be15d224 */ /* 0x001fe200078e0203 */
[----:B------:R-:W-:Y:S04]  /*81f0*/  BSSY B1, `(.L_x_146) ;  /* 0x0000006000017945 */ /* 0x000fe80003800000 */
[----:B------:R0:W-:Y:S01]  /*8200*/  @!P5 STG.E.U8 desc[UR46][R10.64+0x28], R21 ;  /* 0x000028150a00d986 */ /* 0x0001e2000c10112e */
[----:B------:R-:W-:Y:S05]  /*8210*/  @P6 BRA `(.L_x_147) ;  /* 0x00000000000c6947 */ /* 0x000fea0003800000 */
[----:B------:R-:W5:Y:S02]  /*8220*/  LDG.E.U8 R2, desc[UR46][R18.64+0x29] ;  /* 0x0000292e12027981 */ /* 0x000f64000c1e1100 */
[----:B-----5:R-:W-:-:S05]  /*8230*/  PRMT R20, R2, 0x8880, RZ ;  /* 0x0000888002147816 */ /* 0x020fca00000000ff */
[----:B------:R-:W-:-:S07]  /*8240*/  IMAD R3, R20, R17, RZ ;  /* 0x0000001114037224 */ /* 0x000fce00078e02ff */
.L_x_147:
[----:B------:R-:W-:Y:S05]  /*8250*/  BSYNC B1 ;  /* 0x0000000000017941 */ /* 0x000fea0003800000 */
.L_x_146:
        /* <DEDUP_REMOVED lines=10> */
.L_x_149:
[----:B------:R-:W-:Y:S05]  /*8300*/  BSYNC B1 ;  /* 0x0000000000017941 */ /* 0x000fea0003800000 */
.L_x_148:
[----:B0-----:R-:W-:Y:S01]  /*8310*/  @!P4 IMAD R21, R192, R16, R3 ;  /* 0x00000010c015c224 */ /* 0x001fe200078e0203 */
[----:B------:R-:W-:Y:S04]  /*8320*/  BSSY B1, `(.L_x_150) ;  /* 0x0000006000017945 */ /* 0x000fe80003800000 */
[----:B------:R0:W-:Y:S01]  /*8330*/  @!P4 STG.E.U8 desc[UR46][R6.64+0x30], R21 ;  /* 0x000030150600c986 */ /* 0x0001e2000c10112e */
[----:B------:R-:W-:Y:S05]  /*8340*/  @P5 BRA `(.L_x_151) ;  /* 0x00000000000c5947 */ /* 0x000fea0003800000 */
[----:B------:R-:W5:Y:S02]  /*8350*/  LDG.E.U8 R2, desc[UR46][R22.64+0x31] ;  /* 0x0000312e16027981 */ /* 0x000f64000c1e1100 */
[----:B-----5:R-:W-:-:S05]  /*8360*/  PRMT R20, R2, 0x8880, RZ ;  /* 0x0000888002147816 */ /* 0x020fca00000000ff */
[----:B------:R-:W-:-:S07]  /*8370*/  IMAD R3, R20, R17, RZ ;  /* 0x0000001114037224 */ /* 0x000fce00078e02ff */
.L_x_151:
[----:B------:R-:W-:Y:S05]  /*8380*/  BSYNC B1 ;  /* 0x0000000000017941 */ /* 0x000fea0003800000 */
.L_x_150:
[----:B------:R-:W-:Y:S01]  /*8390*/  @!P5 IMAD R193, R193, R16, R3 ;  /* 0x00000010c1c1d224 */ /* 0x000fe200078e0203 */
[----:B------:R-:W-:Y:S04]  /*83a0*/  BSSY B1, `(.L_x_152) ;  /* 0x0000006000017945 */ /* 0x000fe80003800000 */
[----:B------:R0:W-:Y:S01]  /*83b0*/  @!P5 STG.E.U8 desc[UR46][R6.64+0x31], R193 ;  /* 0x000031c10600d986 */ /* 0x0001e2000c10112e */
[----:B------:R-:W-:Y:S05]  /*83c0*/  @P6 BRA `(.L_x_153) ;  /* 0x00000000000c6947 */ /* 0x000fea0003800000 */
[----:B------:R-:W5:Y:S02]  /*83d0*/  LDG.E.U8 R2, desc[UR46][R18.64+0x30] ;  /* 0x0000302e12027981 */ /* 0x000f64000c1e1100 */
[----:B-----5:R-:W-:-:S05]  /*83e0*/  PRMT R20, R2, 0x8880, RZ ;  /* 0x0000888002147816 */ /* 0x020fca00000000ff */
[----:B------:R-:W-:-:S07]  /*83f0*/  IMAD R3, R20, R17, RZ ;  /* 0x0000001114037224 */ /* 0x000fce00078e02ff */
.L_x_153:
[----:B------:R-:W-:Y:S05]  /*8400*/  BSYNC B1 ;  /* 0x0000000000017941 */ /* 0x000fea0003800000 */
.L_x_152:
        /* <DEDUP_REMOVED lines=10> */
.L_x_155:
[----:B------:R-:W-:Y:S05]  /*84b0*/  BSYNC B1 ;  /* 0x0000000000017941 */ /* 0x000fea0003800000 */
.L_x_154:
[----:B------:R-:W-:Y:S01]  /*84c0*/  @!P4 IMAD R195, R195, R16, R3 ;  /* 0x00000010c3c3c224 */ /* 0x000fe200078e0203 */
[----:B------:R-:W-:Y:S04]  /*84d0*/  BSSY B1, `(.L_x_156) ;  /* 0x0000006000017945 */ /* 0x000fe80003800000 */
[----:B------:R0:W-:Y:S01]  /*84e0*/  @!P4 STG.E.U8 desc[UR46][R10.64+0x31], R195 ;  /* 0x000031c30a00c986 */ /* 0x0001e2000c10112e */
[----:B------:R-:W-:Y:S05]  /*84f0*/  @P5 BRA `(.L_x_157) ;  /* 0x00000000000c5947 */ /* 0x000fea0003800000 */
[----:B------:R-:W5:Y:S02]  /*8500*/  LDG.E.U8 R2, desc[UR46][R22.64+0x38] ;  /* 0x0000382e16027981 */ /* 0x000f64000c1e1100 */
[----:B-----5:R-:W-:-:S05]  /*8510*/  PRMT R20, R2, 0x8880, RZ ;  /* 0x0000888002147816 */ /* 0x020fca00000000ff */
[----:B------:R-:W-:-:S07]  /*8520*/  IMAD R3, R20, R17, RZ ;  /* 0x0000001114037224 */ /* 0x000fce00078e02ff */
.L_x_157:
[----:B------:R-:W-:Y:S05]  /*8530*/  BSYNC B1 ;  /* 0x0000000000017941 */ /* 0x000fea0003800000 */
.L_x_156:
[----:B0-----:R-:W-:Y:S01]  /*8540*/  @!P5 IMAD R21, R196, R16, R3 ;  /* 0x00000010c415d224 */ /* 0x001fe200078e0203 */
[----:B------:R-:W-:Y:S04]  /*8550*/  BSSY B1, `(.L_x_158) ;  /* 0x0000006000017945 */ /* 0x000fe80003800000 */
[----:B------:R0:W-:Y:S01]  /*8560*/  @!P5 STG.E.U8 desc[UR46][R6.64+0x38], R21 ;  /* 0x000038150600d986 */ /* 0x0001e2000c10112e */
[----:B------:R-:W-:Y:S05]  /*8570*/  @P6 BRA `(.L_x_159) ;  /* 0x00000000000c6947 */ /* 0x000fea0003800000 */
[----:B------:R-:W5:Y:S02]  /*8580*/  LDG.E.U8 R2, desc[UR46][R22.64+0x39] ;  /* 0x0000392e16027981 */ /* 0x000f64000c1e1100 */
[----:B-----5:R-:W-:-:S05]  /*8590*/  PRMT R20, R2, 0x8880, RZ ;  /* 0x0000888002147816 */ /* 0x020fca00000000ff */
[----:B------:R-:W-:-:S07]  /*85a0*/  IMAD R3, R20, R17, RZ ;  /* 0x0000001114037224 */ /* 0x000fce00078e02ff */
.L_x_159:
[----:B------:R-:W-:Y:S05]  /*85b0*/  BSYNC B1 ;  /* 0x0000000000017941 */ /* 0x000fea0003800000 */
.L_x_158:
        /* <DEDUP_REMOVED lines=10> */
.L_x_161:
[----:B------:R-:W-:Y:S05]  /*8660*/  BSYNC B1 ;  /* 0x0000000000017941 */ /* 0x000fea0003800000 */
.L_x_160:
[----:B0-----:R-:W-:Y:S01]  /*8670*/  @!P4 IMAD R21, R198, R16, R3 ;  /* 0x00000010c615c224 */ /* 0x001fe200078e0203 */
[----:B------:R-:W-:Y:S04]  /*8680*/  BSSY B1, `(.L_x_162) ;  /* 0x0000006000017945 */ /* 0x000fe80003800000 */
[----:B------:R0:W-:Y:S01]  /*8690*/  @!P4 STG.E.U8 desc[UR46][R10.64+0x38], R21 ;  /* 0x000038150a00c986 */ /* 0x0001e2000c10112e */
[----:B------:R-:W-:Y:S05]  /*86a0*/  @P5 BRA `(.L_x_163) ;  /* 0x00000000000c5947 */ /* 0x000fea0003800000 */
[----:B------:R-:W5:Y:S02]  /*86b0*/  LDG.E.U8 R2, desc[UR46][R18.64+0x39] ;  /* 0x0000392e12027981 */ /* 0x000f64000c1e1100 */
[----:B-----5:R-:W-:-:S05]  /*86c0*/  PRMT R20, R2, 0x8880, RZ ;  /* 0x0000888002147816 */ /* 0x020fca00000000ff */
[----:B------:R-:W-:-:S07]  /*86d0*/  IMAD R3, R20, R17, RZ ;  /* 0x0000001114037224 */ /* 0x000fce00078e02ff */
.L_x_163:
[----:B------:R-:W-:Y:S05]  /*86e0*/  BSYNC B1 ;  /* 0x0000000000017941 */ /* 0x000fea0003800000 */
.L_x_162:
[----:B------:R-:W-:Y:S01]  /*86f0*/  @!P5 IMAD R199, R199, R16, R3 ;  /* 0x00000010c7c7d224 */ /* 0x000fe200078e0203 */
[----:B------:R-:W-:Y:S04]  /*8700*/  BSSY B1, `(.L_x_164) ;  /* 0x0000006000017945 */ /* 0x000fe80003800000 */
[----:B------:R0:W-:Y:S01]  /*8710*/  @!P5 STG.E.U8 desc[UR46][R10.64+0x39], R199 ;  /* 0x000039c70a00d986 */ /* 0x0001e2000c10112e */
[----:B------:R-:W-:Y:S05]  /*8720*/  @P6 BRA `(.L_x_165) ;  /* 0x00000000000c6947 */ /* 0x000fea0003800000 */
[----:B------:R-:W5:Y:S02]  /*8730*/  LDG.E.U8 R2, desc[UR46][R14.64+0x40] ;  /* 0x0000402e0e027981 */ /* 0x000f64000c1e1100 */
[----:B-----5:R-:W-:-:S05]  /*8740*/  PRMT R20, R2, 0x8880, RZ ;  /* 0x0000888002147816 */ /* 0x020fca00000000ff */
[----:B------:R-:W-:-:S07]  /*8750*/  IMAD R3, R20, R17, RZ ;  /* 0x0000001114037224 */ /* 0x000fce00078e02ff */
.L_x_165:
[----:B------:R-:W-:Y:S05]  /*8760*/  BSYNC B1 ;  /* 0x0000000000017941 */ /* 0x000fea0003800000 */
.L_x_164:
        /* <DEDUP_REMOVED lines=10> */
.L_x_167:
[----:B------:R-:W-:Y:S05]  /*8810*/  BSYNC B1 ;  /* 0x0000000000017941 */ /* 0x000fea0003800000 */
.L_x_166:
[----:B------:R-:W-:Y:S01]  /*8820*/  @!P4 IMAD R169, R169, R16, R3 ;  /* 0x00000010a9a9c224 */ /* 0x000fe200078e0203 */
[----:B------:R-:W-:Y:S04]  /*8830*/  BSSY B1, `(.L_x_168) ;  /* 0x0000006000017945 */ /* 0x000fe80003800000 */
[----:B------:R0:W-:Y:S01]  /*8840*/  @!P4 STG.E.U8 desc[UR46][R4.64+0x41], R169 ;  /* 0x000041a90400c986 */ /* 0x0001e2000c10112e */
[----:B------:R-:W-:Y:S05]  /*8850*/  @P5 BRA `(.L_x_169) ;  /* 0x00000000000c5947 */ /* 0x000fea0003800000 */
[----:B------:R-:W5:Y:S02]  /*8860*/  LDG.E.U8 R2, desc[UR46][R12.64+0x40] ;  /* 0x0000402e0c027981 */ /* 0x000f64000c1e1100 */
[----:B-----5:R-:W-:-:S05]  /*8870*/  PRMT R20, R2, 0x8880, RZ ;  /* 0x0000888002147816 */ /* 0x020fca00000000ff */
[----:B------:R-:W-:-:S07]  /*8880*/  IMAD R3, R20, R17, RZ ;  /* 0x0000001114037224 */ /* 0x000fce00078e02ff */
.L_x_169:
[----:B------:R-:W-:Y:S05]  /*8890*/  BSYNC B1 ;  /* 0x0000000000017941 */ /* 0x000fea0003800000 */
.L_x_168:
[----:B0-----:R-:W-:Y:S01]  /*88a0*/  @!P5 IMAD R21, R170, R16, R3 ;  /* 0x00000010aa15d224 */ /* 0x001fe200078e0203 */
[----:B------:R-:W-:Y:S04]  /*88b0*/  BSSY B1, `(.L_x_170) ;  /* 0x0000006000017945 */ /* 0x000fe80003800000 */
[----:B------:R0:W-:Y:S01]  /*88c0*/  @!P5 STG.E.U8 desc[UR46][R8.64+0x40], R21 ;  /* 0x000040150800d986 */ /* 0x0001e2000c10112e */
[----:B------:R-:W-:Y:S05]  /*88d0*/  @P6 BRA `(.L_x_171) ;  /* 0x00000000000c6947 */ /* 0x000fea0003800000 */
[----:B------:R-:W5:Y:S02]  /*88e0*/  LDG.E.U8 R2, desc[UR46][R12.64+0x41] ;  /* 0x0000412e0c027981 */ /* 0x000f64000c1e1100 */
[----:B-----5:R-:W-:-:S05]  /*88f0*/  PRMT R20, R2, 0x8880, RZ ;  /* 0x0000888002147816 */ /* 0x020fca00000000ff */
[----:B------:R-:W-:-:S07]  /*8900*/  IMAD R3, R20, R17, RZ ;  /* 0x0000001114037224 */ /* 0x000fce00078e02ff */
.L_x_171:
[----:B------:R-:W-:Y:S05]  /*8910*/  BSYNC B1 ;  /* 0x0000000000017941 */ /* 0x000fea0003800000 */
.L_x_170:
        /* <DEDUP_REMOVED lines=10> */
.L_x_173:
[----:B------:R-:W-:Y:S05]  /*89c0*/  BSYNC B1 ;  /* 0x0000000000017941 */ /* 0x000fea0003800000 */
.L_x_172:
[----:B0-----:R-:W-:Y:S01]  /*89d0*/  @!P4 IMAD R21, R172, R16, R3 ;  /* 0x00000010ac15c224 */ /* 0x001fe200078e0203 */
[----:B------:R-:W-:Y:S04]  /*89e0*/  BSSY B1, `(.L_x_174) ;  /* 0x0000006000017945 */ /* 0x000fe80003800000 */
[----:B------:R0:W-:Y:S01]  /*89f0*/  @!P4 STG.E.U8 desc[UR46][R4.64+0x48], R21 ;  /* 0x000048150400c986 */ /* 0x0001e2000c10112e */
[----:B------:R-:W-:Y:S05]  /*8a00*/  @P5 BRA `(.L_x_175) ;  /* 0x00000000000c5947 */ /* 0x000fea0003800000 */
[----:B------:R-:W5:Y:S02]  /*8a10*/  LDG.E.U8 R2, desc[UR46][R14.64+0x49] ;  /* 0x0000492e0e027981 */ /* 0x000f64000c1e1100 */
[----:B-----5:R-:W-:-:S05]  /*8a20*/  PRMT R20, R2, 0x8880, RZ ;  /* 0x0000888002147816 */ /* 0x020fca00000000ff */
[----:B------:R-:W-:-:S07]  /*8a30*/  IMAD R3, R20, R17, RZ ;  /* 0x0000001114037224 */ /* 0x000fce00078e02ff */
.L_x_175:
[----:B------:R-:W-:Y:S05]  /*8a40*/  BSYNC B1 ;  /* 0x0000000000017941 */ /* 0x000fea0003800000 */
.L_x_174:
[----:B------:R-:W-:Y:S01]  /*8a50*/  @!P5 IMAD R173, R173, R16, R3 ;  /* 0x00000010adadd224 */ /* 0x000fe200078e0203 */
[----:B------:R-:W-:Y:S04]  /*8a60*/  BSSY B1, `(.L_x_176) ;  /* 0x0000006000017945 */ /* 0x000fe80003800000 */
[----:B------:R0:W-:Y:S01]  /*8a70*/  @!P5 STG.E.U8 desc[UR46][R4.64+0x49], R173 ;  /* 0x000049ad0400d986 */ /* 0x0001e2000c10112e */
[----:B------:R-:W-:Y:S05]  /*8a80*/  @P6 BRA `(.L_x_177) ;  /* 0x00000000000c6947 */ /* 0x000fea0003800000 */
[----:B------:R-:W5:Y:S02]  /*8a90*/  LDG.E.U8 R2, desc[UR46][R12.64+0x48] ;  /* 0x0000482e0c027981 */ /* 0x000f64000c1e1100 */
[----:B-----5:R-:W-:-:S05]  /*8aa0*/  PRMT R20, R2, 0x8880, RZ ;  /* 0x0000888002147816 */ /* 0x020fca00000000ff */
[----:B------:R-:W-:-:S07]  /*8ab0*/  IMAD R3, R20, R17, RZ ;  /* 0x0000001114037224 */ /* 0x000fce00078e02ff */
.L_x_177:
[----:B------:R-:W-:Y:S05]  /*8ac0*/  BSYNC B1 ;  /* 0x0000000000017941 */ /* 0x000fea0003800000 */
.L_x_176:
        /* <DEDUP_REMOVED lines=10> */
.L_x_179:
[----:B------:R-:W-:Y:S05]  /*8b70*/  BSYNC B1 ;  /* 0x0000000000017941 */ /* 0x000fea0003800000 */
.L_x_178:
[----:B------:R-:W-:Y:S01]  /*8b80*/  @!P4 IMAD R175, R175, R16, R3 ;  /* 0x00000010afafc224 */ /* 0x000fe200078e0203 */
[----:B------:R-:W-:Y:S04]  /*8b90*/  BSSY B1, `(.L_x_180) ;  /* 0x0000006000017945 */ /* 0x000fe80003800000 */
[----:B------:R0:W-:Y:S01]  /*8ba0*/  @!P4 STG.E.U8 desc[UR46][R8.64+0x49], R175 ;  /* 0x000049af0800c986 */ /* 0x0001e2000c10112e */
[----:B------:R-:W-:Y:S05]  /*8bb0*/  @P5 BRA `(.L_x_181) ;  /* 0x00000000000c5947 */ /* 0x000fea0003800000 */
[----:B------:R-:W5:Y:S02]  /*8bc0*/  LDG.E.U8 R2, desc[UR46][R14.64+0x50] ;  /* 0x0000502e0e027981 */ /* 0x000f64000c1e1100 */
[----:B-----5:R-:W-:-:S05]  /*8bd0*/  PRMT R20, R2, 0x8880, RZ ;  /* 0x0000888002147816 */ /* 0x020fca00000000ff */
[----:B------:R-:W-:-:S07]  /*8be0*/  IMAD R3, R20, R17, RZ ;  /* 0x0000001114037224 */ /* 0x000fce00078e02ff */
.L_x_181:
[----:B------:R-:W-:Y:S05]  /*8bf0*/  BSYNC B1 ;  /* 0x0000000000017941 */ /* 0x000fea0003800000 */
.L_x_180:
[----:B0-----:R-:W-:Y:S01]  /*8c00*/  @!P5 IMAD R21, R176, R16, R3 ;  /* 0x00000010b015d224 */ /* 0x001fe200078e0203 */
[----:B------:R-:W-:Y:S04]  /*8c10*/  BSSY B1, `(.L_x_182) ;  /* 0x0000006000017945 */ /* 0x000fe80003800000 */
[----:B------:R0:W-:Y:S01]  /*8c20*/  @!P5 STG.E.U8 desc[UR46][R4.64+0x50], R21 ;  /* 0x000050150400d986 */ /* 0x0001e2000c10112e */
[----:B------:R-:W-:Y:S05]  /*8c30*/  @P6 BRA `(.L_x_183) ;  /* 0x00000000000c6947 */ /* 0x000fea0003800000 */
[----:B------:R-:W5:Y:S02]  /*8c40*/  LDG.E.U8 R2, desc[UR46][R14.64+0x51] ;  /* 0x0000512e0e027981 */ /* 0x000f64000c1e1100 */
[----:B-----5:R-:W-:-:S05]  /*8c50*/  PRMT R20, R2, 0x8880, RZ ;  /* 0x0000888002147816 */ /* 0x020fca00000000ff */
[----:B------:R-:W-:-:S07]  /*8c60*/  IMAD R3, R20, R17, RZ ;  /* 0x0000001114037224 */ /* 0x000fce00078e02ff */
.L_x_183:
[----:B------:R-:W-:Y:S05]  /*8c70*/  BSYNC B1 ;  /* 0x0000000000017941 */ /* 0x000fea0003800000 */
.L_x_182:
        /* <DEDUP_REMOVED lines=10> */
.L_x_185:
[----:B------:R-:W-:Y:S05]  /*8d20*/  BSYNC B1 ;  /* 0x0000000000017941 */ /* 0x000fea0003800000 */
.L_x_184:
[----:B0-----:R-:W-:Y:S01]  /*8d30*/  @!P4 IMAD R21, R178, R16, R3 ;  /* 0x00000010b215c224 */ /* 0x001fe200078e0203 */
[----:B------:R-:W-:Y:S04]  /*8d40*/  BSSY B1, `(.L_x_186) ;  /* 0x0000006000017945 */ /* 0x000fe80003800000 */
[----:B------:R0:W-:Y:S01]  /*8d50*/  @!P4 STG.E.U8 desc[UR46][R8.64+0x50], R21 ;  /* 0x000050150800c986 */ /* 0x0001e2000c10112e */
[----:B------:R-:W-:Y:S05]  /*8d60*/  @P5 BRA `(.L_x_187) ;  /* 0x00000000000c5947 */ /* 0x000fea0003800000 */
[----:B------:R-:W5:Y:S02]  /*8d70*/  LDG.E.U8 R2, desc[UR46][R12.64+0x51] ;  /* 0x0000512e0c027981 */ /* 0x000f64000c1e1100 */
[----:B-----5:R-:W-:-:S05]  /*8d80*/  PRMT R20, R2, 0x8880, RZ ;  /* 0x0000888002147816 */ /* 0x020fca00000000ff */
[----:B------:R-:W-:-:S07]  /*8d90*/  IMAD R3, R20, R17, RZ ;  /* 0x0000001114037224 */ /* 0x000fce00078e02ff */
.L_x_187:
[----:B------:R-:W-:Y:S05]  /*8da0*/  BSYNC B1 ;  /* 0x0000000000017941 */ /* 0x000fea0003800000 */
.L_x_186:
[----:B------:R-:W-:Y:S01]  /*8db0*/  @!P5 IMAD R179, R179, R16, R3 ;  /* 0x00000010b3b3d224 */ /* 0x000fe200078e0203 */
[----:B------:R-:W-:Y:S04]  /*8dc0*/  BSSY B1, `(.L_x_188) ;  /* 0x0000006000017945 */ /* 0x000fe80003800000 */
[----:B------:R0:W-:Y:S01]  /*8dd0*/  @!P5 STG.E.U8 desc[UR46][R8.64+0x51], R179 ;  /* 0x000051b30800d986 */ /* 0x0001e2000c10112e */
[----:B------:R-:W-:Y:S05]  /*8de0*/  @P6 BRA `(.L_x_189) ;  /* 0x00000000000c6947 */ /* 0x000fea0003800000 */
[----:B------:R-:W5:Y:S02]  /*8df0*/  LDG.E.U8 R2, desc[UR46][R14.64+0x58] ;  /* 0x0000582e0e027981 */ /* 0x000f64000c1e1100 */
[----:B-----5:R-:W-:-:S05]  /*8e00*/  PRMT R20, R2, 0x8880, RZ ;  /* 0x0000888002147816 */ /* 0x020fca00000000ff */
[----:B------:R-:W-:-:S07]  /*8e10*/  IMAD R3, R20, R17, RZ ;  /* 0x0000001114037224 */ /* 0x000fce00078e02ff */
.L_x_189:
[----:B------:R-:W-:Y:S05]  /*8e20*/  BSYNC B1 ;  /* 0x0000000000017941 */ /* 0x000fea0003800000 */
.L_x_188:
        /* <DEDUP_REMOVED lines=10> */
.L_x_191:
[----:B------:R-:W-:Y:S05]  /*8ed0*/  BSYNC B1 ;  /* 0x0000000000017941 */ /* 0x000fea0003800000 */
.L_x_190:
[----:B------:R-:W-:Y:S01]  /*8ee0*/  @!P4 IMAD R181, R181, R16, R3 ;  /* 0x00000010b5b5c224 */ /* 0x000fe200078e0203 */
[----:B------:R-:W-:Y:S04]  /*8ef0*/  BSSY B1, `(.L_x_192) ;  /* 0x0000006000017945 */ /* 0x000fe80003800000 */
[----:B------:R0:W-:Y:S01]  /*8f00*/  @!P4 STG.E.U8 desc[UR46][R4.64+0x59], R181 ;  /* 0x000059b50400c986 */ /* 0x0001e2000c10112e */
[----:B------:R-:W-:Y:S05]  /*8f10*/  @P5 BRA `(.L_x_193) ;  /* 0x00000000000c5947 */ /* 0x000fea0003800000 */
[----:B------:R-:W5:Y:S02]  /*8f20*/  LDG.E.U8 R2, desc[UR46][R12.64+0x58] ;  /* 0x0000582e0c027981 */ /* 0x000f64000c1e1100 */
[----:B-----5:R-:W-:-:S05]  /*8f30*/  PRMT R20, R2, 0x8880, RZ ;  /* 0x0000888002147816 */ /* 0x020fca00000000ff */
[----:B------:R-:W-:-:S07]  /*8f40*/  IMAD R3, R20, R17, RZ ;  /* 0x0000001114037224 */ /* 0x000fce00078e02ff */
.L_x_193:
[----:B------:R-:W-:Y:S05]  /*8f50*/  BSYNC B1 ;  /* 0x0000000000017941 */ /* 0x000fea0003800000 */
.L_x_192:
[----:B0-----:R-:W-:Y:S01]  /*8f60*/  @!P5 IMAD R21, R182, R16, R3 ;  /* 0x00000010b615d224 */ /* 0x001fe200078e0203 */
[----:B------:R-:W-:Y:S04]  /*8f70*/  BSSY B1, `(.L_x_194) ;  /* 0x0000006000017945 */ /* 0x000fe80003800000 */
[----:B------:R0:W-:Y:S01]  /*8f80*/  @!P5 STG.E.U8 desc[UR46][R8.64+0x58], R21 ;  /* 0x000058150800d986 */ /* 0x0001e2000c10112e */
[----:B------:R-:W-:Y:S05]  /*8f90*/  @P6 BRA `(.L_x_195) ;  /* 0x00000000000c6947 */ /* 0x000fea0003800000 */
[----:B------:R-:W5:Y:S02]  /*8fa0*/  LDG.E.U8 R2, desc[UR46][R12.64+0x59] ;  /* 0x0000592e0c027981 */ /* 0x000f64000c1e1100 */
[----:B-----5:R-:W-:-:S05]  /*8fb0*/  PRMT R20, R2, 0x8880, RZ ;  /* 0x0000888002147816 */ /* 0x020fca00000000ff */
[----:B------:R-:W-:-:S07]  /*8fc0*/  IMAD R3, R20, R17, RZ ;  /* 0x0000001114037224 */ /* 0x000fce00078e02ff */
.L_x_195:
[----:B------:R-:W-:Y:S05]  /*8fd0*/  BSYNC B1 ;  /* 0x0000000000017941 */ /* 0x000fea0003800000 */
.L_x_194:
        /* <DEDUP_REMOVED lines=10> */
.L_x_197:
[----:B------:R-:W-:Y:S05]  /*9080*/  BSYNC B1 ;  /* 0x0000000000017941 */ /* 0x000fea0003800000 */
.L_x_196:
[----:B0-----:R-:W-:Y:S01]  /*9090*/  @!P4 IMAD R21, R152, R16, R3 ;  /* 0x000000109815c224 */ /* 0x001fe200078e0203 */
[----:B------:R-:W-:Y:S04]  /*90a0*/  BSSY B1, `(.L_x_198) ;  /* 0x0000006000017945 */ /* 0x000fe80003800000 */
[----:B------:R0:W-:Y:S01]  /*90b0*/  @!P4 STG.E.U8 desc[UR46][R6.64+0x40], R21 ;  /* 0x000040150600c986 */ /* 0x0001e2000c10112e */
[----:B------:R-:W-:Y:S05]  /*90c0*/  @P5 BRA `(.L_x_199) ;  /* 0x00000000000c5947 */ /* 0x000fea0003800000 */
[----:B------:R-:W5:Y:S02]  /*90d0*/  LDG.E.U8 R2, desc[UR46][R22.64+0x41] ;  /* 0x0000412e16027981 */ /* 0x000f64000c1e1100 */
[----:B-----5:R-:W-:-:S05]  /*90e0*/  PRMT R20, R2, 0x8880, RZ ;  /* 0x0000888002147816 */ /* 0x020fca00000000ff */
[----:B------:R-:W-:-:S07]  /*90f0*/  IMAD R3, R20, R17, RZ ;  /* 0x0000001114037224 */ /* 0x000fce00078e02ff */
.L_x_199:
[----:B------:R-:W-:Y:S05]  /*9100*/  BSYNC B1 ;  /* 0x0000000000017941 */ /* 0x000fea0003800000 */
.L_x_198:
[----:B------:R-:W-:Y:S01]  /*9110*/  @!P5 IMAD R153, R153, R16, R3 ;  /* 0x000000109999d224 */ /* 0x000fe200078e0203 */
[----:B------:R-:W-:Y:S04]  /*9120*/  BSSY B1, `(.L_x_200) ;  /* 0x0000006000017945 */ /* 0x000fe80003800000 */
[----:B------:R0:W-:Y:S01]  /*9130*/  @!P5 STG.E.U8 desc[UR46][R6.64+0x41], R153 ;  /* 0x000041990600d986 */ /* 0x0001e2000c10112e */
[----:B------:R-:W-:Y:S05]  /*9140*/  @P6 BRA `(.L_x_201) ;  /* 0x00000000000c6947 */ /* 0x000fea0003800000 */
[----:B------:R-:W5:Y:S02]  /*9150*/  LDG.E.U8 R2, desc[UR46][R18.64+0x40] ;  /* 0x0000402e12027981 */ /* 0x000f64000c1e1100 */
[----:B-----5:R-:W-:-:S05]  /*9160*/  PRMT R20, R2, 0x8880, RZ ;  /* 0x0000888002147816 */ /* 0x020fca00000000ff */
[----:B------:R-:W-:-:S07]  /*9170*/  IMAD R3, R20, R17, RZ ;  /* 0x0000001114037224 */ /* 0x000fce00078e02ff */
.L_x_201:
[----:B------:R-:W-:Y:S05]  /*9180*/  BSYNC B1 ;  /* 0x0000000000017941 */ /* 0x000fea0003800000 */
.L_x_200:
        /* <DEDUP_REMOVED lines=10> */
.L_x_203:
[----:B------:R-:W-:Y:S05]  /*9230*/  BSYNC B1 ;  /* 0x0000000000017941 */ /* 0x000fea0003800000 */
.L_x_202:
[----:B------:R-:W-:Y:S01]  /*9240*/  @!P4 IMAD R155, R155, R16, R3 ;  /* 0x000000109b9bc224 */ /* 0x000fe200078e0203 */
[----:B------:R-:W-:Y:S04]  /*9250*/  BSSY B1, `(.L_x_204) ;  /* 0x0000006000017945 */ /* 0x000fe80003800000 */
[----:B------:R0:W-:Y:S01]  /*9260*/  @!P4 STG.E.U8 desc[UR46][R10.64+0x41], R155 ;  /* 0x0000419b0a00c986 */ /* 0x0001e2000c10112e */
[----:B------:R-:W-:Y:S05]  /*9270*/  @P5 BRA `(.L_x_205) ;  /* 0x00000000000c5947 */ /* 0x000fea0003800000 */
[----:B------:R-:W5:Y:S02]  /*9280*/  LDG.E.U8 R2, desc[UR46][R22.64+0x48] ;  /* 0x0000482e16027981 */ /* 0x000f64000c1e1100 */
[----:B-----5:R-:W-:-:S05]  /*9290*/  PRMT R20, R2, 0x8880, RZ ;  /* 0x0000888002147816 */ /* 0x020fca00000000ff */
[----:B------:R-:W-:-:S07]  /*92a0*/  IMAD R3, R20, R17, RZ ;  /* 0x0000001114037224 */ /* 0x000fce00078e02ff */
.L_x_205:
[----:B------:R-:W-:Y:S05]  /*92b0*/  BSYNC B1 ;  /* 0x0000000000017941 */ /* 0x000fea0003800000 */
.L_x_204:
[----:B0-----:R-:W-:Y:S01]  /*92c0*/  @!P5 IMAD R21, R156, R16, R3 ;  /* 0x000000109c15d224 */ /* 0x001fe200078e0203 */
[----:B------:R-:W-:Y:S04]  /*92d0*/  BSSY B1, `(.L_x_206) ;  /* 0x0000006000017945 */ /* 0x000fe80003800000 */
[----:B------:R0:W-:Y:S01]  /*92e0*/  @!P5 STG.E.U8 desc[UR46][R6.64+0x48], R21 ;  /* 0x000048150600d986 */ /* 0x0001e2000c10112e */
[----:B------:R-:W-:Y:S05]  /*92f0*/  @P6 BRA `(.L_x_207) ;  /* 0x00000000000c6947 */ /* 0x000fea0003800000 */
[----:B------:R-:W5:Y:S02]  /*9300*/  LDG.E.U8 R2, desc[UR46][R22.64+0x49] ;  /* 0x0000492e16027981 */ /* 0x000f64000c1e1100 */
[----:B-----5:R-:W-:-:S05]  /*9310*/  PRMT R20, R2, 0x8880, RZ ;  /* 0x0000888002147816 */ /* 0x020fca00000000ff */
[----:B------:R-:W-:-:S07]  /*9320*/  IMAD R3, R20, R17, RZ ;  /* 0x0000001114037224 */ /* 0x000fce00078e02ff */
.L_x_207:
[----:B------:R-:W-:Y:S05]  /*9330*/  BSYNC B1 ;  /* 0x0000000000017941 */ /* 0x000fea0003800000 */
.L_x_206:
        /* <DEDUP_REMOVED lines=10> */
.L_x_209:
[----:B------:R-:W-:Y:S05]  /*93e0*/  BSYNC B1 ;  /* 0x0000000000017941 */ /* 0x000fea0003800000 */
.L_x_208:
[----:B0-----:R-:W-:Y:S01]  /*93f0*/  @!P4 IMAD R21, R158, R16, R3 ;  /* 0x000000109e15c224 */ /* 0x001fe200078e0203 */
[----:B------:R-:W-:Y:S04]  /*9400*/  BSSY B1, `(.L_x_210) ;  /* 0x0000006000017945 */ /* 0x000fe80003800000 */
[----:B------:R0:W-:Y:S01]  /*9410*/  @!P4 STG.E.U8 desc[UR46][R10.64+0x48], R21 ;  /* 0x000048150a00c986 */ /* 0x0001e2000c10112e */
[----:B------:R-:W-:Y:S05]  /*9420*/  @P5 BRA `(.L_x_211) ;  /* 0x00000000000c5947 */ /* 0x000fea0003800000 */
[----:B------:R-:W5:Y:S02]  /*9430*/  LDG.E.U8 R2, desc[UR46][R18.64+0x49] ;  /* 0x0000492e12027981 */ /* 0x000f64000c1e1100 */
[----:B-----5:R-:W-:-:S05]  /*9440*/  PRMT R20, R2, 0x8880, RZ ;  /* 0x0000888002147816 */ /* 0x020fca00000000ff */
[----:B------:R-:W-:-:S07]  /*9450*/  IMAD R3, R20, R17, RZ ;  /* 0x0000001114037224 */ /* 0x000fce00078e02ff */
.L_x_211:
[----:B------:R-:W-:Y:S05]  /*9460*/  BSYNC B1 ;  /* 0x0000000000017941 */ /* 0x000fea0003800000 */
.L_x_210:
[----:B------:R-:W-:Y:S01]  /*9470*/  @!P5 IMAD R159, R159, R16, R3 ;  /* 0x000000109f9fd224 */ /* 0x000fe200078e0203 */
[----:B------:R-:W-:Y:S04]  /*9480*/  BSSY B1, `(.L_x_212) ;  /* 0x0000006000017945 */ /* 0x000fe80003800000 */
[----:B------:R0:W-:Y:S01]  /*9490*/  @!P5 STG.E.U8 desc[UR46][R10.64+0x49], R159 ;  /* 0x0000499f0a00d986 */ /* 0x0001e2000c10112e */
[----:B------:R-:W-:Y:S05]  /*94a0*/  @P6 BRA `(.L_x_213) ;  /* 0x00000000000c6947 */ /* 0x000fea0003800000 */
[----:B------:R-:W5:Y:S02]  /*94b0*/  LDG.E.U8 R2, desc[UR46][R22.64+0x50] ;  /* 0x0000502e16027981 */ /* 0x000f64000c1e1100 */
[----:B-----5:R-:W-:-:S05]  /*94c0*/  PRMT R20, R2, 0x8880, RZ ;  /* 0x0000888002147816 */ /* 0x020fca00000000ff */
[----:B------:R-:W-:-:S07]  /*94d0*/  IMAD R3, R20, R17, RZ ;  /* 0x0000001114037224 */ /* 0x000fce00078e02ff */
.L_x_213:
[----:B------:R-:W-:Y:S05]  /*94e0*/  BSYNC B1 ;  /* 0x0000000000017941 */ /* 0x000fea0003800000 */
.L_x_212:
        /* <DEDUP_REMOVED lines=10> */
.L_x_215:
[----:B------:R-:W-:Y:S05]  /*9590*/  BSYNC B1 ;  /* 0x0000000000017941 */ /* 0x000fea0003800000 */
.L_x_214:
[----:B------:R-:W-:Y:S01]  /*95a0*/  @!P4 IMAD R161, R161, R16, R3 ;  /* 0x00000010a1a1c224 */ /* 0x000fe200078e0203 */
[----:B------:R-:W-:Y:S04]  /*95b0*/  BSSY B1, `(.L_x_216) ;  /* 0x0000006000017945 */ /* 0x000fe80003800000 */
[----:B------:R0:W-:Y:S01]  /*95c0*/  @!P4 STG.E.U8 desc[UR46][R6.64+0x51], R161 ;  /* 0x000051a10600c986 */ /* 0x0001e2000c10112e */
[----:B------:R-:W-:Y:S05]  /*95d0*/  @P5 BRA `(.L_x_217) ;  /* 0x00000000000c5947 */ /* 0x000fea0003800000 */
[----:B------:R-:W5:Y:S02]  /*95e0*/  LDG.E.U8 R2, desc[UR46][R18.64+0x50] ;  /* 0x0000502e12027981 */ /* 0x000f64000c1e1100 */
[----:B-----5:R-:W-:-:S05]  /*95f0*/  PRMT R20, R2, 0x8880, RZ ;  /* 0x0000888002147816 */ /* 0x020fca00000000ff */
[----:B------:R-:W-:-:S07]  /*9600*/  IMAD R3, R20, R17, RZ ;  /* 0x0000001114037224 */ /* 0x000fce00078e02ff */
.L_x_217:
[----:B------:R-:W-:Y:S05]  /*9610*/  BSYNC B1 ;  /* 0x0000000000017941 */ /* 0x000fea0003800000 */
.L_x_216:
[----:B0-----:R-:W-:Y:S01]  /*9620*/  @!P5 IMAD R21, R162, R16, R3 ;  /* 0x00000010a215d224 */ /* 0x001fe200078e0203 */
[----:B------:R-:W-:Y:S04]  /*9630*/  BSSY B1, `(.L_x_218) ;  /* 0x0000006000017945 */ /* 0x000fe80003800000 */
[----:B------:R0:W-:Y:S01]  /*9640*/  @!P5 STG.E.U8 desc[UR46][R10.64+0x50], R21 ;  /* 0x000050150a00d986 */ /* 0x0001e2000c10112e */
[----:B------:R-:W-:Y:S05]  /*9650*/  @P6 BRA `(.L_x_219) ;  /* 0x00000000000c6947 */ /* 0x000fea0003800000 */
[----:B------:R-:W5:Y:S02]  /*9660*/  LDG.E.U8 R2, desc[UR46][R18.64+0x51] ;  /* 0x0000512e12027981 */ /* 0x000f64000c1e1100 */
[----:B-----5:R-:W-:-:S05]  /*9670*/  PRMT R20, R2, 0x8880, RZ ;  /* 0x0000888002147816 */ /* 0x020fca00000000ff */
[----:B------:R-:W-:-:S07]  /*9680*/  IMAD R3, R20, R17, RZ ;  /* 0x0000001114037224 */ /* 0x000fce00078e02ff */
.L_x_219:
[----:B------:R-:W-:Y:S05]  /*9690*/  BSYNC B1 ;  /* 0x0000000000017941 */ /* 0x000fea0003800000 */
.L_x_218:
        /* <DEDUP_REMOVED lines=10> */
.L_x_221:
[----:B------:R-:W-:Y:S05]  /*9740*/  BSYNC B1 ;  /* 0x0000000000017941 */ /* 0x000fea0003800000 */
.L_x_220:
[----:B0-----:R-:W-:Y:S01]  /*9750*/  @!P4 IMAD R21, R164, R16, R3 ;  /* 0x00000010a415c224 */ /* 0x001fe200078e0203 */
[----:B------:R-:W-:Y:S04]  /*9760*/  BSSY B1, `(.L_x_222) ;  /* 0x0000006000017945 */ /* 0x000fe80003800000 */
[----:B------:R0:W-:Y:S01]  /*9770*/  @!P4 STG.E.U8 desc[UR46][R6.64+0x58], R21 ;  /* 0x000058150600c986 */ /* 0x0001e2000c10112e */
[----:B------:R-:W-:Y:S05]  /*9780*/  @P5 BRA `(.L_x_223) ;  /* 0x00000000000c5947 */ /* 0x000fea0003800000 */
[----:B------:R-:W5:Y:S02]  /*9790*/  LDG.E.U8 R2, desc[UR46][R22.64+0x59] ;  /* 0x0000592e16027981 */ /* 0x000f64000c1e1100 */
[----:B-----5:R-:W-:-:S05]  /*97a0*/  PRMT R20, R2, 0x8880, RZ ;  /* 0x0000888002147816 */ /* 0x020fca00000000ff */
[----:B------:R-:W-:-:S07]  /*97b0*/  IMAD R3, R20, R17, RZ ;  /* 0x0000001114037224 */ /* 0x000fce00078e02ff */
.L_x_223:
[----:B------:R-:W-:Y:S05]  /*97c0*/  BSYNC B1 ;  /* 0x0000000000017941 */ /* 0x000fea0003800000 */
.L_x_222:
[----:B------:R-:W-:Y:S01]  /*97d0*/  @!P5 IMAD R165, R165, R16, R3 ;  /* 0x00000010a5a5d224 */ /* 0x000fe200078e0203 */
[----:B------:R-:W-:Y:S04]  /*97e0*/  BSSY B1, `(.L_x_224) ;  /* 0x0000006000017945 */ /* 0x000fe80003800000 */
[----:B------:R0:W-:Y:S01]  /*97f0*/  @!P5 STG.E.U8 desc[UR46][R6.64+0x59], R165 ;  /* 0x000059a50600d986 */ /* 0x0001e2000c10112e */
[----:B------:R-:W-:Y:S05]  /*9800*/  @P6 BRA `(.L_x_225) ;  /* 0x00000000000c6947 */ /* 0x000fea0003800000 */
[----:B------:R-:W5:Y:S02]  /*9810*/  LDG.E.U8 R2, desc[UR46][R18.64+0x58] ;  /* 0x0000582e12027981 */ /* 0x000f64000c1e1100 */
[----:B-----5:R-:W-:-:S05]  /*9820*/  PRMT R20, R2, 0x8880, RZ ;  /* 0x0000888002147816 */ /* 0x020fca00000000ff */
[----:B------:R-:W-:-:S07]  /*9830*/  IMAD R3, R20, R17, RZ ;  /* 0x0000001114037224 */ /* 0x000fce00078e02ff */
.L_x_225:
[----:B------:R-:W-:Y:S05]  /*9840*/  BSYNC B1 ;  /* 0x0000000000017941 */ /* 0x000fea0003800000 */
.L_x_224:
        /* <DEDUP_REMOVED lines=10> */
.L_x_227:
[----:B------:R-:W-:Y:S05]  /*98f0*/  BSYNC B1 ;  /* 0x0000000000017941 */ /* 0x000fea0003800000 */
.L_x_226:
[----:B------:R-:W-:Y:S01]  /*9900*/  @!P4 IMAD R167, R167, R16, R3 ;  /* 0x00000010a7a7c224 */ /* 0x000fe200078e0203 */
[----:B------:R-:W-:Y:S04]  /*9910*/  BSSY B1, `(.L_x_228) ;  /* 0x0000006000017945 */ /* 0x000fe80003800000 */
[----:B------:R0:W-:Y:S01]  /*9920*/  @!P4 STG.E.U8 desc[UR46][R10.64+0x59], R167 ;  /* 0x000059a70a00c986 */ /* 0x0001e2000c10112e */
[----:B------:R-:W-:Y:S05]  /*9930*/  @P5 BRA `(.L_x_229) ;  /* 0x00000000000c5947 */ /* 0x000fea0003800000 */
[----:B------:R-:W5:Y:S02]  /*9940*/  LDG.E.U8 R2, desc[UR46][R14.64+0x60] ;  /* 0x0000602e0e027981 */ /* 0x000f64000c1e1100 */
[----:B-----5:R-:W-:-:S05]  /*9950*/  PRMT R20, R2, 0x8880, RZ ;  /* 0x0000888002147816 */ /* 0x020fca00000000ff */
[----:B------:R-:W-:-:S07]  /*9960*/  IMAD R3, R20, R17, RZ ;  /* 0x0000001114037224 */ /* 0x000fce00078e02ff */
.L_x_229:
[----:B------:R-:W-:Y:S05]  /*9970*/  BSYNC B1 ;  /* 0x0000000000017941 */ /* 0x000fea0003800000 */
.L_x_228:
[----:B0-----:R-:W-:Y:S01]  /*9980*/  @!P5 IMAD R21, R136, R16, R3 ;  /* 0x000000108815d224 */ /* 0x001fe200078e0203 */
[----:B------:R-:W-:Y:S04]  /*9990*/  BSSY B1, `(.L_x_230) ;  /* 0x0000006000017945 */ /* 0x000fe80003800000 */
[----:B------:R0:W-:Y:S01]  /*99a0*/  @!P5 STG.E.U8 desc[UR46][R4.64+0x60], R21 ;  /* 0x000060150400d986 */ /* 0x0001e2000c10112e */
[----:B------:R-:W-:Y:S05]  /*99b0*/  @P6 BRA `(.L_x_231) ;  /* 0x00000000000c6947 */ /* 0x000fea0003800000 */
[----:B------:R-:W5:Y:S02]  /*99c0*/  LDG.E.U8 R2, desc[UR46][R14.64+0x61] ;  /* 0x0000612e0e027981 */ /* 0x000f64000c1e1100 */
[----:B-----5:R-:W-:-:S05]  /*99d0*/  PRMT R20, R2, 0x8880, RZ ;  /* 0x0000888002147816 */ /* 0x020fca00000000ff */
[----:B------:R-:W-:-:S07]  /*99e0*/  IMAD R3, R20, R17, RZ ;  /* 0x0000001114037224 */ /* 0x000fce00078e02ff */
.L_x_231:
[----:B------:R-:W-:Y:S05]  /*99f0*/  BSYNC B1 ;  /* 0x0000000000017941 */ /* 0x000fea0003800000 */
.L_x_230:
        /* <DEDUP_REMOVED lines=10> */
.L_x_233:
[----:B------:R-:W-:Y:S05]  /*9aa0*/  BSYNC B1 ;  /* 0x0000000000017941 */ /* 0x000fea0003800000 */
.L_x_232:
[----:B0-----:R-:W-:Y:S01]  /*9ab0*/  @!P4 IMAD R21, R138, R16, R3 ;  /* 0x000000108a15c224 */ /* 0x001fe200078e0203 */
[----:B------:R-:W-:Y:S04]  /*9ac0*/  BSSY B1, `(.L_x_234) ;  /* 0x0000006000017945 */ /* 0x000fe80003800000 */
[----:B------:R0:W-:Y:S01]  /*9ad0*/  @!P4 STG.E.U8 desc[UR46][R8.64+0x60], R21 ;  /* 0x000060150800c986 */ /* 0x0001e2000c10112e */
[----:B------:R-:W-:Y:S05]  /*9ae0*/  @P5 BRA `(.L_x_235) ;  /* 0x00000000000c5947 */ /* 0x000fea0003800000 */
[----:B------:R-:W5:Y:S02]  /*9af0*/  LDG.E.U8 R2, desc[UR46][R12.64+0x61] ;  /* 0x0000612e0c027981 */ /* 0x000f64000c1e1100 */
[----:B-----5:R-:W-:-:S05]  /*9b00*/  PRMT R20, R2, 0x8880, RZ ;  /* 0x0000888002147816 */ /* 0x020fca00000000ff */
[----:B------:R-:W-:-:S07]  /*9b10*/  IMAD R3, R20, R17, RZ ;  /* 0x0000001114037224 */ /* 0x000fce00078e02ff */
.L_x_235:
[----:B------:R-:W-:Y:S05]  /*9b20*/  BSYNC B1 ;  /* 0x0000000000017941 */ /* 0x000fea0003800000 */
.L_x_234:
[----:B------:R-:W-:Y:S01]  /*9b30*/  @!P5 IMAD R139, R139, R16, R3 ;  /* 0x000000108b8bd224 */ /* 0x000fe200078e0203 */
[----:B------:R-:W-:Y:S04]  /*9b40*/  BSSY B1, `(.L_x_236) ;  /* 0x0000006000017945 */ /* 0x000fe80003800000 */
[----:B------:R0:W-:Y:S01]  /*9b50*/  @!P5 STG.E.U8 desc[UR46][R8.64+0x61], R139 ;  /* 0x0000618b0800d986 */ /* 0x0001e2000c10112e */
[----:B------:R-:W-:Y:S05]  /*9b60*/  @P6 BRA `(.L_x_237) ;  /* 0x00000000000c6947 */ /* 0x000fea0003800000 */
[----:B------:R-:W5:Y:S02]  /*9b70*/  LDG.E.U8 R2, desc[UR46][R14.64+0x68] ;  /* 0x0000682e0e027981 */ /* 0x000f64000c1e1100 */
[----:B-----5:R-:W-:-:S05]  /*9b80*/  PRMT R20, R2, 0x8880, RZ ;  /* 0x0000888002147816 */ /* 0x020fca00000000ff */
[----:B------:R-:W-:-:S07]  /*9b90*/  IMAD R3, R20, R17, RZ ;  /* 0x0000001114037224 */ /* 0x000fce00078e02ff */
.L_x_237:
[----:B------:R-:W-:Y:S05]  /*9ba0*/  BSYNC B1 ;  /* 0x0000000000017941 */ /* 0x000fea0003800000 */
.L_x_236:
        /* <DEDUP_REMOVED lines=10> */
.L_x_239:
[----:B------:R-:W-:Y:S05]  /*9c50*/  BSYNC B1 ;  /* 0x0000000000017941 */ /* 0x000fea0003800000 */
.L_x_238:
[----:B------:R-:W-:Y:S01]  /*9c60*/  @!P4 IMAD R141, R141, R16, R3 ;  /* 0x000000108d8dc224 */ /* 0x000fe200078e0203 */
[----:B------:R-:W-:Y:S04]  /*9c70*/  BSSY B1, `(.L_x_240) ;  /* 0x0000006000017945 */ /* 0x000fe80003800000 */
[----:B------:R0:W-:Y:S01]  /*9c80*/  @!P4 STG.E.U8 desc[UR46][R4.64+0x69], R141 ;  /* 0x0000698d0400c986 */ /* 0x0001e2000c10112e */
[----:B------:R-:W-:Y:S05]  /*9c90*/  @P5 BRA `(.L_x_241) ;  /* 0x00000000000c5947 */ /* 0x000fea0003800000 */
[----:B------:R-:W5:Y:S02]  /*9ca0*/  LDG.E.U8 R2, desc[UR46][R12.64+0x68] ;  /* 0x0000682e0c027981 */ /* 0x000f64000c1e1100 */
[----:B-----5:R-:W-:-:S05]  /*9cb0*/  PRMT R20, R2, 0x8880, RZ ;  /* 0x0000888002147816 */ /* 0x020fca00000000ff */
[----:B------:R-:W-:-:S07]  /*9cc0*/  IMAD R3, R20, R17, RZ ;  /* 0x0000001114037224 */ /* 0x000fce00078e02ff */
.L_x_241:
[----:B------:R-:W-:Y:S05]  /*9cd0*/  BSYNC B1 ;  /* 0x0000000000017941 */ /* 0x000fea0003800000 */
.L_x_240:
[----:B0-----:R-:W-:Y:S01]  /*9ce0*/  @!P5 IMAD R21, R142, R16, R3 ;  /* 0x000000108e15d224 */ /* 0x001fe200078e0203 */
[----:B------:R-:W-:Y:S04]  /*9cf0*/  BSSY B1, `(.L_x_242) ;  /* 0x0000006000017945 */ /* 0x000fe80003800000 */
[----:B------:R0:W-:Y:S01]  /*9d00*/  @!P5 STG.E.U8 desc[UR46][R8.64+0x68], R21 ;  /* 0x000068150800d986 */ /* 0x0001e2000c10112e */
[----:B------:R-:W-:Y:S05]  /*9d10*/  @P6 BRA `(.L_x_243) ;  /* 0x00000000000c6947 */ /* 0x000fea0003800000 */
[----:B------:R-:W5:Y:S02]  /*9d20*/  LDG.E.U8 R2, desc[UR46][R12.64+0x69] ;  /* 0x0000692e0c027981 */ /* 0x000f64000c1e1100 */
[----:B-----5:R-:W-:-:S05]  /*9d30*/  PRMT R20, R2, 0x8880, RZ ;  /* 0x0000888002147816 */ /* 0x020fca00000000ff */
[----:B------:R-:W-:-:S07]  /*9d40*/  IMAD R3, R20, R17, RZ ;  /* 0x0000001114037224 */ /* 0x000fce00078e02ff */
.L_x_243:
[----:B------:R-:W-:Y:S05]  /*9d50*/  BSYNC B1 ;  /* 0x0000000000017941 */ /* 0x000fea0003800000 */
.L_x_242:
        /* <DEDUP_REMOVED lines=10> */
.L_x_245:
[----:B------:R-:W-:Y:S05]  /*9e00*/  BSYNC B1 ;  /* 0x0000000000017941 */ /* 0x000fea0003800000 */
.L_x_244:
[----:B0-----:R-:W-:Y:S01]  /*9e10*/  @!P4 IMAD R21, R144, R16, R3 ;  /* 0x000000109015c224 */ /* 0x001fe200078e0203 */
[----:B------:R-:W-:Y:S04]  /*9e20*/  BSSY B1, `(.L_x_246) ;  /* 0x0000006000017945 */ /* 0x000fe80003800000 */
[----:B------:R0:W-:Y:S01]  /*9e30*/  @!P4 STG.E.U8 desc[UR46][R4.64+0x70], R21 ;  /* 0x000070150400c986 */ /* 0x0001e2000c10112e */
[----:B------:R-:W-:Y:S05]  /*9e40*/  @P5 BRA `(.L_x_247) ;  /* 0x00000000000c5947 */ /* 0x000fea0003800000 */
[----:B------:R-:W5:Y:S02]  /*9e50*/  LDG.E.U8 R2, desc[UR46][R14.64+0x71] ;  /* 0x0000712e0e027981 */ /* 0x000f64000c1e1100 */
[----:B-----5:R-:W-:-:S05]  /*9e60*/  PRMT R20, R2, 0x8880, RZ ;  /* 0x0000888002147816 */ /* 0x020fca00000000ff */
[----:B------:R-:W-:-:S07]  /*9e70*/  IMAD R3, R20, R17, RZ ;  /* 0x0000001114037224 */ /* 0x000fce00078e02ff */
.L_x_247:
[----:B------:R-:W-:Y:S05]  /*9e80*/  BSYNC B1 ;  /* 0x0000000000017941 */ /* 0x000fea0003800000 */
.L_x_246:
[----:B------:R-:W-:Y:S01]  /*9e90*/  @!P5 IMAD R145, R145, R16, R3 ;  /* 0x000000109191d224 */ /* 0x000fe200078e0203 */
[----:B------:R-:W-:Y:S04]  /*9ea0*/  BSSY B1, `(.L_x_248) ;  /* 0x0000006000017945 */ /* 0x000fe80003800000 */
[----:B------:R0:W-:Y:S01]  /*9eb0*/  @!P5 STG.E.U8 desc[UR46][R4.64+0x71], R145 ;  /* 0x000071910400d986 */ /* 0x0001e2000c10112e */
[----:B------:R-:W-:Y:S05]  /*9ec0*/  @P6 BRA `(.L_x_249) ;  /* 0x00000000000c6947 */ /* 0x000fea0003800000 */
[----:B------:R-:W5:Y:S02]  /*9ed0*/  LDG.E.U8 R2, desc[UR46][R12.64+0x70] ;  /* 0x0000702e0c027981 */ /* 0x000f64000c1e1100 */
[----:B-----5:R-:W-:-:S05]  /*9ee0*/  PRMT R20, R2, 0x8880, RZ ;  /* 0x0000888002147816 */ /* 0x020fca00000000ff */
[----:B------:R-:W-:-:S07]  /*9ef0*/  IMAD R3, R20, R17, RZ ;  /* 0x0000001114037224 */ /* 0x000fce00078e02ff */
.L_x_249:
[----:B------:R-:W-:Y:S05]  /*9f00*/  BSYNC B1 ;  /* 0x0000000000017941 */ /* 0x000fea0003800000 */
.L_x_248:
        /* <DEDUP_REMOVED lines=10> */
.L_x_251:
[----:B------:R-:W-:Y:S05]  /*9fb0*/  BSYNC B1 ;  /* 0x0000000000017941 */ /* 0x000fea0003800000 */
.L_x_250:
[----:B------:R-:W-:Y:S01]  /*9fc0*/  @!P4 IMAD R147, R147, R16, R3 ;  /* 0x000000109393c224 */ /* 0x000fe200078e0203 */
[----:B------:R-:W-:Y:S04]  /*9fd0*/  BSSY B1, `(.L_x_252) ;  /* 0x0000006000017945 */ /* 0x000fe80003800000 */
[----:B------:R0:W-:Y:S01]  /*9fe0*/  @!P4 STG.E.U8 desc[UR46][R8.64+0x71], R147 ;  /* 0x000071930800c986 */ /* 0x0001e2000c10112e */
[----:B------:R-:W-:Y:S05]  /*9ff0*/  @P5 BRA `(.L_x_253) ;  /* 0x00000000000c5947 */ /* 0x000fea0003800000 */
[----:B------:R-:W5:Y:S02]  /*a000*/  LDG.E.U8 R2, desc[UR46][R14.64+0x78] ;  /* 0x0000782e0e027981 */ /* 0x000f64000c1e1100 */
[----:B-----5:R-:W-:-:S05]  /*a010*/  PRMT R20, R2, 0x8880, RZ ;  /* 0x0000888002147816 */ /* 0x020fca00000000ff */
[----:B------:R-:W-:-:S07]  /*a020*/  IMAD R3, R20, R17, RZ ;  /* 0x0000001114037224 */ /* 0x000fce00078e02ff */
.L_x_253:
[----:B------:R-:W-:Y:S05]  /*a030*/  BSYNC B1 ;  /* 0x0000000000017941 */ /* 0x000fea0003800000 */
.L_x_252:
[----:B0-----:R-:W-:Y:S01]  /*a040*/  @!P5 IMAD R21, R148, R16, R3 ;  /* 0x000000109415d224 */ /* 0x001fe200078e0203 */
[----:B------:R-:W-:Y:S04]  /*a050*/  BSSY B1, `(.L_x_254) ;  /* 0x0000006000017945 */ /* 0x000fe80003800000 */
[----:B------:R0:W-:Y:S01]  /*a060*/  @!P5 STG.E.U8 desc[UR46][R4.64+0x78], R21 ;  /* 0x000078150400d986 */ /* 0x0001e2000c10112e */
[----:B------:R-:W-:Y:S05]  /*a070*/  @P6 BRA `(.L_x_255) ;  /* 0x00000000000c6947 */ /* 0x000fea0003800000 */
[----:B------:R-:W5:Y:S02]  /*a080*/  LDG.E.U8 R2, desc[UR46][R14.64+0x79] ;  /* 0x0000792e0e027981 */ /* 0x000f64000c1e1100 */
[----:B-----5:R-:W-:-:S05]  /*a090*/  PRMT R20, R2, 0x8880, RZ ;  /* 0x0000888002147816 */ /* 0x020fca00000000ff */
[----:B------:R-:W-:-:S07]  /*a0a0*/  IMAD R3, R20, R17, RZ ;  /* 0x0000001114037224 */ /* 0x000fce00078e02ff */
.L_x_255:
[----:B------:R-:W-:Y:S05]  /*a0b0*/  BSYNC B1 ;  /* 0x0000000000017941 */ /* 0x000fea0003800000 */
.L_x_254:
        /* <DEDUP_REMOVED lines=10> */
.L_x_257:
[----:B------:R-:W-:Y:S05]  /*a160*/  BSYNC B1 ;  /* 0x0000000000017941 */ /* 0x000fea0003800000 */
.L_x_256:
[----:B0-----:R-:W-:Y:S01]  /*a170*/  @!P4 IMAD R21, R150, R16, R3 ;  /* 0x000000109615c224 */ /* 0x001fe200078e0203 */
[----:B------:R-:W-:Y:S04]  /*a180*/  BSSY B1, `(.L_x_258) ;  /* 0x0000006000017945 */ /* 0x000fe80003800000 */
[----:B------:R0:W-:Y:S01]  /*a190*/  @!P4 STG.E.U8 desc[UR46][R8.64+0x78], R21 ;  /* 0x000078150800c986 */ /* 0x0001e2000c10112e */
[----:B------:R-:W-:Y:S05]  /*a1a0*/  @P5 BRA `(.L_x_259) ;  /* 0x00000000000c5947 */ /* 0x000fea0003800000 */
[----:B------:R-:W5:Y:S02]  /*a1b0*/  LDG.E.U8 R2, desc[UR46][R12.64+0x79] ;  /* 0x0000792e0c027981 */ /* 0x000f64000c1e1100 */
[----:B-----5:R-:W-:-:S05]  /*a1c0*/  PRMT R20, R2, 0x8880, RZ ;  /* 0x0000888002147816 */ /* 0x020fca00000000ff */
[----:B------:R-:W-:-:S07]  /*a1d0*/  IMAD R3, R20, R17, RZ ;  /* 0x0000001114037224 */ /* 0x000fce00078e02ff */
.L_x_259:
[----:B------:R-:W-:Y:S05]  /*a1e0*/  BSYNC B1 ;  /* 0x0000000000017941 */ /* 0x000fea0003800000 */
.L_x_258:
[----:B------:R-:W-:Y:S01]  /*a1f0*/  @!P5 IMAD R151, R151, R16, R3 ;  /* 0x000000109797d224 */ /* 0x000fe200078e0203 */
[----:B------:R-:W-:Y:S04]  /*a200*/  BSSY B1, `(.L_x_260) ;  /* 0x0000006000017945 */ /* 0x000fe80003800000 */
[----:B------:R0:W-:Y:S01]  /*a210*/  @!P5 STG.E.U8 desc[UR46][R8.64+0x79], R151 ;  /* 0x000079970800d986 */ /* 0x0001e2000c10112e */
[----:B------:R-:W-:Y:S05]  /*a220*/  @P6 BRA `(.L_x_261) ;  /* 0x00000000000c6947 */ /* 0x000fea0003800000 */
[----:B------:R-:W5:Y:S02]  /*a230*/  LDG.E.U8 R2, desc[UR46][R22.64+0x60] ;  /* 0x0000602e16027981 */ /* 0x000f64000c1e1100 */
[----:B-----5:R-:W-:-:S05]  /*a240*/  PRMT R20, R2, 0x8880, RZ ;  /* 0x0000888002147816 */ /* 0x020fca00000000ff */
[----:B------:R-:W-:-:S07]  /*a250*/  IMAD R3, R20, R17, RZ ;  /* 0x0000001114037224 */ /* 0x000fce00078e02ff */
.L_x_261:
[----:B------:R-:W-:Y:S05]  /*a260*/  BSYNC B1 ;  /* 0x0000000000017941 */ /* 0x000fea0003800000 */
.L_x_260:
        /* <DEDUP_REMOVED lines=10> */
.L_x_263:
[----:B------:R-:W-:Y:S05]  /*a310*/  BSYNC B1 ;  /* 0x0000000000017941 */ /* 0x000fea0003800000 */
.L_x_262:
[----:B------:R-:W-:Y:S01]  /*a320*/  @!P4 IMAD R121, R121, R16, R3 ;  /* 0x000000107979c224 */ /* 0x000fe200078e0203 */
[----:B------:R-:W-:Y:S04]  /*a330*/  BSSY B1, `(.L_x_264) ;  /* 0x0000006000017945 */ /* 0x000fe80003800000 */
[----:B------:R0:W-:Y:S01]  /*a340*/  @!P4 STG.E.U8 desc[UR46][R6.64+0x61], R121 ;  /* 0x000061790600c986 */ /* 0x0001e2000c10112e */
[----:B------:R-:W-:Y:S05]  /*a350*/  @P5 BRA `(.L_x_265) ;  /* 0x00000000000c5947 */ /* 0x000fea0003800000 */
[----:B------:R-:W5:Y:S02]  /*a360*/  LDG.E.U8 R2, desc[UR46][R18.64+0x60] ;  /* 0x0000602e12027981 */ /* 0x000f64000c1e1100 */
[----:B-----5:R-:W-:-:S05]  /*a370*/  PRMT R20, R2, 0x8880, RZ ;  /* 0x0000888002147816 */ /* 0x020fca00000000ff */
[----:B------:R-:W-:-:S07]  /*a380*/  IMAD R3, R20, R17, RZ ;  /* 0x0000001114037224 */ /* 0x000fce00078e02ff */
.L_x_265:
[----:B------:R-:W-:Y:S05]  /*a390*/  BSYNC B1 ;  /* 0x0000000000017941 */ /* 0x000fea0003800000 */
.L_x_264:
[----:B0-----:R-:W-:Y:S01]  /*a3a0*/  @!P5 IMAD R21, R122, R16, R3 ;  /* 0x000000107a15d224 */ /* 0x001fe200078e0203 */
[----:B------:R-:W-:Y:S04]  /*a3b0*/  BSSY B1, `(.L_x_266) ;  /* 0x0000006000017945 */ /* 0x000fe80003800000 */
[----:B------:R0:W-:Y:S01]  /*a3c0*/  @!P5 STG.E.U8 desc[UR46][R10.64+0x60], R21 ;  /* 0x000060150a00d986 */ /* 0x0001e2000c10112e */
[----:B------:R-:W-:Y:S05]  /*a3d0*/  @P6 BRA `(.L_x_267) ;  /* 0x00000000000c6947 */ /* 0x000fea0003800000 */
[----:B------:R-:W5:Y:S02]  /*a3e0*/  LDG.E.U8 R2, desc[UR46][R18.64+0x61] ;  /* 0x0000612e12027981 */ /* 0x000f64000c1e1100 */
[----:B-----5:R-:W-:-:S05]  /*a3f0*/  PRMT R20, R2, 0x8880, RZ ;  /* 0x0000888002147816 */ /* 0x020fca00000000ff */
[----:B------:R-:W-:-:S07]  /*a400*/  IMAD R3, R20, R17, RZ ;  /* 0x0000001114037224 */ /* 0x000fce00078e02ff */
.L_x_267:
[----:B------:R-:W-:Y:S05]  /*a410*/  BSYNC B1 ;  /* 0x0000000000017941 */ /* 0x000fea0003800000 */
.L_x_266:
        /* <DEDUP_REMOVED lines=10> */
.L_x_269:
[----:B------:R-:W-:Y:S05]  /*a4c0*/  BSYNC B1 ;  /* 0x0000000000017941 */ /* 0x000fea0003800000 */
.L_x_268:
[----:B0-----:R-:W-:Y:S01]  /*a4d0*/  @!P4 IMAD R21, R124, R16, R3 ;  /* 0x000000107c15c224 */ /* 0x001fe200078e0203 */
[----:B------:R-:W-:Y:S04]  /*a4e0*/  BSSY B1, `(.L_x_270) ;  /* 0x0000006000017945 */ /* 0x000fe80003800000 */
[----:B------:R0:W-:Y:S01]  /*a4f0*/  @!P4 STG.E.U8 desc[UR46][R6.64+0x68], R21 ;  /* 0x000068150600c986 */ /* 0x0001e2000c10112e */
[----:B------:R-:W-:Y:S05]  /*a500*/  @P5 BRA `(.L_x_271) ;  /* 0x00000000000c5947 */ /* 0x000fea0003800000 */
[----:B------:R-:W5:Y:S02]  /*a510*/  LDG.E.U8 R2, desc[UR46][R22.64+0x69] ;  /* 0x0000692e16027981 */ /* 0x000f64000c1e1100 */
[----:B-----5:R-:W-:-:S05]  /*a520*/  PRMT R20, R2, 0x8880, RZ ;  /* 0x0000888002147816 */ /* 0x020fca00000000ff */
[----:B------:R-:W-:-:S07]  /*a530*/  IMAD R3, R20, R17, RZ ;  /* 0x0000001114037224 */ /* 0x000fce00078e02ff */
.L_x_271:
[----:B------:R-:W-:Y:S05]  /*a540*/  BSYNC B1 ;  /* 0x0000000000017941 */ /* 0x000fea0003800000 */
.L_x_270:
[----:B------:R-:W-:Y:S01]  /*a550*/  @!P5 IMAD R125, R125, R16, R3 ;  /* 0x000000107d7dd224 */ /* 0x000fe200078e0203 */
[----:B------:R-:W-:Y:S04]  /*a560*/  BSSY B1, `(.L_x_272) ;  /* 0x0000006000017945 */ /* 0x000fe80003800000 */
[----:B------:R0:W-:Y:S01]  /*a570*/  @!P5 STG.E.U8 desc[UR46][R6.64+0x69], R125 ;  /* 0x0000697d0600d986 */ /* 0x0001e2000c10112e */
[----:B------:R-:W-:Y:S05]  /*a580*/  @P6 BRA `(.L_x_273) ;  /* 0x00000000000c6947 */ /* 0x000fea0003800000 */
[----:B------:R-:W5:Y:S02]  /*a590*/  LDG.E.U8 R2, desc[UR46][R18.64+0x68] ;  /* 0x0000682e12027981 */ /* 0x000f64000c1e1100 */
[----:B-----5:R-:W-:-:S05]  /*a5a0*/  PRMT R20, R2, 0x8880, RZ ;  /* 0x0000888002147816 */ /* 0x020fca00000000ff */
[----:B------:R-:W-:-:S07]  /*a5b0*/  IMAD R3, R20, R17, RZ ;  /* 0x0000001114037224 */ /* 0x000fce00078e02ff */
.L_x_273:
[----:B------:R-:W-:Y:S05]  /*a5c0*/  BSYNC B1 ;  /* 0x0000000000017941 */ /* 0x000fea0003800000 */
.L_x_272:
        /* <DEDUP_REMOVED lines=10> */
.L_x_275:
[----:B------:R-:W-:Y:S05]  /*a670*/  BSYNC B1 ;  /* 0x0000000000017941 */ /* 0x000fea0003800000 */
.L_x_274:
[----:B------:R-:W-:Y:S01]  /*a680*/  @!P4 IMAD R127, R127, R16, R3 ;  /* 0x000000107f7fc224 */ /* 0x000fe200078e0203 */
[----:B------:R-:W-:Y:S04]  /*a690*/  BSSY B1, `(.L_x_276) ;  /* 0x0000006000017945 */ /* 0x000fe80003800000 */
[----:B------:R0:W-:Y:S01]  /*a6a0*/  @!P4 STG.E.U8 desc[UR46][R10.64+0x69], R127 ;  /* 0x0000697f0a00c986 */ /* 0x0001e2000c10112e */
[----:B------:R-:W-:Y:S05]  /*a6b0*/  @P5 BRA `(.L_x_277) ;  /* 0x00000000000c5947 */ /* 0x000fea0003800000 */
[----:B------:R-:W5:Y:S02]  /*a6c0*/  LDG.E.U8 R2, desc[UR46][R22.64+0x70] ;  /* 0x0000702e16027981 */ /* 0x000f64000c1e1100 */
[----:B-----5:R-:W-:-:S05]  /*a6d0*/  PRMT R20, R2, 0x8880, RZ ;  /* 0x0000888002147816 */ /* 0x020fca00000000ff */
[----:B------:R-:W-:-:S07]  /*a6e0*/  IMAD R3, R20, R17, RZ ;  /* 0x0000001114037224 */ /* 0x000fce00078e02ff */
.L_x_277:
[----:B------:R-:W-:Y:S05]  /*a6f0*/  BSYNC B1 ;  /* 0x0000000000017941 */ /* 0x000fea0003800000 */
.L_x_276:
[----:B0-----:R-:W-:Y:S01]  /*a700*/  @!P5 IMAD R21, R128, R16, R3 ;  /* 0x000000108015d224 */ /* 0x001fe200078e0203 */
[----:B------:R-:W-:Y:S04]  /*a710*/  BSSY B1, `(.L_x_278) ;  /* 0x0000006000017945 */ /* 0x000fe80003800000 */
[----:B------:R0:W-:Y:S01]  /*a720*/  @!P5 STG.E.U8 desc[UR46][R6.64+0x70], R21 ;  /* 0x000070150600d986 */ /* 0x0001e2000c10112e */
[----:B------:R-:W-:Y:S05]  /*a730*/  @P6 BRA `(.L_x_279) ;  /* 0x00000000000c6947 */ /* 0x000fea0003800000 */
[----:B------:R-:W5:Y:S02]  /*a740*/  LDG.E.U8 R2, desc[UR46][R22.64+0x71] ;  /* 0x0000712e16027981 */ /* 0x000f64000c1e1100 */
[----:B-----5:R-:W-:-:S05]  /*a750*/  PRMT R20, R2, 0x8880, RZ ;  /* 0x0000888002147816 */ /* 0x020fca00000000ff */
[----:B------:R-:W-:-:S07]  /*a760*/  IMAD R3, R20, R17, RZ ;  /* 0x0000001114037224 */ /* 0x000fce00078e02ff */
.L_x_279:
[----:B------:R-:W-:Y:S05]  /*a770*/  BSYNC B1 ;  /* 0x0000000000017941 */ /* 0x000fea0003800000 */
.L_x_278:
        /* <DEDUP_REMOVED lines=10> */
.L_x_281:
[----:B------:R-:W-:Y:S05]  /*a820*/  BSYNC B1 ;  /* 0x0000000000017941 */ /* 0x000fea0003800000 */
.L_x_280:
[----:B0-----:R-:W-:Y:S01]  /*a830*/  @!P4 IMAD R21, R130, R16, R3 ;  /* 0x000000108215c224 */ /* 0x001fe200078e0203 */
[----:B------:R-:W-:Y:S04]  /*a840*/  BSSY B1, `(.L_x_282) ;  /* 0x0000006000017945 */ /* 0x000fe80003800000 */
[----:B------:R0:W-:Y:S01]  /*a850*/  @!P4 STG.E.U8 desc[UR46][R10.64+0x70], R21 ;  /* 0x000070150a00c986 */ /* 0x0001e2000c10112e */
[----:B------:R-:W-:Y:S05]  /*a860*/  @P5 BRA `(.L_x_283) ;  /* 0x00000000000c5947 */ /* 0x000fea0003800000 */
[----:B------:R-:W5:Y:S02]  /*a870*/  LDG.E.U8 R2, desc[UR46][R18.64+0x71] ;  /* 0x0000712e12027981 */ /* 0x000f64000c1e1100 */
[----:B-----5:R-:W-:-:S05]  /*a880*/  PRMT R20, R2, 0x8880, RZ ;  /* 0x0000888002147816 */ /* 0x020fca00000000ff */
[----:B------:R-:W-:-:S07]  /*a890*/  IMAD R3, R20, R17, RZ ;  /* 0x0000001114037224 */ /* 0x000fce00078e02ff */
.L_x_283:
[----:B------:R-:W-:Y:S05]  /*a8a0*/  BSYNC B1 ;  /* 0x0000000000017941 */ /* 0x000fea0003800000 */
.L_x_282:
[----:B------:R-:W-:Y:S01]  /*a8b0*/  @!P5 IMAD R131, R131, R16, R3 ;  /* 0x000000108383d224 */ /* 0x000fe200078e0203 */
[----:B------:R-:W-:Y:S04]  /*a8c0*/  BSSY B1, `(.L_x_284) ;  /* 0x0000006000017945 */ /* 0x000fe80003800000 */
[----:B------:R0:W-:Y:S01]  /*a8d0*/  @!P5 STG.E.U8 desc[UR46][R10.64+0x71], R131 ;  /* 0x000071830a00d986 */ /* 0x0001e2000c10112e */
[----:B------:R-:W-:Y:S05]  /*a8e0*/  @P6 BRA `(.L_x_285) ;  /* 0x00000000000c6947 */ /* 0x000fea0003800000 */
[----:B------:R-:W5:Y:S02]  /*a8f0*/  LDG.E.U8 R2, desc[UR46][R22.64+0x78] ;  /* 0x0000782e16027981 */ /* 0x000f64000c1e1100 */
[----:B-----5:R-:W-:-:S05]  /*a900*/  PRMT R20, R2, 0x8880, RZ ;  /* 0x0000888002147816 */ /* 0x020fca00000000ff */
[----:B------:R-:W-:-:S07]  /*a910*/  IMAD R3, R20, R17, RZ ;  /* 0x0000001114037224 */ /* 0x000fce00078e02ff */
.L_x_285:
[----:B------:R-:W-:Y:S05]  /*a920*/  BSYNC B1 ;  /* 0x0000000000017941 */ /* 0x000fea0003800000 */
.L_x_284:
        /* <DEDUP_REMOVED lines=10> */
.L_x_287:
[----:B------:R-:W-:Y:S05]  /*a9d0*/  BSYNC B1 ;  /* 0x0000000000017941 */ /* 0x000fea0003800000 */
.L_x_286:
[----:B------:R-:W-:Y:S01]  /*a9e0*/  @!P4 IMAD R133, R133, R16, R3 ;  /* 0x000000108585c224 */ /* 0x000fe200078e0203 */
[----:B------:R-:W-:Y:S04]  /*a9f0*/  BSSY B1, `(.L_x_288) ;  /* 0x0000006000017945 */ /* 0x000fe80003800000 */
[----:B------:R0:W-:Y:S01]  /*aa00*/  @!P4 STG.E.U8 desc[UR46][R6.64+0x79], R133 ;  /* 0x000079850600c986 */ /* 0x0001e2000c10112e */
[----:B------:R-:W-:Y:S05]  /*aa10*/  @P5 BRA `(.L_x_289) ;  /* 0x00000000000c5947 */ /* 0x000fea0003800000 */
[----:B------:R-:W5:Y:S02]  /*aa20*/  LDG.E.U8 R2, desc[UR46][R18.64+0x78] ;  /* 0x0000782e12027981 */ /* 0x000f64000c1e1100 */
[----:B-----5:R-:W-:-:S05]  /*aa30*/  PRMT R20, R2, 0x8880, RZ ;  /* 0x0000888002147816 */ /* 0x020fca00000000ff */
[----:B------:R-:W-:-:S07]  /*aa40*/  IMAD R3, R20, R17, RZ ;  /* 0x0000001114037224 */ /* 0x000fce00078e02ff */
.L_x_289:
[----:B------:R-:W-:Y:S05]  /*aa50*/  BSYNC B1 ;  /* 0x0000000000017941 */ /* 0x000fea0003800000 */
.L_x_288:
[----:B0-----:R-:W-:Y:S01]  /*aa60*/  @!P5 IMAD R21, R134, R16, R3 ;  /* 0x000000108615d224 */ /* 0x001fe200078e0203 */
[----:B------:R-:W-:Y:S04]  /*aa70*/  BSSY B1, `(.L_x_290) ;  /* 0x0000006000017945 */ /* 0x000fe80003800000 */
[----:B------:R0:W-:Y:S01]  /*aa80*/  @!P5 STG.E.U8 desc[UR46][R10.64+0x78], R21 ;  /* 0x000078150a00d986 */ /* 0x0001e2000c10112e */
[----:B------:R-:W-:Y:S05]  /*aa90*/  @P6 BRA `(.L_x_291) ;  /* 0x00000000000c6947 */ /* 0x000fea0003800000 */
[----:B------:R-:W5:Y:S02]  /*aaa0*/  LDG.E.U8 R2, desc[UR46][R18.64+0x79] ;  /* 0x0000792e12027981 */ /* 0x000f64000c1e1100 */
[----:B-----5:R-:W-:-:S05]  /*aab0*/  PRMT R20, R2, 0x8880, RZ ;  /* 0x0000888002147816 */ /* 0x020fca00000000ff */
[----:B------:R-:W-:-:S07]  /*aac0*/  IMAD R3, R20, R17, RZ ;  /* 0x0000001114037224 */ /* 0x000fce00078e02ff */
.L_x_291:
[----:B------:R-:W-:Y:S05]  /*aad0*/  BSYNC B1 ;  /* 0x0000000000017941 */ /* 0x000fea0003800000 */
.L_x_290:
        /* <DEDUP_REMOVED lines=10> */
.L_x_293:
[----:B------:R-:W-:Y:S05]  /*ab80*/  BSYNC B1 ;  /* 0x0000000000017941 */ /* 0x000fea0003800000 */
.L_x_292:
[----:B0-----:R-:W-:Y:S01]  /*ab90*/  @!P4 IMAD R21, R104, R16, R3 ;  /* 0x000000106815c224 */ /* 0x001fe200078e0203 */
[----:B------:R-:W-:Y:S04]  /*aba0*/  BSSY B1, `(.L_x_294) ;  /* 0x0000006000017945 */ /* 0x000fe80003800000 */
[----:B------:R0:W-:Y:S01]  /*abb0*/  @!P4 STG.E.U8 desc[UR46][R4.64+0x80], R21 ;  /* 0x000080150400c986 */ /* 0x0001e2000c10112e */
[----:B------:R-:W-:Y:S05]  /*abc0*/  @P5 BRA `(.L_x_295) ;  /* 0x00000000000c5947 */ /* 0x000fea0003800000 */
[----:B------:R-:W5:Y:S02]  /*abd0*/  LDG.E.U8 R2, desc[UR46][R14.64+0x81] ;  /* 0x0000812e0e027981 */ /* 0x000f64000c1e1100 */
[----:B-----5:R-:W-:-:S05]  /*abe0*/  PRMT R20, R2, 0x8880, RZ ;  /* 0x0000888002147816 */ /* 0x020fca00000000ff */
[----:B------:R-:W-:-:S07]  /*abf0*/  IMAD R3, R20, R17, RZ ;  /* 0x0000001114037224 */ /* 0x000fce00078e02ff */
.L_x_295:
[----:B------:R-:W-:Y:S05]  /*ac00*/  BSYNC B1 ;  /* 0x0000000000017941 */ /* 0x000fea0003800000 */
.L_x_294:
[----:B------:R-:W-:Y:S01]  /*ac10*/  @!P5 IMAD R105, R105, R16, R3 ;  /* 0x000000106969d224 */ /* 0x000fe200078e0203 */
[----:B------:R-:W-:Y:S04]  /*ac20*/  BSSY B1, `(.L_x_296) ;  /* 0x0000006000017945 */ /* 0x000fe80003800000 */
[----:B------:R0:W-:Y:S01]  /*ac30*/  @!P5 STG.E.U8 desc[UR46][R4.64+0x81], R105 ;  /* 0x000081690400d986 */ /* 0x0001e2000c10112e */
[----:B------:R-:W-:Y:S05]  /*ac40*/  @P6 BRA `(.L_x_297) ;  /* 0x00000000000c6947 */ /* 0x000fea0003800000 */
[----:B------:R-:W5:Y:S02]  /*ac50*/  LDG.E.U8 R2, desc[UR46][R12.64+0x80] ;  /* 0x0000802e0c027981 */ /* 0x000f64000c1e1100 */
[----:B-----5:R-:W-:-:S05]  /*ac60*/  PRMT R20, R2, 0x8880, RZ ;  /* 0x0000888002147816 */ /* 0x020fca00000000ff */
[----:B------:R-:W-:-:S07]  /*ac70*/  IMAD R3, R20, R17, RZ ;  /* 0x0000001114037224 */ /* 0x000fce00078e02ff */
.L_x_297:
[----:B------:R-:W-:Y:S05]  /*ac80*/  BSYNC B1 ;  /* 0x0000000000017941 */ /* 0x000fea0003800000 */
.L_x_296:
        /* <DEDUP_REMOVED lines=10> */
.L_x_299:
[----:B------:R-:W-:Y:S05]  /*ad30*/  BSYNC B1 ;  /* 0x0000000000017941 */ /* 0x000fea0003800000 */
.L_x_298:
[----:B------:R-:W-:Y:S01]  /*ad40*/  @!P4 IMAD R107, R107, R16, R3 ;  /* 0x000000106b6bc224 */ /* 0x000fe200078e0203 */
[----:B------:R-:W-:Y:S04]  /*ad50*/  BSSY B1, `(.L_x_300) ;  /* 0x0000006000017945 */ /* 0x000fe80003800000 */
[----:B------:R0:W-:Y:S01]  /*ad60*/  @!P4 STG.E.U8 desc[UR46][R8.64+0x81], R107 ;  /* 0x0000816b0800c986 */ /* 0x0001e2000c10112e */
[----:B------:R-:W-:Y:S05]  /*ad70*/  @P5 BRA `(.L_x_301) ;  /* 0x00000000000c5947 */ /* 0x000fea0003800000 */
[----:B------:R-:W5:Y:S02]  /*ad80*/  LDG.E.U8 R2, desc[UR46][R14.64+0x88] ;  /* 0x0000882e0e027981 */ /* 0x000f64000c1e1100 */
[----:B-----5:R-:W-:-:S05]  /*ad90*/  PRMT R20, R2, 0x8880, RZ ;  /* 0x0000888002147816 */ /* 0x020fca00000000ff */
[----:B------:R-:W-:-:S07]  /*ada0*/  IMAD R3, R20, R17, RZ ;  /* 0x0000001114037224 */ /* 0x000fce00078e02ff */
.L_x_301:
[----:B------:R-:W-:Y:S05]  /*adb0*/  BSYNC B1 ;  /* 0x0000000000017941 */ /* 0x000fea0003800000 */
.L_x_300:
[----:B0-----:R-:W-:Y:S01]  /*adc0*/  @!P5 IMAD R21, R108, R16, R3 ;  /* 0x000000106c15d224 */ /* 0x001fe200078e0203 */
[----:B------:R-:W-:Y:S04]  /*add0*/  BSSY B1, `(.L_x_302) ;  /* 0x0000006000017945 */ /* 0x000fe80003800000 */
[----:B------:R0:W-:Y:S01]  /*ade0*/  @!P5 STG.E.U8 desc[UR46][R4.64+0x88], R21 ;  /* 0x000088150400d986 */ /* 0x0001e2000c10112e */
[----:B------:R-:W-:Y:S05]  /*adf0*/  @P6 BRA `(.L_x_303) ;  /* 0x00000000000c6947 */ /* 0x000fea0003800000 */
[----:B------:R-:W5:Y:S02]  /*ae00*/  LDG.E.U8 R2, desc[UR46][R14.64+0x89] ;  /* 0x0000892e0e027981 */ /* 0x000f64000c1e1100 */
[----:B-----5:R-:W-:-:S05]  /*ae10*/  PRMT R20, R2, 0x8880, RZ ;  /* 0x0000888002147816 */ /* 0x020fca00000000ff */
[----:B------:R-:W-:-:S07]  /*ae20*/  IMAD R3, R20, R17, RZ ;  /* 0x0000001114037224 */ /* 0x000fce00078e02ff */
.L_x_303:
[----:B------:R-:W-:Y:S05]  /*ae30*/  BSYNC B1 ;  /* 0x0000000000017941 */ /* 0x000fea0003800000 */
.L_x_302:
        /* <DEDUP_REMOVED lines=10> */
.L_x_305:
[----:B------:R-:W-:Y:S05]  /*aee0*/  BSYNC B1 ;  /* 0x0000000000017941 */ /* 0x000fea0003800000 */
.L_x_304:
[----:B0-----:R-:W-:Y:S01]  /*aef0*/  @!P4 IMAD R21, R110, R16, R3 ;  /* 0x000000106e15c224 */ /* 0x001fe200078e0203 */
[----:B------:R-:W-:Y:S04]  /*af00*/  BSSY B1, `(.L_x_306) ;  /* 0x0000006000017945 */ /* 0x000fe80003800000 */
[----:B------:R0:W-:Y:S01]  /*af10*/  @!P4 STG.E.U8 desc[UR46][R8.64+0x88], R21 ;  /* 0x000088150800c986 */ /* 0x0001e2000c10112e */
[----:B------:R-:W-:Y:S05]  /*af20*/  @P5 BRA `(.L_x_307) ;  /* 0x00000000000c5947 */ /* 0x000fea0003800000 */
[----:B------:R-:W5:Y:S02]  /*af30*/  LDG.E.U8 R2, desc[UR46][R12.64+0x89] ;  /* 0x0000892e0c027981 */ /* 0x000f64000c1e1100 */
[----:B-----5:R-:W-:-:S05]  /*af40*/  PRMT R20, R2, 0x8880, RZ ;  /* 0x0000888002147816 */ /* 0x020fca00000000ff */
[----:B------:R-:W-:-:S07]  /*af50*/  IMAD R3, R20, R17, RZ ;  /* 0x0000001114037224 */ /* 0x000fce00078e02ff */
.L_x_307:
[----:B------:R-:W-:Y:S05]  /*af60*/  BSYNC B1 ;  /* 0x0000000000017941 */ /* 0x000fea0003800000 */
.L_x_306:
[----:B------:R-:W-:Y:S01]  /*af70*/  @!P5 IMAD R111, R111, R16, R3 ;  /* 0x000000106f6fd224 */ /* 0x000fe200078e0203 */
[----:B------:R-:W-:Y:S04]  /*af80*/  BSSY B1, `(.L_x_308) ;  /* 0x0000006000017945 */ /* 0x000fe80003800000 */
[----:B------:R0:W-:Y:S01]  /*af90*/  @!P5 STG.E.U8 desc[UR46][R8.64+0x89], R111 ;  /* 0x0000896f0800d986 */ /* 0x0001e2000c10112e */
[----:B------:R-:W-:Y:S05]  /*afa0*/  @P6 BRA `(.L_x_309) ;  /* 0x00000000000c6947 */ /* 0x000fea0003800000 */
[----:B------:R-:W5:Y:S02]  /*afb0*/  LDG.E.U8 R2, desc[UR46][R14.64+0x90] ;  /* 0x0000902e0e027981 */ /* 0x000f64000c1e1100 */
[----:B-----5:R-:W-:-:S05]  /*afc0*/  PRMT R20, R2, 0x8880, RZ ;  /* 0x0000888002147816 */ /* 0x020fca00000000ff */
[----:B------:R-:W-:-:S07]  /*afd0*/  IMAD R3, R20, R17, RZ ;  /* 0x0000001114037224 */ /* 0x000fce00078e02ff */
.L_x_309:
[----:B------:R-:W-:Y:S05]  /*afe0*/  BSYNC B1 ;  /* 0x0000000000017941 */ /* 0x000fea0003800000 */
.L_x_308:
        /* <DEDUP_REMOVED lines=10> */
.L_x_311:
[----:B------:R-:W-:Y:S05]  /*b090*/  BSYNC B1 ;  /* 0x0000000000017941 */ /* 0x000fea0003800000 */
.L_x_310:
[----:B------:R-:W-:Y:S01]  /*b0a0*/  @!P4 IMAD R113, R113, R16, R3 ;  /* 0x000000107171c224 */ /* 0x000fe200078e0203 */
[----:B------:R-:W-:Y:S04]  /*b0b0*/  BSSY B1, `(.L_x_312) ;  /* 0x0000006000017945 */ /* 0x000fe80003800000 */
[----:B------:R0:W-:Y:S01]  /*b0c0*/  @!P4 STG.E.U8 desc[UR46][R4.64+0x91], R113 ;  /* 0x000091710400c986 */ /* 0x0001e2000c10112e */
[----:B------:R-:W-:Y:S05]  /*b0d0*/  @P5 BRA `(.L_x_313) ;  /* 0x00000000000c5947 */ /* 0x000fea0003800000 */
[----:B------:R-:W5:Y:S02]  /*b0e0*/  LDG.E.U8 R2, desc[UR46][R12.64+0x90] ;  /* 0x0000902e0c027981 */ /* 0x000f64000c1e1100 */
[----:B-----5:R-:W-:-:S05]  /*b0f0*/  PRMT R20, R2, 0x8880, RZ ;  /* 0x0000888002147816 */ /* 0x020fca00000000ff */
[----:B------:R-:W-:-:S07]  /*b100*/  IMAD R3, R20, R17, RZ ;  /* 0x0000001114037224 */ /* 0x000fce00078e02ff */
.L_x_313:
[----:B------:R-:W-:Y:S05]  /*b110*/  BSYNC B1 ;  /* 0x0000000000017941 */ /* 0x000fea0003800000 */
.L_x_312:
[----:B0-----:R-:W-:Y:S01]  /*b120*/  @!P5 IMAD R21, R114, R16, R3 ;  /* 0x000000107215d224 */ /* 0x001fe200078e0203 */
[----:B------:R-:W-:Y:S04]  /*b130*/  BSSY B1, `(.L_x_314) ;  /* 0x0000006000017945 */ /* 0x000fe80003800000 */
[----:B------:R0:W-:Y:S01]  /*b140*/  @!P5 STG.E.U8 desc[UR46][R8.64+0x90], R21 ;  /* 0x000090150800d986 */ /* 0x0001e2000c10112e */
[----:B------:R-:W-:Y:S05]  /*b150*/  @P6 BRA `(.L_x_315) ;  /* 0x00000000000c6947 */ /* 0x000fea0003800000 */
[----:B------:R-:W5:Y:S02]  /*b160*/  LDG.E.U8 R2, desc[UR46][R12.64+0x91] ;  /* 0x0000912e0c027981 */ /* 0x000f64000c1e1100 */
[----:B-----5:R-:W-:-:S05]  /*b170*/  PRMT R20, R2, 0x8880, RZ ;  /* 0x0000888002147816 */ /* 0x020fca00000000ff */
[----:B------:R-:W-:-:S07]  /*b180*/  IMAD R3, R20, R17, RZ ;  /* 0x0000001114037224 */ /* 0x000fce00078e02ff */
.L_x_315:
[----:B------:R-:W-:Y:S05]  /*b190*/  BSYNC B1 ;  /* 0x0000000000017941 */ /* 0x000fea0003800000 */
.L_x_314:
        /* <DEDUP_REMOVED lines=10> */
.L_x_317:
[----:B------:R-:W-:Y:S05]  /*b240*/  BSYNC B1 ;  /* 0x0000000000017941 */ /* 0x000fea0003800000 */
.L_x_316:
[----:B0-----:R-:W-:Y:S01]  /*b250*/  @!P4 IMAD R21, R116, R16, R3 ;  /* 0x000000107415c224 */ /* 0x001fe200078e0203 */
[----:B------:R-:W-:Y:S04]  /*b260*/  BSSY B1, `(.L_x_318) ;  /* 0x0000006000017945 */ /* 0x000fe80003800000 */
[----:B------:R0:W-:Y:S01]  /*b270*/  @!P4 STG.E.U8 desc[UR46][R4.64+0x98], R21 ;  /* 0x000098150400c986 */ /* 0x0001e2000c10112e */
[----:B------:R-:W-:Y:S05]  /*b280*/  @P5 BRA `(.L_x_319) ;  /* 0x00000000000c5947 */ /* 0x000fea0003800000 */
[----:B------:R-:W5:Y:S02]  /*b290*/  LDG.E.U8 R2, desc[UR46][R14.64+0x99] ;  /* 0x0000992e0e027981 */ /* 0x000f64000c1e1100 */
[----:B-----5:R-:W-:-:S05]  /*b2a0*/  PRMT R20, R2, 0x8880, RZ ;  /* 0x0000888002147816 */ /* 0x020fca00000000ff */
[----:B------:R-:W-:-:S07]  /*b2b0*/  IMAD R3, R20, R17, RZ ;  /* 0x0000001114037224 */ /* 0x000fce00078e02ff */
.L_x_319:
[----:B------:R-:W-:Y:S05]  /*b2c0*/  BSYNC B1 ;  /* 0x0000000000017941 */ /* 0x000fea0003800000 */
.L_x_318:
[----:B------:R-:W-:Y:S01]  /*b2d0*/  @!P5 IMAD R117, R117, R16, R3 ;  /* 0x000000107575d224 */ /* 0x000fe200078e0203 */
[----:B------:R-:W-:Y:S04]  /*b2e0*/  BSSY B1, `(.L_x_320) ;  /* 0x0000006000017945 */ /* 0x000fe80003800000 */
[----:B------:R0:W-:Y:S01]  /*b2f0*/  @!P5 STG.E.U8 desc[UR46][R4.64+0x99], R117 ;  /* 0x000099750400d986 */ /* 0x0001e2000c10112e */
[----:B------:R-:W-:Y:S05]  /*b300*/  @P6 BRA `(.L_x_321) ;  /* 0x00000000000c6947 */ /* 0x000fea0003800000 */
[----:B------:R-:W5:Y:S02]  /*b310*/  LDG.E.U8 R2, desc[UR46][R12.64+0x98] ;  /* 0x0000982e0c027981 */ /* 0x000f64000c1e1100 */
[----:B-----5:R-:W-:-:S05]  /*b320*/  PRMT R20, R2, 0x8880, RZ ;  /* 0x0000888002147816 */ /* 0x020fca00000000ff */
[----:B------:R-:W-:-:S07]  /*b330*/  IMAD R3, R20, R17, RZ ;  /* 0x0000001114037224 */ /* 0x000fce00078e02ff */
.L_x_321:
[----:B------:R-:W-:Y:S05]  /*b340*/  BSYNC B1 ;  /* 0x0000000000017941 */ /* 0x000fea0003800000 */
.L_x_320:
        /* <DEDUP_REMOVED lines=10> */
.L_x_323:
[----:B------:R-:W-:Y:S05]  /*b3f0*/  BSYNC B1 ;  /* 0x0000000000017941 */ /* 0x000fea0003800000 */
.L_x_322:
[----:B------:R-:W-:Y:S01]  /*b400*/  @!P4 IMAD R119, R119, R16, R3 ;  /* 0x000000107777c224 */ /* 0x000fe200078e0203 */
[----:B------:R-:W-:Y:S04]  /*b410*/  BSSY B1, `(.L_x_324) ;  /* 0x0000006000017945 */ /* 0x000fe80003800000 */
[----:B------:R0:W-:Y:S01]  /*b420*/  @!P4 STG.E.U8 desc[UR46][R8.64+0x99], R119 ;  /* 0x000099770800c986 */ /* 0x0001e2000c10112e */
[----:B------:R-:W-:Y:S05]  /*b430*/  @P5 BRA `(.L_x_325) ;  /* 0x00000000000c5947 */ /* 0x000fea0003800000 */
[----:B------:R-:W5:Y:S02]  /*b440*/  LDG.E.U8 R2, desc[UR46][R22.64+0x80] ;  /* 0x0000802e16027981 */ /* 0x000f64000c1e1100 */
[----:B-----5:R-:W-:-:S05]  /*b450*/  PRMT R20, R2, 0x8880, RZ ;  /* 0x0000888002147816 */ /* 0x020fca00000000ff */
[----:B------:R-:W-:-:S07]  /*b460*/  IMAD R3, R20, R17, RZ ;  /* 0x0000001114037224 */ /* 0x000fce00078e02ff */
.L_x_325:
[----:B------:R-:W-:Y:S05]  /*b470*/  BSYNC B1 ;  /* 0x0000000000017941 */ /* 0x000fea0003800000 */
.L_x_324:
[----:B0-----:R-:W-:Y:S01]  /*b480*/  @!P5 IMAD R21, R88, R16, R3 ;  /* 0x000000105815d224 */ /* 0x001fe200078e0203 */
[----:B------:R-:W-:Y:S04]  /*b490*/  BSSY B1, `(.L_x_326) ;  /* 0x0000006000017945 */ /* 0x000fe80003800000 */
[----:B------:R0:W-:Y:S01]  /*b4a0*/  @!P5 STG.E.U8 desc[UR46][R6.64+0x80], R21 ;  /* 0x000080150600d986 */ /* 0x0001e2000c10112e */
[----:B------:R-:W-:Y:S05]  /*b4b0*/  @P6 BRA `(.L_x_327) ;  /* 0x00000000000c6947 */ /* 0x000fea0003800000 */
[----:B------:R-:W5:Y:S02]  /*b4c0*/  LDG.E.U8 R2, desc[UR46][R22.64+0x81] ;  /* 0x0000812e16027981 */ /* 0x000f64000c1e1100 */
[----:B-----5:R-:W-:-:S05]  /*b4d0*/  PRMT R20, R2, 0x8880, RZ ;  /* 0x0000888002147816 */ /* 0x020fca00000000ff */
[----:B------:R-:W-:-:S07]  /*b4e0*/  IMAD R3, R20, R17, RZ ;  /* 0x0000001114037224 */ /* 0x000fce00078e02ff */
.L_x_327:
[----:B------:R-:W-:Y:S05]  /*b4f0*/  BSYNC B1 ;  /* 0x0000000000017941 */ /* 0x000fea0003800000 */
.L_x_326:
        /* <DEDUP_REMOVED lines=10> */
.L_x_329:
[----:B------:R-:W-:Y:S05]  /*b5a0*/  BSYNC B1 ;  /* 0x0000000000017941 */ /* 0x000fea0003800000 */
.L_x_328:
[----:B0-----:R-:W-:Y:S01]  /*b5b0*/  @!P4 IMAD R21, R90, R16, R3 ;  /* 0x000000105a15c224 */ /* 0x001fe200078e0203 */
[----:B------:R-:W-:Y:S04]  /*b5c0*/  BSSY B1, `(.L_x_330) ;  /* 0x0000006000017945 */ /* 0x000fe80003800000 */
[----:B------:R0:W-:Y:S01]  /*b5d0*/  @!P4 STG.E.U8 desc[UR46][R10.64+0x80], R21 ;  /* 0x000080150a00c986 */ /* 0x0001e2000c10112e */
[----:B------:R-:W-:Y:S05]  /*b5e0*/  @P5 BRA `(.L_x_331) ;  /* 0x00000000000c5947 */ /* 0x000fea0003800000 */
[----:B------:R-:W5:Y:S02]  /*b5f0*/  LDG.E.U8 R2, desc[UR46][R18.64+0x81] ;  /* 0x0000812e12027981 */ /* 0x000f64000c1e1100 */
[----:B-----5:R-:W-:-:S05]  /*b600*/  PRMT R20, R2, 0x8880, RZ ;  /* 0x0000888002147816 */ /* 0x020fca00000000ff */
[----:B------:R-:W-:-:S07]  /*b610*/  IMAD R3, R20, R17, RZ ;  /* 0x0000001114037224 */ /* 0x000fce00078e02ff */
.L_x_331:
[----:B------:R-:W-:Y:S05]  /*b620*/  BSYNC B1 ;  /* 0x0000000000017941 */ /* 0x000fea0003800000 */
.L_x_330:
[----:B------:R-:W-:Y:S01]  /*b630*/  @!P5 IMAD R91, R91, R16, R3 ;  /* 0x000000105b5bd224 */ /* 0x000fe200078e0203 */
[----:B------:R-:W-:Y:S04]  /*b640*/  BSSY B1, `(.L_x_332) ;  /* 0x0000006000017945 */ /* 0x000fe80003800000 */
[----:B------:R0:W-:Y:S01]  /*b650*/  @!P5 STG.E.U8 desc[UR46][R10.64+0x81], R91 ;  /* 0x0000815b0a00d986 */ /* 0x0001e2000c10112e */
[----:B------:R-:W-:Y:S05]  /*b660*/  @P6 BRA `(.L_x_333) ;  /* 0x00000000000c6947 */ /* 0x000fea0003800000 */
[----:B------:R-:W5:Y:S02]  /*b670*/  LDG.E.U8 R2, desc[UR46][R22.64+0x88] ;  /* 0x0000882e16027981 */ /* 0x000f64000c1e1100 */
[----:B-----5:R-:W-:-:S05]  /*b680*/  PRMT R20, R2, 0x8880, RZ ;  /* 0x0000888002147816 */ /* 0x020fca00000000ff */
[----:B------:R-:W-:-:S07]  /*b690*/  IMAD R3, R20, R17, RZ ;  /* 0x0000001114037224 */ /* 0x000fce00078e02ff */
.L_x_333:
[----:B------:R-:W-:Y:S05]  /*b6a0*/  BSYNC B1 ;  /* 0x0000000000017941 */ /* 0x000fea0003800000 */
.L_x_332:
        /* <DEDUP_REMOVED lines=10> */
.L_x_335:
[----:B------:R-:W-:Y:S05]  /*b750*/  BSYNC B1 ;  /* 0x0000000000017941 */ /* 0x000fea0003800000 */
.L_x_334:
[----:B------:R-:W-:Y:S01]  /*b760*/  @!P4 IMAD R93, R93, R16, R3 ;  /* 0x000000105d5dc224 */ /* 0x000fe200078e0203 */
[----:B------:R-:W-:Y:S04]  /*b770*/  BSSY B1, `(.L_x_336) ;  /* 0x0000006000017945 */ /* 0x000fe80003800000 */
[----:B------:R0:W-:Y:S01]  /*b780*/  @!P4 STG.E.U8 desc[UR46][R6.64+0x89], R93 ;  /* 0x0000895d0600c986 */ /* 0x0001e2000c10112e */
[----:B------:R-:W-:Y:S05]  /*b790*/  @P5 BRA `(.L_x_337) ;  /* 0x00000000000c5947 */ /* 0x000fea0003800000 */
[----:B------:R-:W5:Y:S02]  /*b7a0*/  LDG.E.U8 R2, desc[UR46][R18.64+0x88] ;  /* 0x0000882e12027981 */ /* 0x000f64000c1e1100 */
[----:B-----5:R-:W-:-:S05]  /*b7b0*/  PRMT R20, R2, 0x8880, RZ ;  /* 0x0000888002147816 */ /* 0x020fca00000000ff */
[----:B------:R-:W-:-:S07]  /*b7c0*/  IMAD R3, R20, R17, RZ ;  /* 0x0000001114037224 */ /* 0x000fce00078e02ff */
.L_x_337:
[----:B------:R-:W-:Y:S05]  /*b7d0*/  BSYNC B1 ;  /* 0x0000000000017941 */ /* 0x000fea0003800000 */
.L_x_336:
[----:B0-----:R-:W-:Y:S01]  /*b7e0*/  @!P5 IMAD R21, R94, R16, R3 ;  /* 0x000000105e15d224 */ /* 0x001fe200078e0203 */
[----:B------:R-:W-:Y:S04]  /*b7f0*/  BSSY B1, `(.L_x_338) ;  /* 0x0000006000017945 */ /* 0x000fe80003800000 */
[----:B------:R0:W-:Y:S01]  /*b800*/  @!P5 STG.E.U8 desc[UR46][R10.64+0x88], R21 ;  /* 0x000088150a00d986 */ /* 0x0001e2000c10112e */
[----:B------:R-:W-:Y:S05]  /*b810*/  @P6 BRA `(.L_x_339) ;  /* 0x00000000000c6947 */ /* 0x000fea0003800000 */
[----:B------:R-:W5:Y:S02]  /*b820*/  LDG.E.U8 R2, desc[UR46][R18.64+0x89] ;  /* 0x0000892e12027981 */ /* 0x000f64000c1e1100 */
[----:B-----5:R-:W-:-:S05]  /*b830*/  PRMT R20, R2, 0x8880, RZ ;  /* 0x0000888002147816 */ /* 0x020fca00000000ff */
[----:B------:R-:W-:-:S07]  /*b840*/  IMAD R3, R20, R17, RZ ;  /* 0x0000001114037224 */ /* 0x000fce00078e02ff */
.L_x_339:
[----:B------:R-:W-:Y:S05]  /*b850*/  BSYNC B1 ;  /* 0x0000000000017941 */ /* 0x000fea0003800000 */
.L_x_338:
        /* <DEDUP_REMOVED lines=10> */
.L_x_341:
[----:B------:R-:W-:Y:S05]  /*b900*/  BSYNC B1 ;  /* 0x0000000000017941 */ /* 0x000fea0003800000 */
.L_x_340:
[----:B0-----:R-:W-:Y:S01]  /*b910*/  @!P4 IMAD R21, R96, R16, R3 ;  /* 0x000000106015c224 */ /* 0x001fe200078e0203 */
[----:B------:R-:W-:Y:S04]  /*b920*/  BSSY B1, `(.L_x_342) ;  /* 0x0000006000017945 */ /* 0x000fe80003800000 */
[----:B------:R0:W-:Y:S01]  /*b930*/  @!P4 STG.E.U8 desc[UR46][R6.64+0x90], R21 ;  /* 0x000090150600c986 */ /* 0x0001e2000c10112e */
[----:B------:R-:W-:Y:S05]  /*b940*/  @P5 BRA `(.L_x_343) ;  /* 0x00000000000c5947 */ /* 0x000fea0003800000 */
[----:B------:R-:W5:Y:S02]  /*b950*/  LDG.E.U8 R2, desc[UR46][R22.64+0x91] ;  /* 0x0000912e16027981 */ /* 0x000f64000c1e1100 */
[----:B-----5:R-:W-:-:S05]  /*b960*/  PRMT R20, R2, 0x8880, RZ ;  /* 0x0000888002147816 */ /* 0x020fca00000000ff */
[----:B------:R-:W-:-:S07]  /*b970*/  IMAD R3, R20, R17, RZ ;  /* 0x0000001114037224 */ /* 0x000fce00078e02ff */
.L_x_343:
[----:B------:R-:W-:Y:S05]  /*b980*/  BSYNC B1 ;  /* 0x0000000000017941 */ /* 0x000fea0003800000 */
.L_x_342:
[----:B------:R-:W-:Y:S01]  /*b990*/  @!P5 IMAD R97, R97, R16, R3 ;  /* 0x000000106161d224 */ /* 0x000fe200078e0203 */
[----:B------:R-:W-:Y:S04]  /*b9a0*/  BSSY B1, `(.L_x_344) ;  /* 0x0000006000017945 */ /* 0x000fe80003800000 */
[----:B------:R0:W-:Y:S01]  /*b9b0*/  @!P5 STG.E.U8 desc[UR46][R6.64+0x91], R97 ;  /* 0x000091610600d986 */ /* 0x0001e2000c10112e */
[----:B------:R-:W-:Y:S05]  /*b9c0*/  @P6 BRA `(.L_x_345) ;  /* 0x00000000000c6947 */ /* 0x000fea0003800000 */
[----:B------:R-:W5:Y:S02]  /*b9d0*/  LDG.E.U8 R2, desc[UR46][R18.64+0x90] ;  /* 0x0000902e12027981 */ /* 0x000f64000c1e1100 */
[----:B-----5:R-:W-:-:S05]  /*b9e0*/  PRMT R20, R2, 0x8880, RZ ;  /* 0x0000888002147816 */ /* 0x020fca00000000ff */
[----:B------:R-:W-:-:S07]  /*b9f0*/  IMAD R3, R20, R17, RZ ;  /* 0x0000001114037224 */ /* 0x000fce00078e02ff */
.L_x_345:
[----:B------:R-:W-:Y:S05]  /*ba00*/  BSYNC B1 ;  /* 0x0000000000017941 */ /* 0x000fea0003800000 */
.L_x_344:
        /* <DEDUP_REMOVED lines=10> */
.L_x_347:
[----:B------:R-:W-:Y:S05]  /*bab0*/  BSYNC B1 ;  /* 0x0000000000017941 */ /* 0x000fea0003800000 */
.L_x_346:
[----:B------:R-:W-:Y:S01]  /*bac0*/  @!P4 IMAD R99, R99, R16, R3 ;  /* 0x000000106363c224 */ /* 0x000fe200078e0203 */
[----:B------:R-:W-:Y:S04]  /*bad0*/  BSSY B1, `(.L_x_348) ;  /* 0x0000006000017945 */ /* 0x000fe80003800000 */
[----:B------:R0:W-:Y:S01]  /*bae0*/  @!P4 STG.E.U8 desc[UR46][R10.64+0x91], R99 ;  /* 0x000091630a00c986 */ /* 0x0001e2000c10112e */
[----:B------:R-:W-:Y:S05]  /*baf0*/  @P5 BRA `(.L_x_349) ;  /* 0x00000000000c5947 */ /* 0x000fea0003800000 */
[----:B------:R-:W5:Y:S02]  /*bb00*/  LDG.E.U8 R2, desc[UR46][R22.64+0x98] ;  /* 0x0000982e16027981 */ /* 0x000f64000c1e1100 */
[----:B-----5:R-:W-:-:S05]  /*bb10*/  PRMT R20, R2, 0x8880, RZ ;  /* 0x0000888002147816 */ /* 0x020fca00000000ff */
[----:B------:R-:W-:-:S07]  /*bb20*/  IMAD R3, R20, R17, RZ ;  /* 0x0000001114037224 */ /* 0x000fce00078e02ff */
.L_x_349:
[----:B------:R-:W-:Y:S05]  /*bb30*/  BSYNC B1 ;  /* 0x0000000000017941 */ /* 0x000fea0003800000 */
.L_x_348:
[----:B0-----:R-:W-:Y:S01]  /*bb40*/  @!P5 IMAD R21, R100, R16, R3 ;  /* 0x000000106415d224 */ /* 0x001fe200078e0203 */
[----:B------:R-:W-:Y:S04]  /*bb50*/  BSSY B1, `(.L_x_350) ;  /* 0x0000006000017945 */ /* 0x000fe80003800000 */
[----:B------:R0:W-:Y:S01]  /*bb60*/  @!P5 STG.E.U8 desc[UR46][R6.64+0x98], R21 ;  /* 0x000098150600d986 */ /* 0x0001e2000c10112e */
[----:B------:R-:W-:Y:S05]  /*bb70*/  @P6 BRA `(.L_x_351) ;  /* 0x00000000000c6947 */ /* 0x000fea0003800000 */
[----:B------:R-:W5:Y:S02]  /*bb80*/  LDG.E.U8 R2, desc[UR46][R22.64+0x99] ;  /* 0x0000992e16027981 */ /* 0x000f64000c1e1100 */
[----:B-----5:R-:W-:-:S05]  /*bb90*/  PRMT R20, R2, 0x8880, RZ ;  /* 0x0000888002147816 */ /* 0x020fca00000000ff */
[----:B------:R-:W-:-:S07]  /*bba0*/  IMAD R3, R20, R17, RZ ;  /* 0x0000001114037224 */ /* 0x000fce00078e02ff */
.L_x_351:
[----:B------:R-:W-:Y:S05]  /*bbb0*/  BSYNC B1 ;  /* 0x0000000000017941 */ /* 0x000fea0003800000 */
.L_x_350:
        /* <DEDUP_REMOVED lines=10> */
.L_x_353:
[----:B------:R-:W-:Y:S05]  /*bc60*/  BSYNC B1 ;  /* 0x0000000000017941 */ /* 0x000fea0003800000 */
.L_x_352:
[----:B0-----:R-:W-:Y:S01]  /*bc70*/  @!P4 IMAD R21, R102, R16, R3 ;  /* 0x000000106615c224 */ /* 0x001fe200078e0203 */
[----:B------:R-:W-:Y:S04]  /*bc80*/  BSSY B1, `(.L_x_354) ;  /* 0x0000006000017945 */ /* 0x000fe80003800000 */
[----:B------:R0:W-:Y:S01]  /*bc90*/  @!P4 STG.E.U8 desc[UR46][R10.64+0x98], R21 ;  /* 0x000098150a00c986 */ /* 0x0001e2000c10112e */
[----:B------:R-:W-:Y:S05]  /*bca0*/  @P5 BRA `(.L_x_355) ;  /* 0x00000000000c5947 */ /* 0x000fea0003800000 */
[----:B------:R-:W5:Y:S02]  /*bcb0*/  LDG.E.U8 R2, desc[UR46][R18.64+0x99] ;  /* 0x0000992e12027981 */ /* 0x000f64000c1e1100 */
[----:B-----5:R-:W-:-:S05]  /*bcc0*/  PRMT R20, R2, 0x8880, RZ ;  /* 0x0000888002147816 */ /* 0x020fca00000000ff */
[----:B------:R-:W-:-:S07]  /*bcd0*/  IMAD R3, R20, R17, RZ ;  /* 0x0000001114037224 */ /* 0x000fce00078e02ff */
.L_x_355:
[----:B------:R-:W-:Y:S05]  /*bce0*/  BSYNC B1 ;  /* 0x0000000000017941 */ /* 0x000fea0003800000 */
.L_x_354:
[----:B------:R-:W-:Y:S01]  /*bcf0*/  @!P5 IMAD R103, R103, R16, R3 ;  /* 0x000000106767d224 */ /* 0x000fe200078e0203 */
[----:B------:R-:W-:Y:S04]  /*bd00*/  BSSY B1, `(.L_x_356) ;  /* 0x0000006000017945 */ /* 0x000fe80003800000 */
[----:B------:R0:W-:Y:S01]  /*bd10*/  @!P5 STG.E.U8 desc[UR46][R10.64+0x99], R103 ;  /* 0x000099670a00d986 */ /* 0x0001e2000c10112e */
[----:B------:R-:W-:Y:S05]  /*bd20*/  @P6 BRA `(.L_x_357) ;  /* 0x00000000000c6947 */ /* 0x000fea0003800000 */
[----:B------:R-:W5:Y:S02]  /*bd30*/  LDG.E.U8 R2, desc[UR46][R14.64+0xa0] ;  /* 0x0000a02e0e027981 */ /* 0x000f64000c1e1100 */
[----:B-----5:R-:W-:-:S05]  /*bd40*/  PRMT R20, R2, 0x8880, RZ ;  /* 0x0000888002147816 */ /* 0x020fca00000000ff */
[----:B------:R-:W-:-:S07]  /*bd50*/  IMAD R3, R20, R17, RZ ;  /* 0x0000001114037224 */ /* 0x000fce00078e02ff */
.L_x_357:
[----:B------:R-:W-:Y:S05]  /*bd60*/  BSYNC B1 ;  /* 0x0000000000017941 */ /* 0x000fea0003800000 */
.L_x_356:
        /* <DEDUP_REMOVED lines=10> */
.L_x_359:
[----:B------:R-:W-:Y:S05]  /*be10*/  BSYNC B1 ;  /* 0x0000000000017941 */ /* 0x000fea0003800000 */
.L_x_358:
[----:B------:R-:W-:Y:S01]  /*be20*/  @!P4 IMAD R73, R73, R16, R3 ;  /* 0x000000104949c224 */ /* 0x000fe200078e0203 */
[----:B------:R-:W-:Y:S04]  /*be30*/  BSSY B1, `(.L_x_360) ;  /* 0x0000006000017945 */ /* 0x000fe80003800000 */
[----:B------:R0:W-:Y:S01]  /*be40*/  @!P4 STG.E.U8 desc[UR46][R4.64+0xa1], R73 ;  /* 0x0000a1490400c986 */ /* 0x0001e2000c10112e */
[----:B------:R-:W-:Y:S05]  /*be50*/  @P5 BRA `(.L_x_361) ;  /* 0x00000000000c5947 */ /* 0x000fea0003800000 */
[----:B------:R-:W5:Y:S02]  /*be60*/  LDG.E.U8 R2, desc[UR46][R12.64+0xa0] ;  /* 0x0000a02e0c027981 */ /* 0x000f64000c1e1100 */
[----:B-----5:R-:W-:-:S05]  /*be70*/  PRMT R20, R2, 0x8880, RZ ;  /* 0x0000888002147816 */ /* 0x020fca00000000ff */
[----:B------:R-:W-:-:S07]  /*be80*/  IMAD R3, R20, R17, RZ ;  /* 0x0000001114037224 */ /* 0x000fce00078e02ff */
.L_x_361:
[----:B------:R-:W-:Y:S05]  /*be90*/  BSYNC B1 ;  /* 0x0000000000017941 */ /* 0x000fea0003800000 */
.L_x_360:
[----:B0-----:R-:W-:Y:S01]  /*bea0*/  @!P5 IMAD R21, R74, R16, R3 ;  /* 0x000000104a15d224 */ /* 0x001fe200078e0203 */
[----:B------:R-:W-:Y:S04]  /*beb0*/  BSSY B1, `(.L_x_362) ;  /* 0x0000006000017945 */ /* 0x000fe80003800000 */
[----:B------:R0:W-:Y:S01]  /*bec0*/  @!P5 STG.E.U8 desc[UR46][R8.64+0xa0], R21 ;  /* 0x0000a0150800d986 */ /* 0x0001e2000c10112e */
[----:B------:R-:W-:Y:S05]  /*bed0*/  @P6 BRA `(.L_x_363) ;  /* 0x00000000000c6947 */ /* 0x000fea0003800000 */
[----:B------:R-:W5:Y:S02]  /*bee0*/  LDG.E.U8 R2, desc[UR46][R12.64+0xa1] ;  /* 0x0000a12e0c027981 */ /* 0x000f64000c1e1100 */
[----:B-----5:R-:W-:-:S05]  /*bef0*/  PRMT R20, R2, 0x8880, RZ ;  /* 0x0000888002147816 */ /* 0x020fca00000000ff */
[----:B------:R-:W-:-:S07]  /*bf00*/  IMAD R3, R20, R17, RZ ;  /* 0x0000001114037224 */ /* 0x000fce00078e02ff */
.L_x_363:
[----:B------:R-:W-:Y:S05]  /*bf10*/  BSYNC B1 ;  /* 0x0000000000017941 */ /* 0x000fea0003800000 */
.L_x_362:
        /* <DEDUP_REMOVED lines=10> */
.L_x_365:
[----:B------:R-:W-:Y:S05]  /*bfc0*/  BSYNC B1 ;  /* 0x0000000000017941 */ /* 0x000fea0003800000 */
.L_x_364:
[----:B0-----:R-:W-:Y:S01]  /*bfd0*/  @!P4 IMAD R21, R76, R16, R3 ;  /* 0x000000104c15c224 */ /* 0x001fe200078e0203 */
[----:B------:R-:W-:Y:S04]  /*bfe0*/  BSSY B1, `(.L_x_366) ;  /* 0x0000006000017945 */ /* 0x000fe80003800000 */
[----:B------:R0:W-:Y:S01]  /*bff0*/  @!P4 STG.E.U8 desc[UR46][R4.64+0xa8], R21 ;  /* 0x0000a8150400c986 */ /* 0x0001e2000c10112e */
[----:B------:R-:W-:Y:S05]  /*c000*/  @P5 BRA `(.L_x_367) ;  /* 0x00000000000c5947 */ /* 0x000fea0003800000 */
[----:B------:R-:W5:Y:S02]  /*c010*/  LDG.E.U8 R2, desc[UR46][R14.64+0xa9] ;  /* 0x0000a92e0e027981 */ /* 0x000f64000c1e1100 */
[----:B-----5:R-:W-:-:S05]  /*c020*/  PRMT R20, R2, 0x8880, RZ ;  /* 0x0000888002147816 */ /* 0x020fca00000000ff */
[----:B------:R-:W-:-:S07]  /*c030*/  IMAD R3, R20, R17, RZ ;  /* 0x0000001114037224 */ /* 0x000fce00078e02ff */
.L_x_367:
[----:B------:R-:W-:Y:S05]  /*c040*/  BSYNC B1 ;  /* 0x0000000000017941 */ /* 0x000fea0003800000 */
.L_x_366:
[----:B------:R-:W-:Y:S01]  /*c050*/  @!P5 IMAD R77, R77, R16, R3 ;  /* 0x000000104d4dd224 */ /* 0x000fe200078e0203 */
[----:B------:R-:W-:Y:S04]  /*c060*/  BSSY B1, `(.L_x_368) ;  /* 0x0000006000017945 */ /* 0x000fe80003800000 */
[----:B------:R0:W-:Y:S01]  /*c070*/  @!P5 STG.E.U8 desc[UR46][R4.64+0xa9], R77 ;  /* 0x0000a94d0400d986 */ /* 0x0001e2000c10112e */
[----:B------:R-:W-:Y:S05]  /*c080*/  @P6 BRA `(.L_x_369) ;  /* 0x00000000000c6947 */ /* 0x000fea0003800000 */
[----:B------:R-:W5:Y:S02]  /*c090*/  LDG.E.U8 R2, desc[UR46][R12.64+0xa8] ;  /* 0x0000a82e0c027981 */ /* 0x000f64000c1e1100 */
[----:B-----5:R-:W-:-:S05]  /*c0a0*/  PRMT R20, R2, 0x8880, RZ ;  /* 0x0000888002147816 */ /* 0x020fca00000000ff */
[----:B------:R-:W-:-:S07]  /*c0b0*/  IMAD R3, R20, R17, RZ ;  /* 0x0000001114037224 */ /* 0x000fce00078e02ff */
.L_x_369:
[----:B------:R-:W-:Y:S05]  /*c0c0*/  BSYNC B1 ;  /* 0x0000000000017941 */ /* 0x000fea0003800000 */
.L_x_368:
        /* <DEDUP_REMOVED lines=10> */
.L_x_371:
[----:B------:R-:W-:Y:S05]  /*c170*/  BSYNC B1 ;  /* 0x0000000000017941 */ /* 0x000fea0003800000 */
.L_x_370:
[----:B------:R-:W-:Y:S01]  /*c180*/  @!P4 IMAD R79, R79, R16, R3 ;  /* 0x000000104f4fc224 */ /* 0x000fe200078e0203 */
[----:B------:R-:W-:Y:S04]  /*c190*/  BSSY B1, `(.L_x_372) ;  /* 0x0000006000017945 */ /* 0x000fe80003800000 */
[----:B------:R0:W-:Y:S01]  /*c1a0*/  @!P4 STG.E.U8 desc[UR46][R8.64+0xa9], R79 ;  /* 0x0000a94f0800c986 */ /* 0x0001e2000c10112e */
[----:B------:R-:W-:Y:S05]  /*c1b0*/  @P5 BRA `(.L_x_373) ;  /* 0x00000000000c5947 */ /* 0x000fea0003800000 */
[----:B------:R-:W5:Y:S02]  /*c1c0*/  LDG.E.U8 R2, desc[UR46][R14.64+0xb0] ;  /* 0x0000b02e0e027981 */ /* 0x000f64000c1e1100 */
[----:B-----5:R-:W-:-:S05]  /*c1d0*/  PRMT R20, R2, 0x8880, RZ ;  /* 0x0000888002147816 */ /* 0x020fca00000000ff */
[----:B------:R-:W-:-:S07]  /*c1e0*/  IMAD R3, R20, R17, RZ ;  /* 0x0000001114037224 */ /* 0x000fce00078e02ff */
.L_x_373:
[----:B------:R-:W-:Y:S05]  /*c1f0*/  BSYNC B1 ;  /* 0x0000000000017941 */ /* 0x000fea0003800000 */
.L_x_372:
[----:B0-----:R-:W-:Y:S01]  /*c200*/  @!P5 IMAD R21, R80, R16, R3 ;  /* 0x000000105015d224 */ /* 0x001fe200078e0203 */
[----:B------:R-:W-:Y:S04]  /*c210*/  BSSY B1, `(.L_x_374) ;  /* 0x0000006000017945 */ /* 0x000fe80003800000 */
[----:B------:R0:W-:Y:S01]  /*c220*/  @!P5 STG.E.U8 desc[UR46][R4.64+0xb0], R21 ;  /* 0x0000b0150400d986 */ /* 0x0001e2000c10112e */
[----:B------:R-:W-:Y:S05]  /*c230*/  @P6 BRA `(.L_x_375) ;  /* 0x00000000000c6947 */ /* 0x000fea0003800000 */
[----:B------:R-:W5:Y:S02]  /*c240*/  LDG.E.U8 R2, desc[UR46][R14.64+0xb1] ;  /* 0x0000b12e0e027981 */ /* 0x000f64000c1e1100 */
[----:B-----5:R-:W-:-:S05]  /*c250*/  PRMT R20, R2, 0x8880, RZ ;  /* 0x0000888002147816 */ /* 0x020fca00000000ff */
[----:B------:R-:W-:-:S07]  /*c260*/  IMAD R3, R20, R17, RZ ;  /* 0x0000001114037224 */ /* 0x000fce00078e02ff */
.L_x_375:
[----:B------:R-:W-:Y:S05]  /*c270*/  BSYNC B1 ;  /* 0x0000000000017941 */ /* 0x000fea0003800000 */
.L_x_374:
        /* <DEDUP_REMOVED lines=10> */
.L_x_377:
[----:B------:R-:W-:Y:S05]  /*c320*/  BSYNC B1 ;  /* 0x0000000000017941 */ /* 0x000fea0003800000 */
.L_x_376:
[----:B0-----:R-:W-:Y:S01]  /*c330*/  @!P4 IMAD R21, R82, R16, R3 ;  /* 0x000000105215c224 */ /* 0x001fe200078e0203 */
[----:B------:R-:W-:Y:S04]  /*c340*/  BSSY B1, `(.L_x_378) ;  /* 0x0000006000017945 */ /* 0x000fe80003800000 */
[----:B------:R0:W-:Y:S01]  /*c350*/  @!P4 STG.E.U8 desc[UR46][R8.64+0xb0], R21 ;  /* 0x0000b0150800c986 */ /* 0x0001e2000c10112e */
[----:B------:R-:W-:Y:S05]  /*c360*/  @P5 BRA `(.L_x_379) ;  /* 0x00000000000c5947 */ /* 0x000fea0003800000 */
[----:B------:R-:W5:Y:S02]  /*c370*/  LDG.E.U8 R2, desc[UR46][R12.64+0xb1] ;  /* 0x0000b12e0c027981 */ /* 0x000f64000c1e1100 */
[----:B-----5:R-:W-:-:S05]  /*c380*/  PRMT R20, R2, 0x8880, RZ ;  /* 0x0000888002147816 */ /* 0x020fca00000000ff */
[----:B------:R-:W-:-:S07]  /*c390*/  IMAD R3, R20, R17, RZ ;  /* 0x0000001114037224 */ /* 0x000fce00078e02ff */
.L_x_379:
[----:B------:R-:W-:Y:S05]  /*c3a0*/  BSYNC B1 ;  /* 0x0000000000017941 */ /* 0x000fea0003800000 */
.L_x_378:
[----:B------:R-:W-:Y:S01]  /*c3b0*/  @!P5 IMAD R83, R83, R16, R3 ;  /* 0x000000105353d224 */ /* 0x000fe200078e0203 */
[----:B------:R-:W-:Y:S04]  /*c3c0*/  BSSY B1, `(.L_x_380) ;  /* 0x0000006000017945 */ /* 0x000fe80003800000 */
[----:B------:R0:W-:Y:S01]  /*c3d0*/  @!P5 STG.E.U8 desc[UR46][R8.64+0xb1], R83 ;  /* 0x0000b1530800d986 */ /* 0x0001e2000c10112e */
[----:B------:R-:W-:Y:S05]  /*c3e0*/  @P6 BRA `(.L_x_381) ;  /* 0x00000000000c6947 */ /* 0x000fea0003800000 */
[----:B------:R-:W5:Y:S02]  /*c3f0*/  LDG.E.U8 R2, desc[UR46][R14.64+0xb8] ;  /* 0x0000b82e0e027981 */ /* 0x000f64000c1e1100 */
[----:B-----5:R-:W-:-:S05]  /*c400*/  PRMT R20, R2, 0x8880, RZ ;  /* 0x0000888002147816 */ /* 0x020fca00000000ff */
[----:B------:R-:W-:-:S07]  /*c410*/  IMAD R3, R20, R17, RZ ;  /* 0x0000001114037224 */ /* 0x000fce00078e02ff */
.L_x_381:
[----:B------:R-:W-:Y:S05]  /*c420*/  BSYNC B1 ;  /* 0x0000000000017941 */ /* 0x000fea0003800000 */
.L_x_380:
        /* <DEDUP_REMOVED lines=10> */
.L_x_383:
[----:B------:R-:W-:Y:S05]  /*c4d0*/  BSYNC B1 ;  /* 0x0000000000017941 */ /* 0x000fea0003800000 */
.L_x_382:
[----:B------:R-:W-:Y:S01]  /*c4e0*/  @!P4 IMAD R85, R85, R16, R3 ;  /* 0x000000105555c224 */ /* 0x000fe200078e0203 */
[----:B------:R-:W-:Y:S04]  /*c4f0*/  BSSY B1, `(.L_x_384) ;  /* 0x0000006000017945 */ /* 0x000fe80003800000 */
[----:B------:R0:W-:Y:S01]  /*c500*/  @!P4 STG.E.U8 desc[UR46][R4.64+0xb9], R85 ;  /* 0x0000b9550400c986 */ /* 0x0001e2000c10112e */
[----:B------:R-:W-:Y:S05]  /*c510*/  @P5 BRA `(.L_x_385) ;  /* 0x00000000000c5947 */ /* 0x000fea0003800000 */
[----:B------:R-:W5:Y:S02]  /*c520*/  LDG.E.U8 R2, desc[UR46][R12.64+0xb8] ;  /* 0x0000b82e0c027981 */ /* 0x000f64000c1e1100 */
[----:B-----5:R-:W-:-:S05]  /*c530*/  PRMT R20, R2, 0x8880, RZ ;  /* 0x0000888002147816 */ /* 0x020fca00000000ff */
[----:B------:R-:W-:-:S07]  /*c540*/  IMAD R3, R20, R17, RZ ;  /* 0x0000001114037224 */ /* 0x000fce00078e02ff */
.L_x_385:
[----:B------:R-:W-:Y:S05]  /*c550*/  BSYNC B1 ;  /* 0x0000000000017941 */ /* 0x000fea0003800000 */
.L_x_384:
[----:B0-----:R-:W-:Y:S01]  /*c560*/  @!P5 IMAD R21, R86, R16, R3 ;  /* 0x000000105615d224 */ /* 0x001fe200078e0203 */
[----:B------:R-:W-:Y:S04]  /*c570*/  BSSY B1, `(.L_x_386) ;  /* 0x0000006000017945 */ /* 0x000fe80003800000 */
[----:B------:R0:W-:Y:S01]  /*c580*/  @!P5 STG.E.U8 desc[UR46][R8.64+0xb8], R21 ;  /* 0x0000b8150800d986 */ /* 0x0001e2000c10112e */
[----:B------:R-:W-:Y:S05]  /*c590*/  @P6 BRA `(.L_x_387) ;  /* 0x00000000000c6947 */ /* 0x000fea0003800000 */
[----:B------:R-:W5:Y:S02]  /*c5a0*/  LDG.E.U8 R2, desc[UR46][R12.64+0xb9] ;  /* 0x0000b92e0c027981 */ /* 0x000f64000c1e1100 */
[----:B-----5:R-:W-:-:S05]  /*c5b0*/  PRMT R20, R2, 0x8880, RZ ;  /* 0x0000888002147816 */ /* 0x020fca00000000ff */
[----:B------:R-:W-:-:S07]  /*c5c0*/  IMAD R3, R20, R17, RZ ;  /* 0x0000001114037224 */ /* 0x000fce00078e02ff */
.L_x_387:
[----:B------:R-:W-:Y:S05]  /*c5d0*/  BSYNC B1 ;  /* 0x0000000000017941 */ /* 0x000fea0003800000 */
.L_x_386:
        /* <DEDUP_REMOVED lines=10> */
.L_x_389:
[----:B------:R-:W-:Y:S05]  /*c680*/  BSYNC B1 ;  /* 0x0000000000017941 */ /* 0x000fea0003800000 */
.L_x_388:
[----:B0-----:R-:W-:Y:S01]  /*c690*/  @!P4 IMAD R21, R56, R16, R3 ;  /* 0x000000103815c224 */ /* 0x001fe200078e0203 */
[----:B------:R-:W-:Y:S04]  /*c6a0*/  BSSY B1, `(.L_x_390) ;  /* 0x0000006000017945 */ /* 0x000fe80003800000 */
[----:B------:R0:W-:Y:S01]  /*c6b0*/  @!P4 STG.E.U8 desc[UR46][R6.64+0xa0], R21 ;  /* 0x0000a0150600c986 */ /* 0x0001e2000c10112e */
[----:B------:R-:W-:Y:S05]  /*c6c0*/  @P5 BRA `(.L_x_391) ;  /* 0x00000000000c5947 */ /* 0x000fea0003800000 */
[----:B------:R-:W5:Y:S02]  /*c6d0*/  LDG.E.U8 R2, desc[UR46][R22.64+0xa1] ;  /* 0x0000a12e16027981 */ /* 0x000f64000c1e1100 */
[----:B-----5:R-:W-:-:S05]  /*c6e0*/  PRMT R20, R2, 0x8880, RZ ;  /* 0x0000888002147816 */ /* 0x020fca00000000ff */
[----:B------:R-:W-:-:S07]  /*c6f0*/  IMAD R3, R20, R17, RZ ;  /* 0x0000001114037224 */ /* 0x000fce00078e02ff */
.L_x_391:
[----:B------:R-:W-:Y:S05]  /*c700*/  BSYNC B1 ;  /* 0x0000000000017941 */ /* 0x000fea0003800000 */
.L_x_390:
[----:B------:R-:W-:Y:S01]  /*c710*/  @!P5 IMAD R57, R57, R16, R3 ;  /* 0x000000103939d224 */ /* 0x000fe200078e0203 */
[----:B------:R-:W-:Y:S04]  /*c720*/  BSSY B1, `(.L_x_392) ;  /* 0x0000006000017945 */ /* 0x000fe80003800000 */
[----:B------:R0:W-:Y:S01]  /*c730*/  @!P5 STG.E.U8 desc[UR46][R6.64+0xa1], R57 ;  /* 0x0000a1390600d986 */ /* 0x0001e2000c10112e */
[----:B------:R-:W-:Y:S05]  /*c740*/  @P6 BRA `(.L_x_393) ;  /* 0x00000000000c6947 */ /* 0x000fea0003800000 */
[----:B------:R-:W5:Y:S02]  /*c750*/  LDG.E.U8 R2, desc[UR46][R18.64+0xa0] ;  /* 0x0000a02e12027981 */ /* 0x000f64000c1e1100 */
[----:B-----5:R-:W-:-:S05]  /*c760*/  PRMT R20, R2, 0x8880, RZ ;  /* 0x0000888002147816 */ /* 0x020fca00000000ff */
[----:B------:R-:W-:-:S07]  /*c770*/  IMAD R3, R20, R17, RZ ;  /* 0x0000001114037224 */ /* 0x000fce00078e02ff */
.L_x_393:
[----:B------:R-:W-:Y:S05]  /*c780*/  BSYNC B1 ;  /* 0x0000000000017941 */ /* 0x000fea0003800000 */
.L_x_392:
        /* <DEDUP_REMOVED lines=10> */
.L_x_395:
[----:B------:R-:W-:Y:S05]  /*c830*/  BSYNC B1 ;  /* 0x0000000000017941 */ /* 0x000fea0003800000 */
.L_x_394:
[----:B------:R-:W-:Y:S01]  /*c840*/  @!P4 IMAD R59, R59, R16, R3 ;  /* 0x000000103b3bc224 */ /* 0x000fe200078e0203 */
[----:B------:R-:W-:Y:S04]  /*c850*/  BSSY B1, `(.L_x_396) ;  /* 0x0000006000017945 */ /* 0x000fe80003800000 */
[----:B------:R0:W-:Y:S01]  /*c860*/  @!P4 STG.E.U8 desc[UR46][R10.64+0xa1], R59 ;  /* 0x0000a13b0a00c986 */ /* 0x0001e2000c10112e */
[----:B------:R-:W-:Y:S05]  /*c870*/  @P5 BRA `(.L_x_397) ;  /* 0x00000000000c5947 */ /* 0x000fea0003800000 */
[----:B------:R-:W5:Y:S02]  /*c880*/  LDG.E.U8 R2, desc[UR46][R22.64+0xa8] ;  /* 0x0000a82e16027981 */ /* 0x000f64000c1e1100 */
[----:B-----5:R-:W-:-:S05]  /*c890*/  PRMT R20, R2, 0x8880, RZ ;  /* 0x0000888002147816 */ /* 0x020fca00000000ff */
[----:B------:R-:W-:-:S07]  /*c8a0*/  IMAD R3, R20, R17, RZ ;  /* 0x0000001114037224 */ /* 0x000fce00078e02ff */
.L_x_397:
[----:B------:R-:W-:Y:S05]  /*c8b0*/  BSYNC B1 ;  /* 0x0000000000017941 */ /* 0x000fea0003800000 */
.L_x_396:
[----:B0-----:R-:W-:Y:S01]  /*c8c0*/  @!P5 IMAD R21, R60, R16, R3 ;  /* 0x000000103c15d224 */ /* 0x001fe200078e0203 */
[----:B------:R-:W-:Y:S04]  /*c8d0*/  BSSY B1, `(.L_x_398) ;  /* 0x0000006000017945 */ /* 0x000fe80003800000 */
[----:B------:R0:W-:Y:S01]  /*c8e0*/  @!P5 STG.E.U8 desc[UR46][R6.64+0xa8], R21 ;  /* 0x0000a8150600d986 */ /* 0x0001e2000c10112e */
[----:B------:R-:W-:Y:S05]  /*c8f0*/  @P6 BRA `(.L_x_399) ;  /* 0x00000000000c6947 */ /* 0x000fea0003800000 */
[----:B------:R-:W5:Y:S02]  /*c900*/  LDG.E.U8 R2, desc[UR46][R22.64+0xa9] ;  /* 0x0000a92e16027981 */ /* 0x000f64000c1e1100 */
[----:B-----5:R-:W-:-:S05]  /*c910*/  PRMT R20, R2, 0x8880, RZ ;  /* 0x0000888002147816 */ /* 0x020fca00000000ff */
[----:B------:R-:W-:-:S07]  /*c920*/  IMAD R3, R20, R17, RZ ;  /* 0x0000001114037224 */ /* 0x000fce00078e02ff */
.L_x_399:
[----:B------:R-:W-:Y:S05]  /*c930*/  BSYNC B1 ;  /* 0x0000000000017941 */ /* 0x000fea0003800000 */
.L_x_398:
        /* <DEDUP_REMOVED lines=10> */
.L_x_401:
[----:B------:R-:W-:Y:S05]  /*c9e0*/  BSYNC B1 ;  /* 0x0000000000017941 */ /* 0x000fea0003800000 */
.L_x_400:
[----:B0-----:R-:W-:Y:S01]  /*c9f0*/  @!P4 IMAD R21, R62, R16, R3 ;  /* 0x000000103e15c224 */ /* 0x001fe200078e0203 */
[----:B------:R-:W-:Y:S04]  /*ca00*/  BSSY B1, `(.L_x_402) ;  /* 0x0000006000017945 */ /* 0x000fe80003800000 */
[----:B------:R0:W-:Y:S01]  /*ca10*/  @!P4 STG.E.U8 desc[UR46][R10.64+0xa8], R21 ;  /* 0x0000a8150a00c986 */ /* 0x0001e2000c10112e */
[----:B------:R-:W-:Y:S05]  /*ca20*/  @P5 BRA `(.L_x_403) ;  /* 0x00000000000c5947 */ /* 0x000fea0003800000 */
[----:B------:R-:W5:Y:S02]  /*ca30*/  LDG.E.U8 R2, desc[UR46][R18.64+0xa9] ;  /* 0x0000a92e12027981 */ /* 0x000f64000c1e1100 */
[----:B-----5:R-:W-:-:S05]  /*ca40*/  PRMT R20, R2, 0x8880, RZ ;  /* 0x0000888002147816 */ /* 0x020fca00000000ff */
[----:B------:R-:W-:-:S07]  /*ca50*/  IMAD R3, R20, R17, RZ ;  /* 0x0000001114037224 */ /* 0x000fce00078e02ff */
.L_x_403:
[----:B------:R-:W-:Y:S05]  /*ca60*/  BSYNC B1 ;  /* 0x0000000000017941 */ /* 0x000fea0003800000 */
.L_x_402:
[----:B------:R-:W-:Y:S01]  /*ca70*/  @!P5 IMAD R63, R63, R16, R3 ;  /* 0x000000103f3fd224 */ /* 0x000fe200078e0203 */
[----:B------:R-:W-:Y:S04]  /*ca80*/  BSSY B1, `(.L_x_404) ;  /* 0x0000006000017945 */ /* 0x000fe80003800000 */
[----:B------:R0:W-:Y:S01]  /*ca90*/  @!P5 STG.E.U8 desc[UR46][R10.64+0xa9], R63 ;  /* 0x0000a93f0a00d986 */ /* 0x0001e2000c10112e */
[----:B------:R-:W-:Y:S05]  /*caa0*/  @P6 BRA `(.L_x_405) ;  /* 0x00000000000c6947 */ /* 0x000fea0003800000 */
[----:B------:R-:W5:Y:S02]  /*cab0*/  LDG.E.U8 R2, desc[UR46][R22.64+0xb0] ;  /* 0x0000b02e16027981 */ /* 0x000f64000c1e1100 */
[----:B-----5:R-:W-:-:S05]  /*cac0*/  PRMT R20, R2, 0x8880, RZ ;  /* 0x0000888002147816 */ /* 0x020fca00000000ff */
[----:B------:R-:W-:-:S07]  /*cad0*/  IMAD R3, R20, R17, RZ ;  /* 0x0000001114037224 */ /* 0x000fce00078e02ff */
.L_x_405:
[----:B------:R-:W-:Y:S05]  /*cae0*/  BSYNC B1 ;  /* 0x0000000000017941 */ /* 0x000fea0003800000 */
.L_x_404:
        /* <DEDUP_REMOVED lines=10> */
.L_x_407:
[----:B------:R-:W-:Y:S05]  /*cb90*/  BSYNC B1 ;  /* 0x0000000000017941 */ /* 0x000fea0003800000 */
.L_x_406:
[----:B------:R-:W-:Y:S01]  /*cba0*/  @!P4 IMAD R65, R65, R16, R3 ;  /* 0x000000104141c224 */ /* 0x000fe200078e0203 */
[----:B------:R-:W-:Y:S04]  /*cbb0*/  BSSY B1, `(.L_x_408) ;  /* 0x0000006000017945 */ /* 0x000fe80003800000 */
[----:B------:R0:W-:Y:S01]  /*cbc0*/  @!P4 STG.E.U8 desc[UR46][R6.64+0xb1], R65 ;  /* 0x0000b1410600c986 */ /* 0x0001e2000c10112e */
[----:B------:R-:W-:Y:S05]  /*cbd0*/  @P5 BRA `(.L_x_409) ;  /* 0x00000000000c5947 */ /* 0x000fea0003800000 */
[----:B------:R-:W5:Y:S02]  /*cbe0*/  LDG.E.U8 R2, desc[UR46][R18.64+0xb0] ;  /* 0x0000b02e12027981 */ /* 0x000f64000c1e1100 */
[----:B-----5:R-:W-:-:S05]  /*cbf0*/  PRMT R20, R2, 0x8880, RZ ;  /* 0x0000888002147816 */ /* 0x020fca00000000ff */
[----:B------:R-:W-:-:S07]  /*cc00*/  IMAD R3, R20, R17, RZ ;  /* 0x0000001114037224 */ /* 0x000fce00078e02ff */
.L_x_409:
[----:B------:R-:W-:Y:S05]  /*cc10*/  BSYNC B1 ;  /* 0x0000000000017941 */ /* 0x000fea0003800000 */
.L_x_408:
[----:B0-----:R-:W-:Y:S01]  /*cc20*/  @!P5 IMAD R21, R66, R16, R3 ;  /* 0x000000104215d224 */ /* 0x001fe200078e0203 */
[----:B------:R-:W-:Y:S04]  /*cc30*/  BSSY B1, `(.L_x_410) ;  /* 0x0000006000017945 */ /* 0x000fe80003800000 */
[----:B------:R0:W-:Y:S01]  /*cc40*/  @!P5 STG.E.U8 desc[UR46][R10.64+0xb0], R21 ;  /* 0x0000b0150a00d986 */ /* 0x0001e2000c10112e */
[----:B------:R-:W-:Y:S05]  /*cc50*/  @P6 BRA `(.L_x_411) ;  /* 0x00000000000c6947 */ /* 0x000fea0003800000 */
[----:B------:R-:W5:Y:S02]  /*cc60*/  LDG.E.U8 R2, desc[UR46][R18.64+0xb1] ;  /* 0x0000b12e12027981 */ /* 0x000f64000c1e1100 */
[----:B-----5:R-:W-:-:S05]  /*cc70*/  PRMT R20, R2, 0x8880, RZ ;  /* 0x0000888002147816 */ /* 0x020fca00000000ff */
[----:B------:R-:W-:-:S07]  /*cc80*/  IMAD R3, R20, R17, RZ ;  /* 0x0000001114037224 */ /* 0x000fce00078e02ff */
.L_x_411:
[----:B------:R-:W-:Y:S05]  /*cc90*/  BSYNC B1 ;  /* 0x0000000000017941 */ /* 0x000fea0003800000 */
.L_x_410:
        /* <DEDUP_REMOVED lines=10> */
.L_x_413:
[----:B------:R-:W-:Y:S05]  /*cd40*/  BSYNC B1 ;  /* 0x0000000000017941 */ /* 0x000fea0003800000 */
.L_x_412:
[----:B0-----:R-:W-:Y:S01]  /*cd50*/  @!P4 IMAD R21, R68, R16, R3 ;  /* 0x000000104415c224 */ /* 0x001fe200078e0203 */
[----:B------:R-:W-:Y:S04]  /*cd60*/  BSSY B1, `(.L_x_414) ;  /* 0x0000006000017945 */ /* 0x000fe80003800000 */
[----:B------:R0:W-:Y:S01]  /*cd70*/  @!P4 STG.E.U8 desc[UR46][R6.64+0xb8], R21 ;  /* 0x0000b8150600c986 */ /* 0x0001e2000c10112e */
[----:B------:R-:W-:Y:S05]  /*cd80*/  @P5 BRA `(.L_x_415) ;  /* 0x00000000000c5947 */ /* 0x000fea0003800000 */
[----:B------:R-:W5:Y:S02]  /*cd90*/  LDG.E.U8 R2, desc[UR46][R22.64+0xb9] ;  /* 0x0000b92e16027981 */ /* 0x000f64000c1e1100 */
[----:B-----5:R-:W-:-:S05]  /*cda0*/  PRMT R20, R2, 0x8880, RZ ;  /* 0x0000888002147816 */ /* 0x020fca00000000ff */
[----:B------:R-:W-:-:S07]  /*cdb0*/  IMAD R3, R20, R17, RZ ;  /* 0x0000001114037224 */ /* 0x000fce00078e02ff */
.L_x_415:
[----:B------:R-:W-:Y:S05]  /*cdc0*/  BSYNC B1 ;  /* 0x0000000000017941 */ /* 0x000fea0003800000 */
.L_x_414:
[----:B------:R-:W-:Y:S01]  /*cdd0*/  @!P5 IMAD R69, R69, R16, R3 ;  /* 0x000000104545d224 */ /* 0x000fe200078e0203 */
[----:B------:R-:W-:Y:S04]  /*cde0*/  BSSY B1, `(.L_x_416) ;  /* 0x0000006000017945 */ /* 0x000fe80003800000 */
[----:B------:R0:W-:Y:S01]  /*cdf0*/  @!P5 STG.E.U8 desc[UR46][R6.64+0xb9], R69 ;  /* 0x0000b9450600d986 */ /* 0x0001e2000c10112e */
[----:B------:R-:W-:Y:S05]  /*ce00*/  @P6 BRA `(.L_x_417) ;  /* 0x00000000000c6947 */ /* 0x000fea0003800000 */
[----:B------:R-:W5:Y:S02]  /*ce10*/  LDG.E.U8 R2, desc[UR46][R18.64+0xb8] ;  /* 0x0000b82e12027981 */ /* 0x000f64000c1e1100 */
[----:B-----5:R-:W-:-:S05]  /*ce20*/  PRMT R20, R2, 0x8880, RZ ;  /* 0x0000888002147816 */ /* 0x020fca00000000ff */
[----:B------:R-:W-:-:S07]  /*ce30*/  IMAD R3, R20, R17, RZ ;  /* 0x0000001114037224 */ /* 0x000fce00078e02ff */
.L_x_417:
[----:B------:R-:W-:Y:S05]  /*ce40*/  BSYNC B1 ;  /* 0x0000000000017941 */ /* 0x000fea0003800000 */
.L_x_416:
        /* <DEDUP_REMOVED lines=10> */
.L_x_419:
[----:B------:R-:W-:Y:S05]  /*cef0*/  BSYNC B1 ;  /* 0x0000000000017941 */ /* 0x000fea0003800000 */
.L_x_418:
[----:B------:R-:W-:Y:S01]  /*cf00*/  @!P4 IMAD R71, R71, R16, R3 ;  /* 0x000000104747c224 */ /* 0x000fe200078e0203 */
[----:B------:R-:W-:Y:S04]  /*cf10*/  BSSY B1, `(.L_x_420) ;  /* 0x0000006000017945 */ /* 0x000fe80003800000 */
[----:B------:R0:W-:Y:S01]  /*cf20*/  @!P4 STG.E.U8 desc[UR46][R10.64+0xb9], R71 ;  /* 0x0000b9470a00c986 */ /* 0x0001e2000c10112e */
[----:B------:R-:W-:Y:S05]  /*cf30*/  @P5 BRA `(.L_x_421) ;  /* 0x00000000000c5947 */ /* 0x000fea0003800000 */
[----:B------:R-:W5:Y:S02]  /*cf40*/  LDG.E.U8 R2, desc[UR46][R14.64+0xc0] ;  /* 0x0000c02e0e027981 */ /* 0x000f64000c1e1100 */
[----:B-----5:R-:W-:-:S05]  /*cf50*/  PRMT R20, R2, 0x8880, RZ ;  /* 0x0000888002147816 */ /* 0x020fca00000000ff */
[----:B------:R-:W-:-:S07]  /*cf60*/  IMAD R3, R20, R17, RZ ;  /* 0x0000001114037224 */ /* 0x000fce00078e02ff */
.L_x_421:
[----:B------:R-:W-:Y:S05]  /*cf70*/  BSYNC B1 ;  /* 0x0000000000017941 */ /* 0x000fea0003800000 */
.L_x_420:
[----:B0-----:R-:W-:Y:S01]  /*cf80*/  @!P5 IMAD R21, R40, R16, R3 ;  /* 0x000000102815d224 */ /* 0x001fe200078e0203 */
[----:B------:R-:W-:Y:S04]  /*cf90*/  BSSY B1, `(.L_x_422) ;  /* 0x0000006000017945 */ /* 0x000fe80003800000 */
[----:B------:R0:W-:Y:S01]  /*cfa0*/  @!P5 STG.E.U8 desc[UR46][R4.64+0xc0], R21 ;  /* 0x0000c0150400d986 */ /* 0x0001e2000c10112e */
[----:B------:R-:W-:Y:S05]  /*cfb0*/  @P6 BRA `(.L_x_423) ;  /* 0x00000000000c6947 */ /* 0x000fea0003800000 */
[----:B------:R-:W5:Y:S02]  /*cfc0*/  LDG.E.U8 R2, desc[UR46][R14.64+0xc1] ;  /* 0x0000c12e0e027981 */ /* 0x000f64000c1e1100 */
[----:B-----5:R-:W-:-:S05]  /*cfd0*/  PRMT R20, R2, 0x8880, RZ ;  /* 0x0000888002147816 */ /* 0x020fca00000000ff */
[----:B------:R-:W-:-:S07]  /*cfe0*/  IMAD R3, R20, R17, RZ ;  /* 0x0000001114037224 */ /* 0x000fce00078e02ff */
.L_x_423:
[----:B------:R-:W-:Y:S05]  /*cff0*/  BSYNC B1 ;  /* 0x0000000000017941 */ /* 0x000fea0003800000 */
.L_x_422:
        /* <DEDUP_REMOVED lines=10> */
.L_x_425:
[----:B------:R-:W-:Y:S05]  /*d0a0*/  BSYNC B1 ;  /* 0x0000000000017941 */ /* 0x000fea0003800000 */
.L_x_424:
[----:B0-----:R-:W-:Y:S01]  /*d0b0*/  @!P4 IMAD R21, R42, R16, R3 ;  /* 0x000000102a15c224 */ /* 0x001fe200078e0203 */
[----:B------:R-:W-:Y:S04]  /*d0c0*/  BSSY B1, `(.L_x_426) ;  /* 0x0000006000017945 */ /* 0x000fe80003800000 */
[----:B------:R0:W-:Y:S01]  /*d0d0*/  @!P4 STG.E.U8 desc[UR46][R8.64+0xc0], R21 ;  /* 0x0000c0150800c986 */ /* 0x0001e2000c10112e */
[----:B------:R-:W-:Y:S05]  /*d0e0*/  @P5 BRA `(.L_x_427) ;  /* 0x00000000000c5947 */ /* 0x000fea0003800000 */
[----:B------:R-:W5:Y:S02]  /*d0f0*/  LDG.E.U8 R2, desc[UR46][R12.64+0xc1] ;  /* 0x0000c12e0c027981 */ /* 0x000f64000c1e1100 */
[----:B-----5:R-:W-:-:S05]  /*d100*/  PRMT R20, R2, 0x8880, RZ ;  /* 0x0000888002147816 */ /* 0x020fca00000000ff */
[----:B------:R-:W-:-:S07]  /*d110*/  IMAD R3, R20, R17, RZ ;  /* 0x0000001114037224 */ /* 0x000fce00078e02ff */
.L_x_427:
[----:B------:R-:W-:Y:S05]  /*d120*/  BSYNC B1 ;  /* 0x0000000000017941 */ /* 0x000fea0003800000 */
.L_x_426:
[----:B------:R-:W-:Y:S01]  /*d130*/  @!P5 IMAD R43, R43, R16, R3 ;  /* 0x000000102b2bd224 */ /* 0x000fe200078e0203 */
[----:B------:R-:W-:Y:S04]  /*d140*/  BSSY B1, `(.L_x_428) ;  /* 0x0000006000017945 */ /* 0x000fe80003800000 */
[----:B------:R0:W-:Y:S01]  /*d150*/  @!P5 STG.E.U8 desc[UR46][R8.64+0xc1], R43 ;  /* 0x0000c12b0800d986 */ /* 0x0001e2000c10112e */
[----:B------:R-:W-:Y:S05]  /*d160*/  @P6 BRA `(.L_x_429) ;  /* 0x00000000000c6947 */ /* 0x000fea0003800000 */
[----:B------:R-:W5:Y:S02]  /*d170*/  LDG.E.U8 R2, desc[UR46][R14.64+0xc8] ;  /* 0x0000c82e0e027981 */ /* 0x000f64000c1e1100 */
[----:B-----5:R-:W-:-:S05]  /*d180*/  PRMT R20, R2, 0x8880, RZ ;  /* 0x0000888002147816 */ /* 0x020fca00000000ff */
[----:B------:R-:W-:-:S07]  /*d190*/  IMAD R3, R20, R17, RZ ;  /* 0x0000001114037224 */ /* 0x000fce00078e02ff */
.L_x_429:
[----:B------:R-:W-:Y:S05]  /*d1a0*/  BSYNC B1 ;  /* 0x0000000000017941 */ /* 0x000fea0003800000 */
.L_x_428:
        /* <DEDUP_REMOVED lines=10> */
.L_x_431:
[----:B------:R-:W-:Y:S05]  /*d250*/  BSYNC B1 ;  /* 0x0000000000017941 */ /* 0x000fea0003800000 */
.L_x_430:
[----:B------:R-:W-:Y:S01]  /*d260*/  @!P4 IMAD R45, R45, R16, R3 ;  /* 0x000000102d2dc224 */ /* 0x000fe200078e0203 */
[----:B------:R-:W-:Y:S04]  /*d270*/  BSSY B1, `(.L_x_432) ;  /* 0x0000006000017945 */ /* 0x000fe80003800000 */
[----:B------:R0:W-:Y:S01]  /*d280*/  @!P4 STG.E.U8 desc[UR46][R4.64+0xc9], R45 ;  /* 0x0000c92d0400c986 */ /* 0x0001e2000c10112e */
[----:B------:R-:W-:Y:S05]  /*d290*/  @P5 BRA `(.L_x_433) ;  /* 0x00000000000c5947 */ /* 0x000fea0003800000 */
[----:B------:R-:W5:Y:S02]  /*d2a0*/  LDG.E.U8 R2, desc[UR46][R12.64+0xc8] ;  /* 0x0000c82e0c027981 */ /* 0x000f64000c1e1100 */
[----:B-----5:R-:W-:-:S05]  /*d2b0*/  PRMT R20, R2, 0x8880, RZ ;  /* 0x0000888002147816 */ /* 0x020fca00000000ff */
[----:B------:R-:W-:-:S07]  /*d2c0*/  IMAD R3, R20, R17, RZ ;  /* 0x0000001114037224 */ /* 0x000fce00078e02ff */
.L_x_433:
[----:B------:R-:W-:Y:S05]  /*d2d0*/  BSYNC B1 ;  /* 0x0000000000017941 */ /* 0x000fea0003800000 */
.L_x_432:
[----:B0-----:R-:W-:Y:S01]  /*d2e0*/  @!P5 IMAD R21, R46, R16, R3 ;  /* 0x000000102e15d224 */ /* 0x001fe200078e0203 */
[----:B------:R-:W-:Y:S04]  /*d2f0*/  BSSY B1, `(.L_x_434) ;  /* 0x0000006000017945 */ /* 0x000fe80003800000 */
[----:B------:R0:W-:Y:S01]  /*d300*/  @!P5 STG.E.U8 desc[UR46][R8.64+0xc8], R21 ;  /* 0x0000c8150800d986 */ /* 0x0001e2000c10112e */
[----:B------:R-:W-:Y:S05]  /*d310*/  @P6 BRA `(.L_x_435) ;  /* 0x00000000000c6947 */ /* 0x000fea0003800000 */
[----:B------:R-:W5:Y:S02]  /*d320*/  LDG.E.U8 R2, desc[UR46][R12.64+0xc9] ;  /* 0x0000c92e0c027981 */ /* 0x000f64000c1e1100 */
[----:B-----5:R-:W-:-:S05]  /*d330*/  PRMT R20, R2, 0x8880, RZ ;  /* 0x0000888002147816 */ /* 0x020fca00000000ff */
[----:B------:R-:W-:-:S07]  /*d340*/  IMAD R3, R20, R17, RZ ;  /* 0x0000001114037224 */ /* 0x000fce00078e02ff */
.L_x_435:
[----:B------:R-:W-:Y:S05]  /*d350*/  BSYNC B1 ;  /* 0x0000000000017941 */ /* 0x000fea0003800000 */
.L_x_434:
        /* <DEDUP_REMOVED lines=10> */
.L_x_437:
[----:B------:R-:W-:Y:S05]  /*d400*/  BSYNC B1 ;  /* 0x0000000000017941 */ /* 0x000fea0003800000 */
.L_x_436:
[----:B0-----:R-:W-:Y:S01]  /*d410*/  @!P4 IMAD R21, R48, R16, R3 ;  /* 0x000000103015c224 */ /* 0x001fe200078e0203 */
[----:B------:R-:W-:Y:S04]  /*d420*/  BSSY B1, `(.L_x_438) ;  /* 0x0000006000017945 */ /* 0x000fe80003800000 */
[----:B------:R0:W-:Y:S01]  /*d430*/  @!P4 STG.E.U8 desc[UR46][R4.64+0xd0], R21 ;  /* 0x0000d0150400c986 */ /* 0x0001e2000c10112e */
[----:B------:R-:W-:Y:S05]  /*d440*/  @P5 BRA `(.L_x_439) ;  /* 0x00000000000c5947 */ /* 0x000fea0003800000 */
[----:B------:R-:W5:Y:S02]  /*d450*/  LDG.E.U8 R2, desc[UR46][R14.64+0xd1] ;  /* 0x0000d12e0e027981 */ /* 0x000f64000c1e1100 */
[----:B-----5:R-:W-:-:S05]  /*d460*/  PRMT R20, R2, 0x8880, RZ ;  /* 0x0000888002147816 */ /* 0x020fca00000000ff */
[----:B------:R-:W-:-:S07]  /*d470*/  IMAD R3, R20, R17, RZ ;  /* 0x0000001114037224 */ /* 0x000fce00078e02ff */
.L_x_439:
[----:B------:R-:W-:Y:S05]  /*d480*/  BSYNC B1 ;  /* 0x0000000000017941 */ /* 0x000fea0003800000 */
.L_x_438:
[----:B------:R-:W-:Y:S01]  /*d490*/  @!P5 IMAD R49, R49, R16, R3 ;  /* 0x000000103131d224 */ /* 0x000fe200078e0203 */
[----:B------:R-:W-:Y:S04]  /*d4a0*/  BSSY B1, `(.L_x_440) ;  /* 0x0000006000017945 */ /* 0x000fe80003800000 */
[----:B------:R0:W-:Y:S01]  /*d4b0*/  @!P5 STG.E.U8 desc[UR46][R4.64+0xd1], R49 ;  /* 0x0000d1310400d986 */ /* 0x0001e2000c10112e */
[----:B------:R-:W-:Y:S05]  /*d4c0*/  @P6 BRA `(.L_x_441) ;  /* 0x00000000000c6947 */ /* 0x000fea0003800000 */
[----:B------:R-:W5:Y:S02]  /*d4d0*/  LDG.E.U8 R2, desc[UR46][R12.64+0xd0] ;  /* 0x0000d02e0c027981 */ /* 0x000f64000c1e1100 */
[----:B-----5:R-:W-:-:S05]  /*d4e0*/  PRMT R20, R2, 0x8880, RZ ;  /* 0x0000888002147816 */ /* 0x020fca00000000ff */
[----:B------:R-:W-:-:S07]  /*d4f0*/  IMAD R3, R20, R17, RZ ;  /* 0x0000001114037224 */ /* 0x000fce00078e02ff */
.L_x_441:
[----:B------:R-:W-:Y:S05]  /*d500*/  BSYNC B1 ;  /* 0x0000000000017941 */ /* 0x000fea0003800000 */
.L_x_440:
[----:B------:R-:W-:Y:S01]  /*d510*/  ISETP.LT.OR P5, PT, R0, 0xd2, !P2 ;  /* 0x000000d20000780c */ /* 0x000fe200057a1670 */
[----:B0-----:R-:W-:Y:S01]  /*d520*/  @!P6 IMAD R21, R50, R16, R3 ;  /* 0x000000103215e224 */ /* 0x001fe200078e0203 */
[----:B------:R-:W-:Y:S01]  /*d530*/  BSSY B1, `(.L_x_442) ;  /* 0x0000009000017945 */ /* 0x000fe20003800000 */
[----:B------:R-:W-:-:S03]  /*d540*/  ISETP.LT.OR P4, PT, R0, 0xd9, !P3 ;  /* 0x000000d90000780c */ /* 0x000fc60005f81670 */
[----:B------:R0:W-:Y:S01]  /*d550*/  @!P6 STG.E.U8 desc[UR46][R8.64+0xd0], R21 ;  /* 0x0000d0150800e986 */ /* 0x0001e2000c10112e */
[C---:B------:R-:W-:Y:S02]  /*d560*/  ISETP.LT.OR P6, PT, R0.reuse, 0xda, !P3 ;  /* 0x000000da0000780c */ /* 0x040fe40005fc1670 */
[----:B------:R-:W-:-:S04]  /*d570*/  ISETP.LT.OR P3, PT, R0, 0xd9, !P2 ;  /* 0x000000d90000780c */ /* 0x000fc80005761670 */
[----:B------:R-:W-:Y:S09]  /*d580*/  @P5 BRA `(.L_x_443) ;  /* 0x00000000000c5947 */ /* 0x000ff20003800000 */
[----:B------:R-:W5:Y:S02]  /*d590*/  LDG.E.U8 R2, desc[UR46][R12.64+0xd1] ;  /* 0x0000d12e0c027981 */ /* 0x000f64000c1e1100 */
[----:B-----5:R-:W-:-:S05]  /*d5a0*/  PRMT R20, R2, 0x8880, RZ ;  /* 0x0000888002147816 */ /* 0x020fca00000000ff */
[----:B------:R-:W-:-:S07]  /*d5b0*/  IMAD R3, R20, R17, RZ ;  /* 0x0000001114037224 */ /* 0x000fce00078e02ff */
.L_x_443:
[----:B------:R-:W-:Y:S05]  /*d5c0*/  BSYNC B1 ;  /* 0x0000000000017941 */ /* 0x000fea0003800000 */
.L_x_442:
[----:B------:R-:W-:Y:S01]  /*d5d0*/  @!P5 IMAD R51, R51, R16, R3 ;  /* 0x000000103333d224 */ /* 0x000fe200078e0203 */
[----:B------:R-:W-:Y:S04]  /*d5e0*/  BSSY B1, `(.L_x_444) ;  /* 0x0000006000017945 */ /* 0x000fe80003800000 */
[----:B------:R0:W-:Y:S01]  /*d5f0*/  @!P5 STG.E.U8 desc[UR46][R8.64+0xd1], R51 ;  /* 0x0000d1330800d986 */ /* 0x0001e2000c10112e */
[----:B------:R-:W-:Y:S05]  /*d600*/  @P4 BRA `(.L_x_445) ;  /* 0x00000000000c4947 */ /* 0x000fea0003800000 */
[----:B------:R-:W5:Y:S02]  /*d610*/  LDG.E.U8 R2, desc[UR46][R14.64+0xd8] ;  /* 0x0000d82e0e027981 */ /* 0x000f64000c1e1100 */
[----:B-----5:R-:W-:-:S05]  /*d620*/  PRMT R20, R2, 0x8880, RZ ;  /* 0x0000888002147816 */ /* 0x020fca00000000ff */
[----:B------:R-:W-:-:S07]  /*d630*/  IMAD R3, R20, R17, RZ ;  /* 0x0000001114037224 */ /* 0x000fce00078e02ff */
.L_x_445:
[----:B------:R-:W-:Y:S05]  /*d640*/  BSYNC B1 ;  /* 0x0000000000017941 */ /* 0x000fea0003800000 */
.L_x_444:
[----:B0-----:R-:W-:Y:S01]  /*d650*/  @!P4 IMAD R21, R52, R16, R3 ;  /* 0x000000103415c224 */ /* 0x001fe200078e0203 */
[----:B------:R-:W-:Y:S04]  /*d660*/  BSSY B1, `(.L_x_446) ;  /* 0x0000006000017945 */ /* 0x000fe80003800000 */
[----:B------:R0:W-:Y:S01]  /*d670*/  @!P4 STG.E.U8 desc[UR46][R4.64+0xd8], R21 ;  /* 0x0000d8150400c986 */ /* 0x0001e2000c10112e */
[----:B------:R-:W-:Y:S05]  /*d680*/  @P6 BRA `(.L_x_447) ;  /* 0x00000000000c6947 */ /* 0x000fea0003800000 */
[----:B------:R-:W5:Y:S02]  /*d690*/  LDG.E.U8 R2, desc[UR46][R14.64+0xd9] ;  /* 0x0000d92e0e027981 */ /* 0x000f64000c1e1100 */
[----:B-----5:R-:W-:-:S05]  /*d6a0*/  PRMT R20, R2, 0x8880, RZ ;  /* 0x0000888002147816 */ /* 0x020fca00000000ff */
[----:B------:R-:W-:-:S07]  /*d6b0*/  IMAD R3, R20, R17, RZ ;  /* 0x0000001114037224 */ /* 0x000fce00078e02ff */
.L_x_447:
[----:B------:R-:W-:Y:S05]  /*d6c0*/  BSYNC B1 ;  /* 0x0000000000017941 */ /* 0x000fea0003800000 */
.L_x_446:
[----:B------:R-:W-:Y:S01]  /*d6d0*/  @!P6 IMAD R53, R53, R16, R3 ;  /* 0x000000103535e224 */ /* 0x000fe200078e0203 */
[----:B------:R-:W-:Y:S04]  /*d6e0*/  BSSY B1, `(.L_x_448) ;  /* 0x0000006000017945 */ /* 0x000fe80003800000 */
[----:B------:R0:W-:Y:S01]  /*d6f0*/  @!P6 STG.E.U8 desc[UR46][R4.64+0xd9], R53 ;  /* 0x0000d9350400e986 */ /* 0x0001e2000c10112e */
[----:B------:R-:W-:Y:S05]  /*d700*/  @P3 BRA `(.L_x_449) ;  /* 0x00000000000c3947 */ /* 0x000fea0003800000 */
[----:B------:R-:W0:Y:S02]  /*d710*/  LDG.E.U8 R2, desc[UR46][R12.64+0xd8] ;  /* 0x0000d82e0c027981 */ /* 0x000e24000c1e1100 */
[----:B0-----:R-:W-:-:S05]  /*d720*/  PRMT R4, R2, 0x8880, RZ ;  /* 0x0000888002047816 */ /* 0x001fca00000000ff */
[----:B------:R-:W-:-:S07]  /*d730*/  IMAD R3, R4, R17, RZ ;  /* 0x0000001104037224 */ /* 0x000fce00078e02ff */
.L_x_449:
[----:B------:R-:W-:Y:S05]  /*d740*/  BSYNC B1 ;  /* 0x0000000000017941 */ /* 0x000fea0003800000 */
.L_x_448:
[----:B------:R-:W-:Y:S01]  /*d750*/  ISETP.LT.OR P2, PT, R0, 0xda, !P2 ;  /* 0x000000da0000780c */ /* 0x000fe20005741670 */
[----:B0-----:R-:W-:Y:S01]  /*d760*/  @!P3 IMAD R5, R54, R16, R3 ;  /* 0x000000103605b224 */ /* 0x001fe200078e0203 */
[----:B------:R-:W-:Y:S01]  /*d770*/  BSSY B1, `(.L_x_450) ;  /* 0x000000a000017945 */ /* 0x000fe20003800000 */
[C---:B------:R-:W-:Y:S02]  /*d780*/  ISETP.LT.OR P4, PT, R0.reuse, 0xc1, !P1 ;  /* 0x000000c10000780c */ /* 0x040fe40004f81670 */
[C---:B------:R-:W-:Y:S01]  /*d790*/  ISETP.LT.OR P5, PT, R0.reuse, 0xc2, !P1 ;  /* 0x000000c20000780c */ /* 0x040fe20004fa1670 */
[----:B------:R0:W-:Y:S01]  /*d7a0*/  @!P3 STG.E.U8 desc[UR46][R8.64+0xd8], R5 ;  /* 0x0000d8050800b986 */ /* 0x0001e2000c10112e */
[C---:B------:R-:W-:Y:S02]  /*d7b0*/  ISETP.LT.OR P6, PT, R0.reuse, 0xc1, !P0 ;  /* 0x000000c10000780c */ /* 0x040fe400047c1670 */
[----:B------:R-:W-:-:S04]  /*d7c0*/  ISETP.LT.OR P3, PT, R0, 0xc2, !P0 ;  /* 0x000000c20000780c */ /* 0x000fc80004761670 */
[----:B------:R-:W-:Y:S09]  /*d7d0*/  @P2 BRA `(.L_x_451) ;  /* 0x00000000000c2947 */ /* 0x000ff20003800000 */
[----:B------:R-:W5:Y:S02]  /*d7e0*/  LDG.E.U8 R2, desc[UR46][R12.64+0xd9] ;  /* 0x0000d92e0c027981 */ /* 0x000f64000c1e1100 */
[----:B-----5:R-:W-:-:S05]  /*d7f0*/  PRMT R4, R2, 0x8880, RZ ;  /* 0x0000888002047816 */ /* 0x020fca00000000ff */
[----:B------:R-:W-:-:S07]  /*d800*/  IMAD R3, R4, R17, RZ ;  /* 0x0000001104037224 */ /* 0x000fce00078e02ff */
.L_x_451:
[----:B------:R-:W-:Y:S05]  /*d810*/  BSYNC B1 ;  /* 0x0000000000017941 */ /* 0x000fea0003800000 */
.L_x_450:
[----:B------:R-:W-:Y:S01]  /*d820*/  @!P2 IMAD R55, R55, R16, R3 ;  /* 0x000000103737a224 */ /* 0x000fe200078e0203 */
[----:B------:R-:W-:Y:S04]  /*d830*/  BSSY B1, `(.L_x_452) ;  /* 0x0000006000017945 */ /* 0x000fe80003800000 */
[----:B------:R0:W-:Y:S01]  /*d840*/  @!P2 STG.E.U8 desc[UR46][R8.64+0xd9], R55 ;  /* 0x0000d9370800a986 */ /* 0x0001e2000c10112e */
[----:B------:R-:W-:Y:S05]  /*d850*/  @P4 BRA `(.L_x_453) ;  /* 0x00000000000c4947 */ /* 0x000fea0003800000 */
[----:B------:R-:W5:Y:S02]  /*d860*/  LDG.E.U8 R2, desc[UR46][R22.64+0xc0] ;  /* 0x0000c02e16027981 */ /* 0x000f64000c1e1100 */
[----:B-----5:R-:W-:-:S05]  /*d870*/  PRMT R4, R2, 0x8880, RZ ;  /* 0x0000888002047816 */ /* 0x020fca00000000ff */
[----:B------:R-:W-:-:S07]  /*d880*/  IMAD R3, R4, R17, RZ ;  /* 0x0000001104037224 */ /* 0x000fce00078e02ff */
.L_x_453:
[----:B------:R-:W-:Y:S05]  /*d890*/  BSYNC B1 ;  /* 0x0000000000017941 */ /* 0x000fea0003800000 */
.L_x_452:
[----:B0-----:R-:W-:Y:S01]  /*d8a0*/  @!P4 IMAD R5, R24, R16, R3 ;  /* 0x000000101805c224 */ /* 0x001fe200078e0203 */
[----:B------:R-:W-:Y:S04]  /*d8b0*/  BSSY B1, `(.L_x_454) ;  /* 0x0000006000017945 */ /* 0x000fe80003800000 */
[----:B------:R0:W-:Y:S01]  /*d8c0*/  @!P4 STG.E.U8 desc[UR46][R6.64+0xc0], R5 ;  /* 0x0000c0050600c986 */ /* 0x0001e2000c10112e */
[----:B------:R-:W-:Y:S05]  /*d8d0*/  @P5 BRA `(.L_x_455) ;  /* 0x00000000000c5947 */ /* 0x000fea0003800000 */
[----:B------:R-:W5:Y:S02]  /*d8e0*/  LDG.E.U8 R2, desc[UR46][R22.64+0xc1] ;  /* 0x0000c12e16027981 */ /* 0x000f64000c1e1100 */
[----:B-----5:R-:W-:-:S05]  /*d8f0*/  PRMT R4, R2, 0x8880, RZ ;  /* 0x0000888002047816 */ /* 0x020fca00000000ff */
[----:B------:R-:W-:-:S07]  /*d900*/  IMAD R3, R4, R17, RZ ;  /* 0x0000001104037224 */ /* 0x000fce00078e02ff */
.L_x_455:
[----:B------:R-:W-:Y:S05]  /*d910*/  BSYNC B1 ;  /* 0x0000000000017941 */ /* 0x000fea0003800000 */
.L_x_454:
[----:B------:R-:W-:Y:S01]  /*d920*/  @!P5 IMAD R25, R25, R16, R3 ;  /* 0x000000101919d224 */ /* 0x000fe200078e0203 */
[----:B------:R-:W-:Y:S04]  /*d930*/  BSSY B1, `(.L_x_456) ;  /* 0x0000006000017945 */ /* 0x000fe80003800000 */
[----:B------:R0:W-:Y:S01]  /*d940*/  @!P5 STG.E.U8 desc[UR46][R6.64+0xc1], R25 ;  /* 0x0000c1190600d986 */ /* 0x0001e2000c10112e */
[----:B------:R-:W-:Y:S05]  /*d950*/  @P6 BRA `(.L_x_457) ;  /* 0x00000000000c6947 */ /* 0x000fea0003800000 */
[----:B------:R-:W5:Y:S02]  /*d960*/  LDG.E.U8 R2, desc[UR46][R18.64+0xc0] ;  /* 0x0000c02e12027981 */ /* 0x000f64000c1e1100 */
[----:B-----5:R-:W-:-:S05]  /*d970*/  PRMT R4, R2, 0x8880, RZ ;  /* 0x0000888002047816 */ /* 0x020fca00000000ff */
[----:B------:R-:W-:-:S07]  /*d980*/  IMAD R3, R4, R17, RZ ;  /* 0x0000001104037224 */ /* 0x000fce00078e02ff */
.L_x_457:
[----:B------:R-:W-:Y:S05]  /*d990*/  BSYNC B1 ;  /* 0x0000000000017941 */ /* 0x000fea0003800000 */
.L_x_456:
[----:B0-----:R-:W-:Y:S01]  /*d9a0*/  @!P6 IMAD R5, R26, R16, R3 ;  /* 0x000000101a05e224 */ /* 0x001fe200078e0203 */
[----:B------:R-:W-:Y:S04]  /*d9b0*/  BSSY B1, `(.L_x_458) ;  /* 0x0000006000017945 */ /* 0x000fe80003800000 */
[----:B------:R0:W-:Y:S01]  /*d9c0*/  @!P6 STG.E.U8 desc[UR46][R10.64+0xc0], R5 ;  /* 0x0000c0050a00e986 */ /* 0x0001e2000c10112e */
[----:B------:R-:W-:Y:S05]  /*d9d0*/  @P3 BRA `(.L_x_459) ;  /* 0x00000000000c3947 */ /* 0x000fea0003800000 */
[----:B------:R-:W5:Y:S02]  /*d9e0*/  LDG.E.U8 R2, desc[UR46][R18.64+0xc1] ;  /* 0x0000c12e12027981 */ /* 0x000f64000c1e1100 */
[----:B-----5:R-:W-:-:S05]  /*d9f0*/  PRMT R4, R2, 0x8880, RZ ;  /* 0x0000888002047816 */ /* 0x020fca00000000ff */
[----:B------:R-:W-:-:S07]  /*da00*/  IMAD R3, R4, R17, RZ ;  /* 0x0000001104037224 */ /* 0x000fce00078e02ff */
.L_x_459:
[----:B------:R-:W-:Y:S05]  /*da10*/  BSYNC B1 ;  /* 0x0000000000017941 */ /* 0x000fea0003800000 */
.L_x_458:
[C---:B------:R-:W-:Y:S01]  /*da20*/  ISETP.LT.OR P5, PT, R0.reuse, 0xc9, !P1 ;  /* 0x000000c90000780c */ /* 0x040fe20004fa1670 */
[----:B------:R-:W-:Y:S01]  /*da30*/  @!P3 IMAD R27, R27, R16, R3 ;  /* 0x000000101b1bb224 */ /* 0x000fe200078e0203 */
        /* <DEDUP_REMOVED lines=10> */
.L_x_461:
[----:B------:R-:W-:Y:S05]  /*dae0*/  BSYNC B1 ;  /* 0x0000000000017941 */ /* 0x000fea0003800000 */
.L_x_460:
[----:B0-----:R-:W-:Y:S01]  /*daf0*/  @!P5 IMAD R5, R28, R16, R3 ;  /* 0x000000101c05d224 */ /* 0x001fe200078e0203 */
[----:B------:R-:W-:Y:S04]  /*db00*/  BSSY B1, `(.L_x_462) ;  /* 0x0000006000017945 */ /* 0x000fe80003800000 */
[----:B------:R0:W-:Y:S01]  /*db10*/  @!P5 STG.E.U8 desc[UR46][R6.64+0xc8], R5 ;  /* 0x0000c8050600d986 */ /* 0x0001e2000c10112e */
[----:B------:R-:W-:Y:S05]  /*db20*/  @P2 BRA `(.L_x_463) ;  /* 0x00000000000c2947 */ /* 0x000fea0003800000 */
[----:B------:R-:W5:Y:S02]  /*db30*/  LDG.E.U8 R2, desc[UR46][R22.64+0xc9] ;  /* 0x0000c92e16027981 */ /* 0x000f64000c1e1100 */
[----:B-----5:R-:W-:-:S05]  /*db40*/  PRMT R4, R2, 0x8880, RZ ;  /* 0x0000888002047816 */ /* 0x020fca00000000ff */
[----:B------:R-:W-:-:S07]  /*db50*/  IMAD R3, R4, R17, RZ ;  /* 0x0000001104037224 */ /* 0x000fce00078e02ff */
.L_x_463:
[----:B------:R-:W-:Y:S05]  /*db60*/  BSYNC B1 ;  /* 0x0000000000017941 */ /* 0x000fea0003800000 */
.L_x_462:
[----:B------:R-:W-:Y:S01]  /*db70*/  @!P2 IMAD R29, R29, R16, R3 ;  /* 0x000000101d1da224 */ /* 0x000fe200078e0203 */
[----:B------:R-:W-:Y:S04]  /*db80*/  BSSY B1, `(.L_x_464) ;  /* 0x0000006000017945 */ /* 0x000fe80003800000 */
[----:B------:R0:W-:Y:S01]  /*db90*/  @!P2 STG.E.U8 desc[UR46][R6.64+0xc9], R29 ;  /* 0x0000c91d0600a986 */ /* 0x0001e2000c10112e */
[----:B------:R-:W-:Y:S05]  /*dba0*/  @P3 BRA `(.L_x_465) ;  /* 0x00000000000c3947 */ /* 0x000fea0003800000 */
[----:B------:R-:W5:Y:S02]  /*dbb0*/  LDG.E.U8 R2, desc[UR46][R18.64+0xc8] ;  /* 0x0000c82e12027981 */ /* 0x000f64000c1e1100 */
[----:B-----5:R-:W-:-:S05]  /*dbc0*/  PRMT R4, R2, 0x8880, RZ ;  /* 0x0000888002047816 */ /* 0x020fca00000000ff */
[----:B------:R-:W-:-:S07]  /*dbd0*/  IMAD R3, R4, R17, RZ ;  /* 0x0000001104037224 */ /* 0x000fce00078e02ff */
.L_x_465:
[----:B------:R-:W-:Y:S05]  /*dbe0*/  BSYNC B1 ;  /* 0x0000000000017941 */ /* 0x000fea0003800000 */
.L_x_464:
[----:B0-----:R-:W-:Y:S01]  /*dbf0*/  @!P3 IMAD R5, R30, R16, R3 ;  /* 0x000000101e05b224 */ /* 0x001fe200078e0203 */
[----:B------:R-:W-:Y:S04]  /*dc00*/  BSSY B1, `(.L_x_466) ;  /* 0x0000006000017945 */ /* 0x000fe80003800000 */
[----:B------:R0:W-:Y:S01]  /*dc10*/  @!P3 STG.E.U8 desc[UR46][R10.64+0xc8], R5 ;  /* 0x0000c8050a00b986 */ /* 0x0001e2000c10112e */
[----:B------:R-:W-:Y:S05]  /*dc20*/  @P6 BRA `(.L_x_467) ;  /* 0x00000000000c6947 */ /* 0x000fea0003800000 */
[----:B------:R-:W5:Y:S02]  /*dc30*/  LDG.E.U8 R2, desc[UR46][R18.64+0xc9] ;  /* 0x0000c92e12027981 */ /* 0x000f64000c1e1100 */
[----:B-----5:R-:W-:-:S05]  /*dc40*/  PRMT R4, R2, 0x8880, RZ ;  /* 0x0000888002047816 */ /* 0x020fca00000000ff */
[----:B------:R-:W-:-:S07]  /*dc50*/  IMAD R3, R4, R17, RZ ;  /* 0x0000001104037224 */ /* 0x000fce00078e02ff */
.L_x_467:
[----:B------:R-:W-:Y:S05]  /*dc60*/  BSYNC B1 ;  /* 0x0000000000017941 */ /* 0x000fea0003800000 */
.L_x_466:
[----:B------:R-:W-:Y:S01]  /*dc70*/  @!P6 IMAD R31, R31, R16, R3 ;  /* 0x000000101f1fe224 */ /* 0x000fe200078e0203 */
[----:B------:R-:W-:Y:S04]  /*dc80*/  BSSY B1, `(.L_x_468) ;  /* 0x0000006000017945 */ /* 0x000fe80003800000 */
[----:B------:R0:W-:Y:S01]  /*dc90*/  @!P6 STG.E.U8 desc[UR46][R10.64+0xc9], R31 ;  /* 0x0000c91f0a00e986 */ /* 0x0001e2000c10112e */
[----:B------:R-:W-:Y:S05]  /*dca0*/  @P4 BRA `(.L_x_469) ;  /* 0x00000000000c4947 */ /* 0x000fea0003800000 */
[----:B------:R-:W5:Y:S02]  /*dcb0*/  LDG.E.U8 R2, desc[UR46][R22.64+0xd0] ;  /* 0x0000d02e16027981 */ /* 0x000f64000c1e1100 */
[----:B-----5:R-:W-:-:S05]  /*dcc0*/  PRMT R4, R2, 0x8880, RZ ;  /* 0x0000888002047816 */ /* 0x020fca00000000ff */
[----:B------:R-:W-:-:S07]  /*dcd0*/  IMAD R3, R4, R17, RZ ;  /* 0x0000001104037224 */ /* 0x000fce00078e02ff */
.L_x_469:
[----:B------:R-:W-:Y:S05]  /*dce0*/  BSYNC B1 ;  /* 0x0000000000017941 */ /* 0x000fea0003800000 */
.L_x_468:
[----:B------:R-:W-:Y:S01]  /*dcf0*/  ISETP.LT.OR P3, PT, R0, 0xd2, !P1 ;  /* 0x000000d20000780c */ /* 0x000fe20004f61670 */
[----:B0-----:R-:W-:Y:S01]  /*dd00*/  @!P4 IMAD R5, R32, R16, R3 ;  /* 0x000000102005c224 */ /* 0x001fe200078e0203 */
[----:B------:R-:W-:Y:S01]  /*dd10*/  BSSY B1, `(.L_x_470) ;  /* 0x000000b000017945 */ /* 0x000fe20003800000 */
[C---:B------:R-:W-:Y:S02]  /*dd20*/  ISETP.LT.OR P2, PT, R0.reuse, 0xd1, !P0 ;  /* 0x000000d10000780c */ /* 0x040fe40004741670 */
[C---:B------:R-:W-:Y:S01]  /*dd30*/  ISETP.LT.OR P5, PT, R0.reuse, 0xd2, !P0 ;  /* 0x000000d20000780c */ /* 0x040fe200047a1670 */
[----:B------:R0:W-:Y:S01]  /*dd40*/  @!P4 STG.E.U8 desc[UR46][R6.64+0xd0], R5 ;  /* 0x0000d0050600c986 */ /* 0x0001e2000c10112e */
[C---:B------:R-:W-:Y:S02]  /*dd50*/  ISETP.LT.OR P4, PT, R0.reuse, 0xd9, !P1 ;  /* 0x000000d90000780c */ /* 0x040fe40004f81670 */
[C---:B------:R-:W-:Y:S02]  /*dd60*/  ISETP.LT.OR P1, PT, R0.reuse, 0xda, !P1 ;  /* 0x000000da0000780c */ /* 0x040fe40004f21670 */
[----:B------:R-:W-:-:S02]  /*dd70*/  ISETP.LT.OR P6, PT, R0, 0xd9, !P0 ;  /* 0x000000d90000780c */ /* 0x000fc400047c1670 */
[----:B------:R-:W-:Y:S11]  /*dd80*/  @P3 BRA `(.L_x_471) ;  /* 0x00000000000c3947 */ /* 0x000ff60003800000 */
[----:B------:R-:W5:Y:S02]  /*dd90*/  LDG.E.U8 R2, desc[UR46][R22.64+0xd1] ;  /* 0x0000d12e16027981 */ /* 0x000f64000c1e1100 */
[----:B-----5:R-:W-:-:S05]  /*dda0*/  PRMT R4, R2, 0x8880, RZ ;  /* 0x0000888002047816 */ /* 0x020fca00000000ff */
[----:B------:R-:W-:-:S07]  /*ddb0*/  IMAD R3, R4, R17, RZ ;  /* 0x0000001104037224 */ /* 0x000fce00078e02ff */
.L_x_471:
[----:B------:R-:W-:Y:S05]  /*ddc0*/  BSYNC B1 ;  /* 0x0000000000017941 */ /* 0x000fea0003800000 */
.L_x_470:
[----:B------:R-:W-:Y:S01]  /*ddd0*/  @!P3 IMAD R33, R33, R16, R3 ;  /* 0x000000102121b224 */ /* 0x000fe200078e0203 */
[----:B------:R-:W-:Y:S04]  /*dde0*/  BSSY B1, `(.L_x_472) ;  /* 0x0000006000017945 */ /* 0x000fe80003800000 */
[----:B------:R0:W-:Y:S01]  /*ddf0*/  @!P3 STG.E.U8 desc[UR46][R6.64+0xd1], R33 ;  /* 0x0000d1210600b986 */ /* 0x0001e2000c10112e */
[----:B------:R-:W-:Y:S05]  /*de00*/  @P2 BRA `(.L_x_473) ;  /* 0x00000000000c2947 */ /* 0x000fea0003800000 */
[----:B------:R-:W5:Y:S02]  /*de10*/  LDG.E.U8 R2, desc[UR46][R18.64+0xd0] ;  /* 0x0000d02e12027981 */ /* 0x000f64000c1e1100 */
[----:B-----5:R-:W-:-:S05]  /*de20*/  PRMT R4, R2, 0x8880, RZ ;  /* 0x0000888002047816 */ /* 0x020fca00000000ff */
[----:B------:R-:W-:-:S07]  /*de30*/  IMAD R3, R4, R17, RZ ;  /* 0x0000001104037224 */ /* 0x000fce00078e02ff */
.L_x_473:
[----:B------:R-:W-:Y:S05]  /*de40*/  BSYNC B1 ;  /* 0x0000000000017941 */ /* 0x000fea0003800000 */
.L_x_472:
[----:B0-----:R-:W-:Y:S01]  /*de50*/  @!P2 IMAD R5, R34, R16, R3 ;  /* 0x000000102205a224 */ /* 0x001fe200078e0203 */
[----:B------:R-:W-:Y:S04]  /*de60*/  BSSY B1, `(.L_x_474) ;  /* 0x0000006000017945 */ /* 0x000fe80003800000 */
[----:B------:R0:W-:Y:S01]  /*de70*/  @!P2 STG.E.U8 desc[UR46][R10.64+0xd0], R5 ;  /* 0x0000d0050a00a986 */ /* 0x0001e2000c10112e */
[----:B------:R-:W-:Y:S05]  /*de80*/  @P5 BRA `(.L_x_475) ;  /* 0x00000000000c5947 */ /* 0x000fea0003800000 */
[----:B------:R-:W5:Y:S02]  /*de90*/  LDG.E.U8 R2, desc[UR46][R18.64+0xd1] ;  /* 0x0000d12e12027981 */ /* 0x000f64000c1e1100 */
[----:B-----5:R-:W-:-:S05]  /*dea0*/  PRMT R4, R2, 0x8880, RZ ;  /* 0x0000888002047816 */ /* 0x020fca00000000ff */
[----:B------:R-:W-:-:S07]  /*deb0*/  IMAD R3, R4, R17, RZ ;  /* 0x0000001104037224 */ /* 0x000fce00078e02ff */
.L_x_475:
[----:B------:R-:W-:Y:S05]  /*dec0*/  BSYNC B1 ;  /* 0x0000000000017941 */ /* 0x000fea0003800000 */
.L_x_474:
[----:B------:R-:W-:Y:S01]  /*ded0*/  @!P5 IMAD R35, R35, R16, R3 ;  /* 0x000000102323d224 */ /* 0x000fe200078e0203 */
[----:B------:R-:W-:Y:S04]  /*dee0*/  BSSY B1, `(.L_x_476) ;  /* 0x0000006000017945 */ /* 0x000fe80003800000 */
[----:B------:R0:W-:Y:S01]  /*def0*/  @!P5 STG.E.U8 desc[UR46][R10.64+0xd1], R35 ;  /* 0x0000d1230a00d986 */ /* 0x0001e2000c10112e */
[----:B------:R-:W-:Y:S05]  /*df00*/  @P4 BRA `(.L_x_477) ;  /* 0x00000000000c4947 */ /* 0x000fea0003800000 */
[----:B------:R-:W5:Y:S02]  /*df10*/  LDG.E.U8 R2, desc[UR46][R22.64+0xd8] ;  /* 0x0000d82e16027981 */ /* 0x000f64000c1e1100 */
[----:B-----5:R-:W-:-:S05]  /*df20*/  PRMT R4, R2, 0x8880, RZ ;  /* 0x0000888002047816 */ /* 0x020fca00000000ff */
[----:B------:R-:W-:-:S07]  /*df30*/  IMAD R3, R4, R17, RZ ;  /* 0x0000001104037224 */ /* 0x000fce00078e02ff */
.L_x_477:
[----:B------:R-:W-:Y:S05]  /*df40*/  BSYNC B1 ;  /* 0x0000000000017941 */ /* 0x000fea0003800000 */
.L_x_476:
[----:B0-----:R-:W-:Y:S01]  /*df50*/  @!P4 IMAD R5, R36, R16, R3 ;  /* 0x000000102405c224 */ /* 0x001fe200078e0203 */
[----:B------:R-:W-:Y:S04]  /*df60*/  BSSY B1, `(.L_x_478) ;  /* 0x0000006000017945 */ /* 0x000fe80003800000 */
[----:B------:R0:W-:Y:S01]  /*df70*/  @!P4 STG.E.U8 desc[UR46][R6.64+0xd8], R5 ;  /* 0x0000d8050600c986 */ /* 0x0001e2000c10112e */
[----:B------:R-:W-:Y:S05]  /*df80*/  @P1 BRA `(.L_x_479) ;  /* 0x00000000000c1947 */ /* 0x000fea0003800000 */
[----:B------:R-:W5:Y:S02]  /*df90*/  LDG.E.U8 R2, desc[UR46][R22.64+0xd9] ;  /* 0x0000d92e16027981 */ /* 0x000f64000c1e1100 */
[----:B-----5:R-:W-:-:S05]  /*dfa0*/  PRMT R4, R2, 0x8880, RZ ;  /* 0x0000888002047816 */ /* 0x020fca00000000ff */
[----:B------:R-:W-:-:S07]  /*dfb0*/  IMAD R3, R4, R17, RZ ;  /* 0x0000001104037224 */ /* 0x000fce00078e02ff */
.L_x_479:
[----:B------:R-:W-:Y:S05]  /*dfc0*/  BSYNC B1 ;  /* 0x0000000000017941 */ /* 0x000fea0003800000 */
.L_x_478:
[----:B------:R-:W-:Y:S01]  /*dfd0*/  @!P1 IMAD R37, R37, R16, R3 ;  /* 0x0000001025259224 */ /* 0x000fe200078e0203 */
[----:B------:R-:W-:Y:S04]  /*dfe0*/  BSSY B1, `(.L_x_480) ;  /* 0x0000006000017945 */ /* 0x000fe80003800000 */
[----:B------:R0:W-:Y:S01]  /*dff0*/  @!P1 STG.E.U8 desc[UR46][R6.64+0xd9], R37 ;  /* 0x0000d92506009986 */ /* 0x0001e2000c10112e */
[----:B------:R-:W-:Y:S05]  /*e000*/  @P6 BRA `(.L_x_481) ;  /* 0x00000000000c6947 */ /* 0x000fea0003800000 */
[----:B------:R-:W5:Y:S02]  /*e010*/  LDG.E.U8 R2, desc[UR46][R18.64+0xd8] ;  /* 0x0000d82e12027981 */ /* 0x000f64000c1e1100 */
[----:B-----5:R-:W-:-:S05]  /*e020*/  PRMT R4, R2, 0x8880, RZ ;  /* 0x0000888002047816 */ /* 0x020fca00000000ff */
[----:B------:R-:W-:-:S07]  /*e030*/  IMAD R3, R4, R17, RZ ;  /* 0x0000001104037224 */ /* 0x000fce00078e02ff */
.L_x_481:
[----:B------:R-:W-:Y:S05]  /*e040*/  BSYNC B1 ;  /* 0x0000000000017941 */ /* 0x000fea0003800000 */
.L_x_480:
[----:B0-----:R-:W-:Y:S01]  /*e050*/  @!P6 IMAD R5, R38, R16, R3 ;  /* 0x000000102605e224 */ /* 0x001fe200078e0203 */
[----:B------:R-:W-:Y:S01]  /*e060*/  ISETP.LT.OR P0, PT, R0, 0xda, !P0 ;  /* 0x000000da0000780c */ /* 0x000fe20004701670 */
[----:B------:R-:W-:Y:S03]  /*e070*/  BSSY B1, `(.L_x_482) ;  /* 0x0000006000017945 */ /* 0x000fe60003800000 */
[----:B------:R0:W-:Y:S09]  /*e080*/  @!P6 STG.E.U8 desc[UR46][R10.64+0xd8], R5 ;  /* 0x0000d8050a00e986 */ /* 0x0001f2000c10112e */
[----:B------:R-:W-:Y:S05]  /*e090*/  @P0 BRA `(.L_x_483) ;  /* 0x00000000000c0947 */ /* 0x000fea0003800000 */
[----:B------:R-:W5:Y:S02]  /*e0a0*/  LDG.E.U8 R2, desc[UR46][R18.64+0xd9] ;  /* 0x0000d92e12027981 */ /* 0x000f64000c1e1100 */
[----:B-----5:R-:W-:-:S05]  /*e0b0*/  PRMT R0, R2, 0x8880, RZ ;  /* 0x0000888002007816 */ /* 0x020fca00000000ff */
[----:B------:R-:W-:-:S07]  /*e0c0*/  IMAD R3, R0, R17, RZ ;  /* 0x0000001100037224 */ /* 0x000fce00078e02ff */
.L_x_483:
[----:B------:R-:W-:Y:S05]  /*e0d0*/  BSYNC B1 ;  /* 0x0000000000017941 */ /* 0x000fea0003800000 */
.L_x_482:
[----:B------:R-:W-:Y:S01]  /*e0e0*/  IMAD R3, R39, R16, R3 ;  /* 0x0000001027037224 */ /* 0x000fe200078e0203 */
[----:B------:R-:W-:Y:S06]  /*e0f0*/  @P0 BRA `(.L_x_484) ;  /* 0x0000002800d80947 */ /* 0x000fec0003800000 */
[----:B------:R0:W-:Y:S01]  /*e100*/  STG.E.U8 desc[UR46][R10.64+0xd9], R3 ;  /* 0x0000d9030a007986 */ /* 0x0001e2000c10112e */
[----:B------:R-:W-:Y:S05]  /*e110*/  BRA `(.L_x_484) ;  /* 0x0000002800d07947 */ /* 0x000fea0003800000 */
.L_x_35:
[----:B------:R-:W2:Y:S01]  /*e120*/  LDL.LU R3, [R1] ;  /* 0x0000000001037983 */ /* 0x000ea20000300800 */
[----:B------:R-:W-:-:S03]  /*e130*/  ISETP.GE.AND P2, PT, R234, 0x1, PT ;  /* 0x00000001ea00780c */ /* 0x000fc60003f46270 */
[----:B------:R-:W3:Y:S01]  /*e140*/  LDL.LU R235, [R1+0xc] ;  /* 0x00000c0001eb7983 */ /* 0x000ee20000300800 */
[----:B------:R-:W-:-:S03]  /*e150*/  ISETP.LT.OR P0, PT, R0, 0x1, !P2 ;  /* 0x000000010000780c */ /* 0x000fc60005701670 */
[----:B------:R-:W4:Y:S04]  /*e160*/  LDL.LU R233, [R1+0x10] ;  /* 0x0000100001e97983 */ /* 0x000f280000300800 */
[----:B------:R-:W5:Y:S04]  /*e170*/  LDL.LU R12, [R1+0x14] ;  /* 0x00001400010c7983 */ /* 0x000f680000300800 */
[----:B------:R-:W3:Y:S04]  /*e180*/  LDL.LU R13, [R1+0x18] ;  /* 0x00001800010d7983 */ /* 0x000ee80000300800 */
[----:B------:R-:W4:Y:S04]  /*e190*/  LDL.LU R15, [R1+0x1c] ;  /* 0x00001c00010f7983 */ /* 0x000f280000300800 */
[----:B------:R-:W4:Y:S04]  /*e1a0*/  LDL.LU R19, [R1+0x20] ;  /* 0x0000200001137983 */ /* 0x000f280000300800 */
[----:B------:R-:W4:Y:S04]  /*e1b0*/  LDL.LU R232, [R1+0x24] ;  /* 0x0000240001e87983 */ /* 0x000f280000300800 */
[----:B------:R-:W4:Y:S04]  /*e1c0*/  LDL.LU R23, [R1+0x28] ;  /* 0x0000280001177983 */ /* 0x000f280000300800 */
[----:B------:R-:W4:Y:S04]  /*e1d0*/  LDL.LU R21, [R1+0x2c] ;  /* 0x00002c0001157983 */ /* 0x000f280000300800 */
[----:B------:R-:W4:Y:S04]  /*e1e0*/  LDL.LU R22, [R1+0x30] ;  /* 0x0000300001167983 */ /* 0x000f280000300800 */
[----:B------:R-:W4:Y:S04]  /*e1f0*/  LDL.LU R20, [R1+0x34] ;  /* 0x0000340001147983 */ /* 0x000f280000300800 */
[----:B------:R-:W4:Y:S04]  /*e200*/  LDL.LU R18, [R1+0x38] ;  /* 0x0000380001127983 */ /* 0x000f280000300800 */
[----:B------:R-:W4:Y:S01]  /*e210*/  LDL.LU R14, [R1+0x3c] ;  /* 0x00003c00010e7983 */ /* 0x000f220000300800 */
[----:B--2---:R-:W-:-:S05]  /*e220*/  @!P0 IMAD R3, R3, R16, RZ ;  /* 0x0000001003038224 */ /* 0x004fca00078e02ff */
[----:B------:R0:W-:Y:S04]  /*e230*/  @!P0 STG.E.U8 desc[UR46][R4.64], R3 ;  /* 0x0000000304008986 */ /* 0x0001e8000c10112e */
[----:B0-----:R-:W2:Y:S01]  /*e240*/  LDL.LU R3, [R1+0x4] ;  /* 0x0000040001037983 */ /* 0x001ea20000300800 */
[----:B------:R-:W-:Y:S02]  /*e250*/  ISETP.LT.OR P0, PT, R0, 0x2, !P2 ;  /* 0x000000020000780c */ /* 0x000fe40005701670 */
[----:B------:R-:W-:-:S11]  /*e260*/  ISETP.GE.AND P3, PT, R234, 0x9, PT ;  /* 0x00000009ea00780c */ /* 0x000fd60003f66270 */
[----:B--2---:R-:W-:-:S05]  /*e270*/  @!P0 IMAD R3, R3, R16, RZ ;  /* 0x0000001003038224 */ /* 0x004fca00078e02ff */
[----:B------:R0:W-:Y:S04]  /*e280*/  @!P0 STG.E.U8 desc[UR46][R4.64+0x1], R3 ;  /* 0x0000010304008986 */ /* 0x0001e8000c10112e */
[----:B0-----:R-:W2:Y:S01]  /*e290*/  LDL.LU R3, [R1+0x8] ;  /* 0x0000080001037983 */ /* 0x001ea20000300800 */
[C---:B------:R-:W-:Y:S02]  /*e2a0*/  ISETP.LT.OR P0, PT, R0.reuse, 0x1, !P3 ;  /* 0x000000010000780c */ /* 0x040fe40005f01670 */
[C---:B------:R-:W-:Y:S02]  /*e2b0*/  ISETP.LT.OR P4, PT, R0.reuse, 0x9, !P2 ;  /* 0x000000090000780c */ /* 0x040fe40005781670 */
[C---:B------:R-:W-:Y:S02]  /*e2c0*/  ISETP.LT.OR P5, PT, R0.reuse, 0xa, !P2 ;  /* 0x0000000a0000780c */ /* 0x040fe400057a1670 */
[----:B------:R-:W-:-:S02]  /*e2d0*/  ISETP.LT.OR P6, PT, R0, 0x9, !P3 ;  /* 0x000000090000780c */ /* 0x000fc40005fc1670 */
[----:B------:R-:W-:-:S09]  /*e2e0*/  ISETP.LT.OR P1, PT, R0, 0xa, !P3 ;  /* 0x0000000a0000780c */ /* 0x000fd20005f21670 */
[-C--:B-----5:R-:W-:Y:S02]  /*e2f0*/  @!P5 IMAD R12, R12, R16.reuse, RZ ;  /* 0x000000100c0cd224 */ /* 0x0a0fe400078e02ff */
[-C--:B---3--:R-:W-:Y:S02]  /*e300*/  @!P6 IMAD R13, R13, R16.reuse, RZ ;  /* 0x000000100d0de224 */ /* 0x088fe400078e02ff */
[-C--:B----4-:R-:W-:Y:S02]  /*e310*/  @!P1 IMAD R15, R15, R16.reuse, RZ ;  /* 0x000000100f0f9224 */ /* 0x090fe400078e02ff */
[----:B--2---:R-:W-:-:S05]  /*e320*/  @!P0 IMAD R3, R3, R16, RZ ;  /* 0x0000001003038224 */ /* 0x004fca00078e02ff */
[----:B------:R0:W-:Y:S01]  /*e330*/  @!P0 STG.E.U8 desc[UR46][R8.64], R3 ;  /* 0x0000000308008986 */ /* 0x0001e2000c10112e */
[----:B------:R-:W-:-:S13]  /*e340*/  ISETP.LT.OR P0, PT, R0, 0x2, !P3 ;  /* 0x000000020000780c */ /* 0x000fda0005f01670 */
[----:B0-----:R-:W-:-:S05]  /*e350*/  @!P0 IMAD R3, R235, R16, RZ ;  /* 0x00000010eb038224 */ /* 0x001fca00078e02ff */
[----:B------:R0:W-:Y:S01]  /*e360*/  @!P0 STG.E.U8 desc[UR46][R8.64+0x1], R3 ;  /* 0x0000010308008986 */ /* 0x0001e2000c10112e */
[----:B------:R-:W-:-:S03]  /*e370*/  ISETP.LT.OR P0, PT, R0, 0x11, !P2 ;  /* 0x000000110000780c */ /* 0x000fc60005701670 */
[----:B------:R-:W-:Y:S01]  /*e380*/  @!P5 STG.E.U8 desc[UR46][R4.64+0x9], R12 ;  /* 0x0000090c0400d986 */ /* 0x000fe2000c10112e */
[----:B------:R-:W-:Y:S01]  /*e390*/  ISETP.LT.OR P5, PT, R0, 0x11, !P3 ;  /* 0x000000110000780c */ /* 0x000fe20005fa1670 */
[----:B0-----:R-:W-:-:S08]  /*e3a0*/  @!P4 IMAD R3, R233, R16, RZ ;  /* 0x00000010e903c224 */ /* 0x001fd000078e02ff */
[----:B------:R-:W-:Y:S01]  /*e3b0*/  @!P0 IMAD R19, R19, R16, RZ ;  /* 0x0000001013138224 */ /* 0x000fe200078e02ff */
[----:B------:R0:W-:Y:S01]  /*e3c0*/  @!P4 STG.E.U8 desc[UR46][R4.64+0x8], R3 ;  /* 0x000008030400c986 */ /* 0x0001e2000c10112e */
[----:B------:R-:W-:-:S03]  /*e3d0*/  ISETP.LT.OR P4, PT, R0, 0x12, !P2 ;  /* 0x000000120000780c */ /* 0x000fc60005781670 */
[----:B------:R1:W-:Y:S01]  /*e3e0*/  @!P6 STG.E.U8 desc[UR46][R8.64+0x8], R13 ;  /* 0x0000080d0800e986 */ /* 0x0003e2000c10112e */
[----:B------:R-:W-:-:S03]  /*e3f0*/  ISETP.LT.OR P6, PT, R0, 0x12, !P3 ;  /* 0x000000120000780c */ /* 0x000fc60005fc1670 */
[----:B------:R2:W-:Y:S01]  /*e400*/  @!P1 STG.E.U8 desc[UR46][R8.64+0x9], R15 ;  /* 0x0000090f08009986 */ /* 0x0005e2000c10112e */
[----:B------:R-:W-:-:S03]  /*e410*/  ISETP.LT.OR P1, PT, R0, 0x19, !P2 ;  /* 0x000000190000780c */ /* 0x000fc60005721670 */
[----:B------:R3:W-:Y:S01]  /*e420*/  @!P0 STG.E.U8 desc[UR46][R4.64+0x10], R19 ;  /* 0x0000101304008986 */ /* 0x0007e2000c10112e */
[----:B------:R-:W-:Y:S01]  /*e430*/  ISETP.LT.OR P0, PT, R0, 0x1a, !P2 ;  /* 0x0000001a0000780c */ /* 0x000fe20005701670 */
[-C--:B0-----:R-:W-:Y:S02]  /*e440*/  @!P4 IMAD R3, R232, R16.reuse, RZ ;  /* 0x00000010e803c224 */ /* 0x081fe400078e02ff */
[-C--:B-1----:R-:W-:Y:S02]  /*e450*/  @!P5 IMAD R13, R23, R16.reuse, RZ ;  /* 0x00000010170dd224 */ /* 0x082fe400078e02ff */
[-C--:B------:R-:W-:Y:S01]  /*e460*/  @!P6 IMAD R21, R21, R16.reuse, RZ ;  /* 0x000000101515e224 */ /* 0x080fe200078e02ff */
[----:B------:R0:W-:Y:S01]  /*e470*/  @!P4 STG.E.U8 desc[UR46][R4.64+0x11], R3 ;  /* 0x000011030400c986 */ /* 0x0001e2000c10112e */
[----:B------:R-:W-:Y:S02]  /*e480*/  ISETP.LT.OR P4, PT, R0, 0x1a, !P3 ;  /* 0x0000001a0000780c */ /* 0x000fe40005f81670 */
[-C--:B--2---:R-:W-:Y:S01]  /*e490*/  @!P1 IMAD R15, R22, R16.reuse, RZ ;  /* 0x00000010160f9224 */ /* 0x084fe200078e02ff */
[----:B------:R1:W-:Y:S03]  /*e4a0*/  @!P5 STG.E.U8 desc[UR46][R8.64+0x10], R13 ;  /* 0x0000100d0800d986 */ /* 0x0003e6000c10112e */
[----:B---3--:R-:W-:Y:S01]  /*e4b0*/  @!P0 IMAD R19, R20, R16, RZ ;  /* 0x0000001014138224 */ /* 0x008fe200078e02ff */
[----:B------:R-:W-:Y:S01]  /*e4c0*/  @!P6 STG.E.U8 desc[UR46][R8.64+0x11], R21 ;  /* 0x000011150800e986 */ /* 0x000fe2000c10112e */
[----:B------:R-:W-:-:S03]  /*e4d0*/  ISETP.LT.OR P6, PT, R0, 0x19, !P3 ;  /* 0x000000190000780c */ /* 0x000fc60005fc1670 */
[----:B------:R2:W-:Y:S01]  /*e4e0*/  @!P1 STG.E.U8 desc[UR46][R4.64+0x18], R15 ;  /* 0x0000180f04009986 */ /* 0x0005e2000c10112e */
[----:B------:R-:W-:Y:S01]  /*e4f0*/  ISETP.GE.AND P1, PT, R234, 0x81, PT ;  /* 0x00000081ea00780c */ /* 0x000fe20003f26270 */
[-C--:B0-----:R-:W-:Y:S02]  /*e500*/  @!P4 IMAD R3, R14, R16.reuse, RZ ;  /* 0x000000100e03c224 */ /* 0x081fe400078e02ff */
[----:B------:R-:W-:Y:S01]  /*e510*/  @!P0 STG.E.U8 desc[UR46][R4.64+0x19], R19 ;  /* 0x0000191304008986 */ /* 0x000fe2000c10112e */
[----:B------:R-:W-:Y:S02]  /*e520*/  ISETP.LT.OR P5, PT, R0, 0x1, !P1 ;  /* 0x000000010000780c */ /* 0x000fe40004fa1670 */
[----:B------:R-:W-:Y:S01]  /*e530*/  ISETP.GE.AND P0, PT, R234, 0x89, PT ;  /* 0x00000089ea00780c */ /* 0x000fe20003f06270 */
[----:B------:R0:W-:Y:S02]  /*e540*/  @!P4 STG.E.U8 desc[UR46][R8.64+0x19], R3 ;  /* 0x000019030800c986 */ /* 0x0001e4000c10112e */
[----:B------:R-:W-:Y:S01]  /*e550*/  @!P6 IMAD R23, R18, R16, RZ ;  /* 0x000000101217e224 */ /* 0x000fe200078e02ff */
[----:B------:R-:W-:-:S04]  /*e560*/  ISETP.LT.OR P4, PT, R0, 0x1, !P0 ;  /* 0x000000010000780c */ /* 0x000fc80004781670 */
[----:B------:R-:W-:Y:S01]  /*e570*/  @!P6 STG.E.U8 desc[UR46][R8.64+0x18], R23 ;  /* 0x000018170800e986 */ /* 0x000fe2000c10112e */
[----:B------:R-:W-:Y:S02]  /*e580*/  ISETP.LT.OR P6, PT, R0, 0x2, !P1 ;  /* 0x000000020000780c */ /* 0x000fe40004fc1670 */
[----:B-1----:R-:W-:-:S05]  /*e590*/  @!P5 IMAD R13, R216, R16, RZ ;  /* 0x00000010d80dd224 */ /* 0x002fca00078e02ff */
[----:B------:R1:W-:Y:S01]  /*e5a0*/  @!P5 STG.E.U8 desc[UR46][R6.64], R13 ;  /* 0x0000000d0600d986 */ /* 0x0003e2000c10112e */
[----:B------:R-:W-:Y:S01]  /*e5b0*/  ISETP.LT.OR P5, PT, R0, 0x2, !P0 ;  /* 0x000000020000780c */ /* 0x000fe200047a1670 */
[----:B--2---:R-:W-:-:S04]  /*e5c0*/  @!P4 IMAD R15, R218, R16, RZ ;  /* 0x00000010da0fc224 */ /* 0x004fc800078e02ff */
[----:B------:R-:W-:-:S05]  /*e5d0*/  @!P6 IMAD R217, R217, R16, RZ ;  /* 0x00000010d9d9e224 */ /* 0x000fca00078e02ff */
[----:B------:R-:W-:Y:S01]  /*e5e0*/  @!P6 STG.E.U8 desc[UR46][R6.64+0x1], R217 ;  /* 0x000001d90600e986 */ /* 0x000fe2000c10112e */
[C---:B------:R-:W-:Y:S02]  /*e5f0*/  ISETP.LT.OR P6, PT, R0.reuse, 0x9, !P1 ;  /* 0x000000090000780c */ /* 0x040fe40004fc1670 */
[----:B------:R-:W-:Y:S01]  /*e600*/  @!P5 IMAD R219, R219, R16, RZ ;  /* 0x00000010dbdbd224 */ /* 0x000fe200078e02ff */
[----:B------:R2:W-:Y:S01]  /*e610*/  @!P4 STG.E.U8 desc[UR46][R10.64], R15 ;  /* 0x0000000f0a00c986 */ /* 0x0005e2000c10112e */
[----:B------:R-:W-:-:S03]  /*e620*/  ISETP.LT.OR P4, PT, R0, 0xa, !P1 ;  /* 0x0000000a0000780c */ /* 0x000fc60004f81670 */
[----:B------:R-:W-:Y:S01]  /*e630*/  @!P5 STG.E.U8 desc[UR46][R10.64+0x1], R219 ;  /* 0x000001db0a00d986 */ /* 0x000fe2000c10112e */
[----:B------:R-:W-:-:S05]  /*e640*/  ISETP.LT.OR P5, PT, R0, 0x9, !P0 ;  /* 0x000000090000780c */ /* 0x000fca00047a1670 */
[----:B0-----:R-:W-:-:S04]  /*e650*/  @!P6 IMAD R3, R220, R16, RZ ;  /* 0x00000010dc03e224 */ /* 0x001fc800078e02ff */
[-C--:B------:R-:W-:Y:S01]  /*e660*/  @!P4 IMAD R221, R221, R16.reuse, RZ ;  /* 0x00000010ddddc224 */ /* 0x080fe200078e02ff */
[----:B------:R0:W-:Y:S01]  /*e670*/  @!P6 STG.E.U8 desc[UR46][R6.64+0x8], R3 ;  /* 0x000008030600e986 */ /* 0x0001e2000c10112e */
[----:B------:R-:W-:Y:S02]  /*e680*/  ISETP.LT.OR P6, PT, R0, 0xa, !P0 ;  /* 0x0000000a0000780c */ /* 0x000fe400047c1670 */
[----:B-1----:R-:W-:Y:S01]  /*e690*/  @!P5 IMAD R13, R222, R16, RZ ;  /* 0x00000010de0dd224 */ /* 0x002fe200078e02ff */
[----:B------:R-:W-:Y:S01]  /*e6a0*/  @!P4 STG.E.U8 desc[UR46][R6.64+0x9], R221 ;  /* 0x000009dd0600c986 */ /* 0x000fe2000c10112e */
[----:B------:R-:W-:-:S03]  /*e6b0*/  ISETP.LT.OR P4, PT, R0, 0x11, !P1 ;  /* 0x000000110000780c */ /* 0x000fc60004f81670 */
[----:B------:R1:W-:Y:S01]  /*e6c0*/  @!P5 STG.E.U8 desc[UR46][R10.64+0x8], R13 ;  /* 0x0000080d0a00d986 */ /* 0x0003e2000c10112e */
[----:B------:R-:W-:-:S05]  /*e6d0*/  ISETP.LT.OR P5, PT, R0, 0x12, !P1 ;  /* 0x000000120000780c */ /* 0x000fca0004fa1670 */
[----:B------:R-:W-:-:S04]  /*e6e0*/  @!P6 IMAD R223, R223, R16, RZ ;  /* 0x00000010dfdfe224 */ /* 0x000fc800078e02ff */
[-C--:B--2---:R-:W-:Y:S01]  /*e6f0*/  @!P4 IMAD R15, R224, R16.reuse, RZ ;  /* 0x00000010e00fc224 */ /* 0x084fe200078e02ff */
        /* <DEDUP_REMOVED lines=535> */
[C---:B------:R-:W-:Y:S02]  /*10870*/  ISETP.LT.OR P4, PT, R0.reuse, 0xd9, !P2 ;  /* 0x000000d90000780c */ /* 0x040fe40005781670 */
[C---:B------:R-:W-:Y:S01]  /*10880*/  ISETP.LT.OR P2, PT, R0.reuse, 0xda, !P2 ;  /* 0x000000da0000780c */ /* 0x040fe20005741670 */
[----:B------:R1:W-:Y:S01]  /*10890*/  @!P5 STG.E.U8 desc[UR46][R8.64+0xd0], R13 ;  /* 0x0000d00d0800d986 */ /* 0x0003e2000c10112e */
[----:B------:R-:W-:-:S02]  /*108a0*/  ISETP.LT.OR P5, PT, R0, 0xd9, !P3 ;  /* 0x000000d90000780c */ /* 0x000fc40005fa1670 */
[----:B------:R-:W-:-:S03]  /*108b0*/  ISETP.LT.OR P3, PT, R0, 0xda, !P3 ;  /* 0x000000da0000780c */ /* 0x000fc60005f61670 */
[----:B------:R-:W-:-:S04]  /*108c0*/  @!P6 IMAD R51, R51, R16, RZ ;  /* 0x000000103333e224 */ /* 0x000fc800078e02ff */
[-C--:B--2---:R-:W-:Y:S01]  /*108d0*/  @!P4 IMAD R15, R52, R16.reuse, RZ ;  /* 0x00000010340fc224 */ /* 0x084fe200078e02ff */
[----:B------:R-:W-:Y:S01]  /*108e0*/  @!P6 STG.E.U8 desc[UR46][R8.64+0xd1], R51 ;  /* 0x0000d1330800e986 */ /* 0x000fe2000c10112e */
[-C--:B------:R-:W-:Y:S01]  /*108f0*/  @!P2 IMAD R53, R53, R16.reuse, RZ ;  /* 0x000000103535a224 */ /* 0x080fe200078e02ff */
[----:B------:R-:W-:Y:S01]  /*10900*/  ISETP.LT.OR P6, PT, R0, 0xc1, !P1 ;  /* 0x000000c10000780c */ /* 0x000fe20004fc1670 */
[-C--:B0-----:R-:W-:Y:S01]  /*10910*/  @!P5 IMAD R3, R54, R16.reuse, RZ ;  /* 0x000000103603d224 */ /* 0x081fe200078e02ff */
[----:B------:R0:W-:Y:S01]  /*10920*/  @!P4 STG.E.U8 desc[UR46][R4.64+0xd8], R15 ;  /* 0x0000d80f0400c986 */ /* 0x0001e2000c10112e */
[C---:B------:R-:W-:Y:S01]  /*10930*/  ISETP.LT.OR P4, PT, R0.reuse, 0xc2, !P1 ;  /* 0x000000c20000780c */ /* 0x040fe20004f81670 */
[----:B------:R-:W-:Y:S02]  /*10940*/  @!P3 IMAD R55, R55, R16, RZ ;  /* 0x000000103737b224 */ /* 0x000fe400078e02ff */
[----:B------:R-:W-:Y:S01]  /*10950*/  @!P2 STG.E.U8 desc[UR46][R4.64+0xd9], R53 ;  /* 0x0000d9350400a986 */ /* 0x000fe2000c10112e */
[----:B------:R-:W-:-:S03]  /*10960*/  ISETP.LT.OR P2, PT, R0, 0xc1, !P0 ;  /* 0x000000c10000780c */ /* 0x000fc60004741670 */
[----:B------:R2:W-:Y:S01]  /*10970*/  @!P5 STG.E.U8 desc[UR46][R8.64+0xd8], R3 ;  /* 0x0000d8030800d986 */ /* 0x0005e2000c10112e */
[----:B------:R-:W-:Y:S02]  /*10980*/  ISETP.LT.OR P5, PT, R0, 0xc2, !P0 ;  /* 0x000000c20000780c */ /* 0x000fe400047a1670 */
[-C--:B-1----:R-:W-:Y:S01]  /*10990*/  @!P6 IMAD R13, R24, R16.reuse, RZ ;  /* 0x00000010180de224 */ /* 0x082fe200078e02ff */
[----:B------:R1:W-:Y:S01]  /*109a0*/  @!P3 STG.E.U8 desc[UR46][R8.64+0xd9], R55 ;  /* 0x0000d9370800b986 */ /* 0x0003e2000c10112e */
[C---:B------:R-:W-:Y:S01]  /*109b0*/  ISETP.LT.OR P3, PT, R0.reuse, 0xc9, !P1 ;  /* 0x000000c90000780c */ /* 0x040fe20004f61670 */
[-C--:B------:R-:W-:Y:S02]  /*109c0*/  @!P4 IMAD R25, R25, R16.reuse, RZ ;  /* 0x000000101919c224 */ /* 0x080fe400078e02ff */
[----:B------:R-:W-:Y:S01]  /*109d0*/  @!P6 STG.E.U8 desc[UR46][R6.64+0xc0], R13 ;  /* 0x0000c00d0600e986 */ /* 0x000fe2000c10112e */
[----:B------:R-:W-:Y:S01]  /*109e0*/  ISETP.LT.OR P6, PT, R0, 0xc9, !P0 ;  /* 0x000000c90000780c */ /* 0x000fe200047c1670 */
[----:B0-----:R-:W-:-:S02]  /*109f0*/  @!P2 IMAD R15, R26, R16, RZ ;  /* 0x000000101a0fa224 */ /* 0x001fc400078e02ff */
[----:B------:R-:W-:Y:S01]  /*10a00*/  @!P4 STG.E.U8 desc[UR46][R6.64+0xc1], R25 ;  /* 0x0000c1190600c986 */ /* 0x000fe2000c10112e */
[C---:B------:R-:W-:Y:S01]  /*10a10*/  ISETP.LT.OR P4, PT, R0.reuse, 0xca, !P1 ;  /* 0x000000ca0000780c */ /* 0x040fe20004f81670 */
[-C--:B------:R-:W-:Y:S02]  /*10a20*/  @!P5 IMAD R27, R27, R16.reuse, RZ ;  /* 0x000000101b1bd224 */ /* 0x080fe400078e02ff */
[----:B------:R-:W-:Y:S01]  /*10a30*/  @!P2 STG.E.U8 desc[UR46][R10.64+0xc0], R15 ;  /* 0x0000c00f0a00a986 */ /* 0x000fe2000c10112e */
[----:B------:R-:W-:Y:S01]  /*10a40*/  ISETP.LT.OR P2, PT, R0, 0xca, !P0 ;  /* 0x000000ca0000780c */ /* 0x000fe20004741670 */
[-C--:B--2---:R-:W-:Y:S02]  /*10a50*/  @!P3 IMAD R3, R28, R16.reuse, RZ ;  /* 0x000000101c03b224 */ /* 0x084fe400078e02ff */
[----:B------:R-:W-:Y:S01]  /*10a60*/  @!P5 STG.E.U8 desc[UR46][R10.64+0xc1], R27 ;  /* 0x0000c11b0a00d986 */ /* 0x000fe2000c10112e */
[----:B------:R-:W-:Y:S01]  /*10a70*/  ISETP.LT.OR P5, PT, R0, 0xd1, !P1 ;  /* 0x000000d10000780c */ /* 0x000fe20004fa1670 */
[----:B------:R-:W-:-:S02]  /*10a80*/  @!P6 IMAD R5, R30, R16, RZ ;  /* 0x000000101e05e224 */ /* 0x000fc400078e02ff */
[----:B------:R0:W-:Y:S01]  /*10a90*/  @!P3 STG.E.U8 desc[UR46][R6.64+0xc8], R3 ;  /* 0x0000c8030600b986 */ /* 0x0001e2000c10112e */
[----:B------:R-:W-:Y:S01]  /*10aa0*/  ISETP.LT.OR P3, PT, R0, 0xd1, !P0 ;  /* 0x000000d10000780c */ /* 0x000fe20004761670 */
[----:B------:R-:W-:-:S04]  /*10ab0*/  @!P4 IMAD R29, R29, R16, RZ ;  /* 0x000000101d1dc224 */ /* 0x000fc800078e02ff */
[-C--:B------:R-:W-:Y:S01]  /*10ac0*/  @!P2 IMAD R31, R31, R16.reuse, RZ ;  /* 0x000000101f1fa224 */ /* 0x080fe200078e02ff */
[----:B------:R-:W-:Y:S01]  /*10ad0*/  @!P4 STG.E.U8 desc[UR46][R6.64+0xc9], R29 ;  /* 0x0000c91d0600c986 */ /* 0x000fe2000c10112e */
[----:B------:R-:W-:Y:S02]  /*10ae0*/  ISETP.LT.OR P4, PT, R0, 0xd9, !P1 ;  /* 0x000000d90000780c */ /* 0x000fe40004f81670 */
[-C--:B-1----:R-:W-:Y:S01]  /*10af0*/  @!P5 IMAD R9, R32, R16.reuse, RZ ;  /* 0x000000102009d224 */ /* 0x082fe200078e02ff */
[----:B------:R-:W-:Y:S01]  /*10b00*/  @!P2 STG.E.U8 desc[UR46][R10.64+0xc9], R31 ;  /* 0x0000c91f0a00a986 */ /* 0x000fe2000c10112e */
[C---:B------:R-:W-:Y:S02]  /*10b10*/  ISETP.LT.OR P2, PT, R0.reuse, 0xd2, !P1 ;  /* 0x000000d20000780c */ /* 0x040fe40004f41670 */
[C---:B------:R-:W-:Y:S01]  /*10b20*/  ISETP.LT.OR P1, PT, R0.reuse, 0xda, !P1 ;  /* 0x000000da0000780c */ /* 0x040fe20004f21670 */
[----:B------:R1:W-:Y:S01]  /*10b30*/  @!P6 STG.E.U8 desc[UR46][R10.64+0xc8], R5 ;  /* 0x0000c8050a00e986 */ /* 0x0003e2000c10112e */
[----:B------:R-:W-:Y:S01]  /*10b40*/  ISETP.LT.OR P6, PT, R0, 0xd2, !P0 ;  /* 0x000000d20000780c */ /* 0x000fe200047c1670 */
[----:B0-----:R-:W-:-:S02]  /*10b50*/  @!P3 IMAD R3, R34, R16, RZ ;  /* 0x000000102203b224 */ /* 0x001fc400078e02ff */
[----:B------:R0:W-:Y:S01]  /*10b60*/  @!P5 STG.E.U8 desc[UR46][R6.64+0xd0], R9 ;  /* 0x0000d0090600d986 */ /* 0x0001e2000c10112e */
[C---:B------:R-:W-:Y:S02]  /*10b70*/  ISETP.LT.OR P5, PT, R0.reuse, 0xd9, !P0 ;  /* 0x000000d90000780c */ /* 0x040fe400047a1670 */
[----:B------:R-:W-:-:S03]  /*10b80*/  ISETP.LT.OR P0, PT, R0, 0xda, !P0 ;  /* 0x000000da0000780c */ /* 0x000fc60004701670 */
[-C--:B------:R-:W-:Y:S02]  /*10b90*/  @!P2 IMAD R33, R33, R16.reuse, RZ ;  /* 0x000000102121a224 */ /* 0x080fe400078e02ff */
[-C--:B-1----:R-:W-:Y:S02]  /*10ba0*/  @!P4 IMAD R5, R36, R16.reuse, RZ ;  /* 0x000000102405c224 */ /* 0x082fe400078e02ff */
[-C--:B------:R-:W-:Y:S01]  /*10bb0*/  @!P6 IMAD R35, R35, R16.reuse, RZ ;  /* 0x000000102323e224 */ /* 0x080fe200078e02ff */
[----:B------:R1:W-:Y:S01]  /*10bc0*/  @!P2 STG.E.U8 desc[UR46][R6.64+0xd1], R33 ;  /* 0x0000d1210600a986 */ /* 0x0003e2000c10112e */
[-C--:B------:R-:W-:Y:S02]  /*10bd0*/  @!P1 IMAD R37, R37, R16.reuse, RZ ;  /* 0x0000001025259224 */ /* 0x080fe400078e02ff */
[-C--:B0-----:R-:W-:Y:S01]  /*10be0*/  @!P5 IMAD R9, R38, R16.reuse, RZ ;  /* 0x000000102609d224 */ /* 0x081fe200078e02ff */
[----:B------:R1:W-:Y:S01]  /*10bf0*/  @!P3 STG.E.U8 desc[UR46][R10.64+0xd0], R3 ;  /* 0x0000d0030a00b986 */ /* 0x0003e2000c10112e */
[----:B------:R-:W-:-:S03]  /*10c00*/  @!P0 IMAD R39, R39, R16, RZ ;  /* 0x0000001027278224 */ /* 0x000fc600078e02ff */
[----:B------:R1:W-:Y:S04]  /*10c10*/  @!P6 STG.E.U8 desc[UR46][R10.64+0xd1], R35 ;  /* 0x0000d1230a00e986 */ /* 0x0003e8000c10112e */
[----:B------:R1:W-:Y:S04]  /*10c20*/  @!P4 STG.E.U8 desc[UR46][R6.64+0xd8], R5 ;  /* 0x0000d8050600c986 */ /* 0x0003e8000c10112e */
[----:B------:R1:W-:Y:S04]  /*10c30*/  @!P1 STG.E.U8 desc[UR46][R6.64+0xd9], R37 ;  /* 0x0000d92506009986 */ /* 0x0003e8000c10112e */
[----:B------:R1:W-:Y:S04]  /*10c40*/  @!P5 STG.E.U8 desc[UR46][R10.64+0xd8], R9 ;  /* 0x0000d8090a00d986 */ /* 0x0003e8000c10112e */
[----:B------:R1:W-:Y:S02]  /*10c50*/  @!P0 STG.E.U8 desc[UR46][R10.64+0xd9], R39 ;  /* 0x0000d9270a008986 */ /* 0x0003e4000c10112e */
.L_x_484:
[----:B------:R-:W-:Y:S05]  /*10c60*/  BSYNC B0 ;  /* 0x0000000000007941 */ /* 0x000fea0003800000 */
.L_x_34:
[----:B01----:R-:W2:Y:S04]  /*10c70*/  LDL.LU R5, [R1+0x48] ;  /* 0x0000480001057983 */ /* 0x003ea80000300800 */
[----:B------:R-:W2:Y:S01]  /*10c80*/  LDL.LU R4, [R1+0x4c] ;  /* 0x00004c0001047983 */ /* 0x000ea20000300800 */
[----:B------:R-:W-:Y:S01]  /*10c90*/  ULDC UR4, c[0x0][0xc] ;  /* 0x0000030000047ab9 */ /* 0x000fe20000000800 */
[----:B------:R-:W-:Y:S01]  /*10ca0*/  ULDC UR5, c[0x0][0x10] ;  /* 0x0000040000057ab9 */ /* 0x000fe20000000800 */
[----:B------:R-:W2:Y:S01]  /*10cb0*/  LDC R3, c[0x0][0x14] ;  /* 0x00000500ff037b82 */ /* 0x000ea20000000800 */
[----:B------:R-:W-:Y:S01]  /*10cc0*/  UIMAD.WIDE.U32 UR4, UR4, UR5, URZ ;  /* 0x00000005040472a5 */ /* 0x000fe2000f8e003f */
[----:B------:R-:W-:Y:S01]  /*10cd0*/  PRMT R0, RZ, 0x7610, R0 ;  /* 0x00007610ff007816 */ /* 0x000fe20000000000 */
[----:B------:R-:W-:Y:S01]  /*10ce0*/  UMOV UR43, 0xffffffff ;  /* 0xffffffff002b7882 */ /* 0x000fe20000000000 */
[----:B------:R-:W-:-:S03]  /*10cf0*/  UMOV UR42, 0xffffffff ;  /* 0xffffffff002a7882 */ /* 0x000fc60000000000 */
[----:B--2---:R-:W-:-:S04]  /*10d00*/  IMAD.WIDE.U32 R4, R3, UR4, R4 ;  /* 0x0000000403047c25 */ /* 0x004fc8000f8e0004 */
[----:B------:R-:W-:Y:S01]  /*10d10*/  IMAD R3, R3, UR5, RZ ;  /* 0x0000000503037c24 */ /* 0x000fe2000f8e02ff */
[----:B------:R-:W-:Y:S01]  /*10d20*/  ULDC.64 UR4, c[0x0][0x650] ;  /* 0x0001940000047ab9 */ /* 0x000fe20000000a00 */
[----:B---3--:R-:W-:Y:S01]  /*10d30*/  IMAD.MOV.U32 R7, RZ, RZ, R4 ;  /* 0x000000ffff077224 */ /* 0x008fe200078e0004 */
[----:B------:R-:W-:Y:S01]  /*10d40*/  ISETP.GE.U32.AND P0, PT, R4, UR4, PT ;  /* 0x0000000404007c0c */ /* 0x000fe2000bf06070 */
[----:B------:R-:W-:-:S05]  /*10d50*/  IMAD.IADD R6, R5, 0x1, R3 ;  /* 0x0000000105067824 */ /* 0x000fca00078e0203 */
[----:B------:R0:W-:Y:S01]  /*10d60*/  STL [R1+0x48], R6 ;  /* 0x0000480601007387 */ /* 0x0001e20000100800 */
[----:B------:R-:W-:-:S03]  /*10d70*/  ISETP.GE.U32.AND.EX P0, PT, R6, UR5, PT, P0 ;  /* 0x0000000506007c0c */ /* 0x000fc6000bf06100 */
[----:B------:R0:W-:Y:S10]  /*10d80*/  STL [R1+0x4c], R7 ;  /* 0x00004c0701007387 */ /* 0x0001f40000100800 */
[----:B0-----:R-:W-:Y:S05]  /*10d90*/  @P0 BRA `(.L_x_485) ;  /* 0x0000000400880947 */ /* 0x001fea0003800000 */
[----:B------:R-:W0:Y:S01]  /*10da0*/  S2UR UR6, SR_CTAID.X ;  /* 0x00000000000679c3 */ /* 0x000e220000002500 */
[----:B------:R-:W-:Y:S01]  /*10db0*/  ULDC.64 UR12, c[0x0][0x628] ;  /* 0x00018a00000c7ab9 */ /* 0x000fe20000000a00 */
[----:B------:R-:W-:Y:S01]  /*10dc0*/  ULDC UR4, c[0x0][0x150] ;  /* 0x0000540000047ab9 */ /* 0x000fe20000000800 */
[----:B------:R-:W-:Y:S01]  /*10dd0*/  ISETP.NE.U32.AND P0, PT, RZ, UR12, PT ;  /* 0x0000000cff007c0c */ /* 0x000fe2000bf05070 */
[----:B------:R-:W-:Y:S01]  /*10de0*/  ULDC UR15, c[0x0][0x630] ;  /* 0x00018c00000f7ab9 */ /* 0x000fe20000000800 */
[C---:B------:R-:W-:Y:S01]  /*10df0*/  R2UR UR16, R7.reuse ;  /* 0x00000000071072ca */ /* 0x040fe200000e0000 */
[----:B------:R-:W-:Y:S01]  /*10e00*/  ULDC UR19, c[0x0][0x154] ;  /* 0x0000550000137ab9 */ /* 0x000fe20000000800 */
[----:B------:R-:W-:Y:S01]  /*10e10*/  ISETP.NE.AND.EX P0, PT, RZ, UR13, PT, P0 ;  /* 0x0000000dff007c0c */ /* 0x000fe2000bf05300 */
[----:B------:R-:W1:Y:S01]  /*10e20*/  S2UR UR18, SR_CTAID.Y ;  /* 0x00000000001279c3 */ /* 0x000e620000002600 */
[----:B------:R-:W-:Y:S02]  /*10e30*/  R2UR UR17, R6 ;  /* 0x00000000061172ca */ /* 0x000fe400000e0000 */
[----:B------:R-:W-:-:S02]  /*10e40*/  R2UR UR10, R7 ;  /* 0x00000000070a72ca */ /* 0x000fc400000e0000 */
[----:B------:R-:W-:Y:S02]  /*10e50*/  R2UR UR11, R6 ;  /* 0x00000000060b72ca */ /* 0x000fe400000e0000 */
[----:B0-----:R-:W-:-:S05]  /*10e60*/  I2FP.F32.U32 R0, UR6 ;  /* 0x0000000600007c45 */ /* 0x001fca0008201000 */
[----:B------:R-:W-:-:S04]  /*10e70*/  FMUL R0, R0, UR4 ;  /* 0x0000000400007c20 */ /* 0x000fc80008400000 */
[----:B------:R0:W2:Y:S01]  /*10e80*/  F2I.U32.TRUNC.NTZ R3, R0 ;  /* 0x0000000000037305 */ /* 0x0000a2000020f000 */
[----:B-1----:R-:W-:Y:S05]  /*10e90*/  @!P0 BRA `(.L_x_486) ;  /* 0x0000000000308947 */ /* 0x002fea0003800000 */
        /* <DEDUP_REMOVED lines=12> */
.L_x_486:
[----:B------:R-:W-:Y:S01]  /*10f60*/  USHF.R.U64 UR42, UR10, UR15, UR11 ;  /* 0x0000000f0a2a7299 */ /* 0x000fe2000800120b */
[----:B0-----:R-:W-:Y:S01]  /*10f70*/  I2FP.F32.U32 R0, UR18 ;  /* 0x0000001200007c45 */ /* 0x001fe20008201000 */
[----:B------:R-:W-:Y:S02]  /*10f80*/  USHF.R.U32.HI UR4, URZ, UR15, UR11 ;  /* 0x0000000f3f047299 */ /* 0x000fe4000801160b */
[----:B------:R-:W-:Y:S02]  /*10f90*/  UIADD3 UR10, UP0, URZ, -UR42, URZ ;  /* 0x8000002a3f0a7290 */ /* 0x000fe4000ff1e03f */
[----:B------:R-:W-:Y:S01]  /*10fa0*/  FMUL R0, R0, UR19 ;  /* 0x0000001300007c20 */ /* 0x000fe20008400000 */
[----:B------:R-:W-:Y:S01]  /*10fb0*/  ULDC.64 UR12, c[0x0][0x620] ;  /* 0x00018800000c7ab9 */ /* 0x000fe20000000a00 */
[----:B------:R-:W-:Y:S01]  /*10fc0*/  UIADD3.X UR4, URZ, ~UR4, URZ, UP0, !UPT ;  /* 0x800000043f047290 */ /* 0x000fe200087fe43f */
[----:B------:R-:W-:Y:S01]  /*10fd0*/  UMOV UR8, UR16 ;  /* 0x0000001000087c82 */ /* 0x000fe20008000000 */
[----:B------:R-:W-:-:S02]  /*10fe0*/  UMOV UR9, UR17 ;  /* 0x0000001100097c82 */ /* 0x000fc40008000000 */
[----:B------:R-:W-:Y:S01]  /*10ff0*/  UIMAD UR4, UR4, UR12, URZ ;  /* 0x0000000c040472a4 */ /* 0x000fe2000f8e023f */
[----:B------:R-:W0:Y:S01]  /*11000*/  F2I.U32.TRUNC.NTZ R0, R0 ;  /* 0x0000000000007305 */ /* 0x000e22000020f000 */
[----:B------:R-:W-:Y:S01]  /*11010*/  UIMAD.WIDE.U32 UR8, UR10, UR12, UR8 ;  /* 0x0000000c0a0872a5 */ /* 0x000fe2000f8e0008 */
[----:B--2---:R-:W-:Y:S01]  /*11020*/  R2UR UR12, R3 ;  /* 0x00000000030c72ca */ /* 0x004fe200000e0000 */
[----:B------:R-:W-:Y:S01]  /*11030*/  UIMAD UR10, UR10, UR13, UR4 ;  /* 0x0000000d0a0a72a4 */ /* 0x000fe2000f8e0204 */
[----:B------:R-:W-:Y:S01]  /*11040*/  ULDC UR11, c[0x0][0x618] ;  /* 0x00018600000b7ab9 */ /* 0x000fe20000000800 */
[----:B------:R-:W-:Y:S02]  /*11050*/  ULDC UR21, c[0x0][0x658] ;  /* 0x0001960000157ab9 */ /* 0x000fe40000000800 */
[----:B------:R-:W-:Y:S01]  /*11060*/  UIADD3 UR9, UR9, UR10, URZ ;  /* 0x0000000a09097290 */ /* 0x000fe2000fffe03f */
[----:B------:R-:W-:Y:S01]  /*11070*/  UMOV UR15, 0xffffffff ;  /* 0xffffffff000f7882 */ /* 0x000fe20000000000 */
[----:B------:R-:W-:Y:S01]  /*11080*/  ULDC.64 UR4, c[0x0][0x640] ;  /* 0x0001900000047ab9 */ /* 0x000fe20000000a00 */
[----:B------:R-:W-:Y:S01]  /*11090*/  USHF.L.U32 UR15, UR15, UR21, URZ ;  /* 0x000000150f0f7299 */ /* 0x000fe2000800063f */
[----:B------:R-:W-:Y:S01]  /*110a0*/  ISETP.NE.U32.AND P0, PT, RZ, UR4, PT ;  /* 0x00000004ff007c0c */ /* 0x000fe2000bf05070 */
[----:B------:R-:W-:-:S02]  /*110b0*/  USHF.R.U64 UR16, UR8, UR11, UR9 ;  /* 0x0000000b08107299 */ /* 0x000fc40008001209 */
[----:B------:R-:W-:Y:S01]  /*110c0*/  USHF.R.U32.HI UR8, URZ, UR11, UR9 ;  /* 0x0000000b3f087299 */ /* 0x000fe20008011609 */
[----:B0-----:R-:W-:Y:S01]  /*110d0*/  R2UR UR14, R0 ;  /* 0x00000000000e72ca */ /* 0x001fe200000e0000 */
[----:B------:R-:W-:Y:S01]  /*110e0*/  ULDC UR17, c[0x0][0x608] ;  /* 0x0001820000117ab9 */ /* 0x000fe20000000800 */
[----:B------:R-:W-:Y:S01]  /*110f0*/  ULOP3.LUT UR44, URZ, UR15, URZ, 0x33, !UPT ;  /* 0x0000000f3f2c7292 */ /* 0x000fe2000f8e333f */
[----:B------:R-:W-:Y:S01]  /*11100*/  ISETP.NE.AND.EX P0, PT, RZ, UR5, PT, P0 ;  /* 0x00000005ff007c0c */ /* 0x000fe2000bf05300 */
[----:B------:R-:W-:Y:S02]  /*11110*/  USHF.R.U64 UR15, UR16, UR17, UR8 ;  /* 0x00000011100f7299 */ /* 0x000fe40008001208 */
[----:B------:R-:W-:Y:S02]  /*11120*/  USHF.R.U32.HI UR8, URZ, UR17, UR8 ;  /* 0x000000113f087299 */ /* 0x000fe40008011608 */
[----:B------:R-:W-:Y:S02]  /*11130*/  UIADD3 UR12, -UR12, URZ, URZ ;  /* 0x0000003f0c0c7290 */ /* 0x000fe4000fffe13f */
[----:B------:R-:W-:Y:S01]  /*11140*/  USHF.R.U64 UR17, UR15, UR21, UR8 ;  /* 0x000000150f117299 */ /* 0x000fe20008001208 */
[----:B------:R-:W-:Y:S01]  /*11150*/  UMOV UR19, 0x1 ;  /* 0x0000000100137882 */ /* 0x000fe20000000000 */
[----:B------:R-:W-:Y:S01]  /*11160*/  ULDC UR13, c[0x0][0x144] ;  /* 0x00005100000d7ab9 */ /* 0x000fe20000000800 */
[----:B------:R-:W-:Y:S01]  /*11170*/  ULDC UR7, c[0x0][0x600] ;  /* 0x0001800000077ab9 */ /* 0x000fe20000000800 */
[----:B------:R-:W-:-:S02]  /*11180*/  USHF.L.U32 UR24, UR19, UR21, URZ ;  /* 0x0000001513187299 */ /* 0x000fc4000800063f */
[----:B------:R-:W-:Y:S02]  /*11190*/  USHF.R.U32.HI UR8, URZ, UR21, UR8 ;  /* 0x000000153f087299 */ /* 0x000fe40008011608 */
[----:B------:R-:W-:Y:S02]  /*111a0*/  UIMAD UR21, UR13, UR12, UR6 ;  /* 0x0000000c0d1572a4 */ /* 0x000fe4000f8e0206 */
[----:B------:R-:W-:Y:S02]  /*111b0*/  UIADD3 UR20, UR7, -0x1, URZ ;  /* 0xffffffff07147890 */ /* 0x000fe4000fffe03f */
[----:B------:R-:W-:Y:S01]  /*111c0*/  UIADD3 UR19, -UR14, URZ, URZ ;  /* 0x0000003f0e137290 */ /* 0x000fe2000fffe13f */
[----:B------:R-:W-:Y:S01]  /*111d0*/  ULDC UR25, c[0x0][0x148] ;  /* 0x0000520000197ab9 */ /* 0x000fe20000000800 */
[----:B------:R-:W-:Y:S01]  /*111e0*/  ULDC UR22, c[0x0][0x648] ;  /* 0x0001920000167ab9 */ /* 0x000fe20000000800 */
[----:B------:R-:W-:Y:S01]  /*111f0*/  ULDC UR23, c[0x0][0x638] ;  /* 0x00018e0000177ab9 */ /* 0x000fe20000000800 */
        /* <DEDUP_REMOVED lines=14> */
.L_x_487:
[----:B------:R-:W-:Y:S01]  /*112e0*/  UISETP.NE.AND UP0, UPT, UR39, URZ, UPT ;  /* 0x0000003f2700728c */ /* 0x000fe2000bf05270 */
[----:B------:R-:W-:Y:S01]  /*112f0*/  IMAD.MOV.U32 R0, RZ, RZ, 0x1 ;  /* 0x00000001ff007424 */ /* 0x000fe200078e00ff */
[----:B------:R-:W-:Y:S02]  /*11300*/  USHF.R.U64 UR4, UR6, UR22, UR8 ;  /* 0x0000001606047299 */ /* 0x000fe40008001208 */
[----:B------:R-:W-:Y:S02]  /*11310*/  ULOP3.LUT UR44, UR15, UR44, URZ, 0xc0, !UPT ;  /* 0x0000002c0f2c7292 */ /* 0x000fe4000f8ec03f */
[----:B------:R-:W-:Y:S02]  /*11320*/  UIADD3 UR5, -UR4, URZ, URZ ;  /* 0x0000003f04057290 */ /* 0x000fe4000fffe13f */
[----:B------:R-:W-:Y:S02]  /*11330*/  UIMAD UR44, UR24, UR4, UR44 ;  /* 0x00000004182c72a4 */ /* 0x000fe4000f8e022c */
[----:B------:R-:W-:-:S02]  /*11340*/  ULOP3.LUT UR16, UR16, UR20, URZ, 0xc0, !UPT ;  /* 0x0000001410107292 */ /* 0x000fc4000f8ec03f */
[----:B------:R-:W-:Y:S02]  /*11350*/  @UP0 UIMAD UR21, UR25, UR19, UR18 ;  /* 0x00000013191502a4 */ /* 0x000fe4000f8e0212 */
[----:B------:R-:W-:-:S03]  /*11360*/  UIMAD UR4, UR5, UR23, UR17 ;  /* 0x00000017050472a4 */ /* 0x000fc6000f8e0211 */
[----:B------:R-:W-:Y:S01]  /*11370*/  ULDC UR5, c[0x0][0x610] ;  /* 0x0001840000057ab9 */ /* 0x000fe20000000800 */
[----:B------:R-:W-:Y:S02]  /*11380*/  UIMAD UR4, UR4, UR7, UR16 ;  /* 0x00000007040472a4 */ /* 0x000fe4000f8e0210 */
[----:B------:R-:W-:-:S04]  /*11390*/  UIMAD UR44, UR44, UR5, UR21 ;  /* 0x000000052c2c72a4 */ /* 0x000fc8000f8e0215 */
[----:B------:R-:W-:Y:S02]  /*113a0*/  USEL UR43, UR4, UR44, !UP0 ;  /* 0x0000002c042b7287 */ /* 0x000fe4000c000000 */
[----:B------:R-:W-:-:S12]  /*113b0*/  USEL UR44, UR44, UR4, !UP0 ;  /* 0x000000042c2c7287 */ /* 0x000fd8000c000000 */
.L_x_485:
[----:B------:R-:W-:-:S13]  /*113c0*/  LOP3.LUT P0, RZ, R0, 0xff, RZ, 0xc0, !PT ;  /* 0x000000ff00ff7812 */ /* 0x000fda000780c0ff */
[----:B------:R-:W-:Y:S05]  /*113d0*/  @P0 BRA `(.L_x_488) ;  /* 0xfffffefc00f40947 */ /* 0x000fea000383ffff */
[----:B------:R-:W-:Y:S05]  /*113e0*/  EXIT ;  /* 0x000000000000794d */ /* 0x000fea0003800000 */
.L_x_7:
[----:B------:R-:W2:Y:S01]  /*113f0*/  LDL R5, [R1+0x4c] ;  /* 0x00004c0001057983 */ /* 0x000ea20000100800 */
[----:B------:R-:W-:-:S03]  /*11400*/  ULDC.64 UR4, c[0x0][0x650] ;  /* 0x0001940000047ab9 */ /* 0x000fc60000000a00 */
[----:B------:R-:W3:Y:S01]  /*11410*/  LDL R4, [R1+0x48] ;  /* 0x0000480001047983 */ /* 0x000ee20000100800 */
[----:B0-----:R-:W-:Y:S01]  /*11420*/  PRMT R0, RZ, 0x7610, R0 ;  /* 0x00007610ff007816 */ /* 0x001fe20000000000 */
[----:B------:R-:W-:Y:S01]  /*11430*/  IMAD.MOV.U32 R2, RZ, RZ, -0x1 ;  /* 0xffffffffff027424 */ /* 0x000fe200078e00ff */
[----:B------:R-:W-:Y:S01]  /*11440*/  MOV R10, 0xffffffff ;  /* 0xffffffff000a7802 */ /* 0x000fe20000000f00 */
[----:B------:R-:W-:Y:S01]  /*11450*/  IMAD.MOV.U32 R3, RZ, RZ, -0x1 ;  /* 0xffffffffff037424 */ /* 0x000fe200078e00ff */
[----:B--2---:R-:W-:-:S04]  /*11460*/  ISETP.GE.U32.AND P0, PT, R5, UR4, PT ;  /* 0x0000000405007c0c */ /* 0x004fc8000bf06070 */
[----:B---3--:R-:W-:-:S13]  /*11470*/  ISETP.GE.U32.AND.EX P0, PT, R4, UR5, PT, P0 ;  /* 0x0000000504007c0c */ /* 0x008fda000bf06100 */
        /* <DEDUP_REMOVED lines=21> */
.L_x_490:
[----:B------:R-:W-:Y:S01]  /*115d0*/  USHF.R.U64 UR4, UR14, UR19, UR15 ;  /* 0x000000130e047299 */ /* 0x000fe2000800120f */
[----:B------:R-:W-:Y:S01]  /*115e0*/  R2UR UR7, R4 ;  /* 0x00000000040772ca */ /* 0x000fe200000e0000 */
[----:B------:R-:W-:Y:S02]  /*115f0*/  USHF.R.U32.HI UR5, URZ, UR19, UR15 ;  /* 0x000000133f057299 */ /* 0x000fe4000801160f */
[----:B------:R-:W-:Y:S01]  /*11600*/  UIADD3 UR13, UP0, URZ, -UR4, URZ ;  /* 0x800000043f0d7290 */ /* 0x000fe2000ff1e03f */
[----:B------:R-:W-:Y:S01]  /*11610*/  ULDC.64 UR14, c[0x0][0x620] ;  /* 0x00018800000e7ab9 */ /* 0x000fe20000000a00 */
[----:B------:R-:W-:Y:S02]  /*11620*/  UMOV UR6, UR20 ;  /* 0x0000001400067c82 */ /* 0x000fe40008000000 */
[----:B------:R-:W-:Y:S02]  /*11630*/  UIADD3.X UR5, URZ, ~UR5, URZ, UP0, !UPT ;  /* 0x800000053f057290 */ /* 0x000fe400087fe43f */
[----:B------:R-:W-:-:S02]  /*11640*/  UISETP.NE.AND UP1, UPT, UR39, URZ, UPT ;  /* 0x0000003f2700728c */ /* 0x000fc4000bf25270 */
[----:B------:R-:W-:Y:S02]  /*11650*/  UIMAD UR5, UR5, UR14, URZ ;  /* 0x0000000e050572a4 */ /* 0x000fe4000f8e023f */
[----:B------:R-:W-:Y:S02]  /*11660*/  UIMAD.WIDE.U32 UR6, UR13, UR14, UR6 ;  /* 0x0000000e0d0672a5 */ /* 0x000fe4000f8e0006 */
[----:B------:R-:W-:Y:S01]  /*11670*/  UIMAD UR5, UR13, UR15, UR5 ;  /* 0x0000000f0d0572a4 */ /* 0x000fe2000f8e0205 */
[----:B------:R-:W-:Y:S02]  /*11680*/  ULDC UR14, c[0x0][0x608] ;  /* 0x00018200000e7ab9 */ /* 0x000fe40000000800 */
[----:B------:R-:W-:Y:S01]  /*11690*/  ULDC UR13, c[0x0][0x618] ;  /* 0x00018600000d7ab9 */ /* 0x000fe20000000800 */
[----:B------:R-:W-:Y:S01]  /*116a0*/  UIADD3 UR5, UR7, UR5, URZ ;  /* 0x0000000507057290 */ /* 0x000fe2000fffe03f */
[----:B------:R-:W-:Y:S01]  /*116b0*/  ULDC UR22, c[0x0][0x658] ;  /* 0x0001960000167ab9 */ /* 0x000fe20000000800 */
[----:B------:R-:W-:-:S02]  /*116c0*/  @UP1 UIMAD UR8, UR11, UR12, UR10 ;  /* 0x0000000c0b0812a4 */ /* 0x000fc4000f8e020a */
[----:B------:R-:W-:Y:S02]  /*116d0*/  USHF.R.U64 UR17, UR6, UR13, UR5 ;  /* 0x0000000d06117299 */ /* 0x000fe40008001205 */
[----:B------:R-:W-:Y:S01]  /*116e0*/  USHF.R.U32.HI UR5, URZ, UR13, UR5 ;  /* 0x0000000d3f057299 */ /* 0x000fe20008011605 */
[----:B------:R-:W-:Y:S01]  /*116f0*/  ULDC.64 UR6, c[0x0][0x640] ;  /* 0x0001900000067ab9 */ /* 0x000fe20000000a00 */
[----:B------:R-:W-:Y:S01]  /*11700*/  UMOV UR10, 0xffffffff ;  /* 0xffffffff000a7882 */ /* 0x000fe20000000000 */
[----:B------:R-:W-:Y:S01]  /*11710*/  ISETP.NE.U32.AND P0, PT, RZ, UR6, PT ;  /* 0x00000006ff007c0c */ /* 0x000fe2000bf05070 */
[----:B------:R-:W-:Y:S02]  /*11720*/  USHF.R.U64 UR18, UR17, UR14, UR5 ;  /* 0x0000000e11127299 */ /* 0x000fe40008001205 */
[----:B------:R-:W-:Y:S01]  /*11730*/  USHF.R.U32.HI UR5, URZ, UR14, UR5 ;  /* 0x0000000e3f057299 */ /* 0x000fe20008011605 */
[----:B------:R-:W-:Y:S01]  /*11740*/  ISETP.NE.AND.EX P0, PT, RZ, UR7, PT, P0 ;  /* 0x00000007ff007c0c */ /* 0x000fe2000bf05300 */
[----:B------:R-:W-:-:S02]  /*11750*/  USHF.L.U32 UR11, UR10, UR22, URZ ;  /* 0x000000160a0b7299 */ /* 0x000fc4000800063f */
[----:B------:R-:W-:Y:S01]  /*11760*/  USHF.R.U64 UR19, UR18, UR22, UR5 ;  /* 0x0000001612137299 */ /* 0x000fe20008001205 */
[----:B------:R-:W-:Y:S01]  /*11770*/  ULDC UR20, c[0x0][0x600] ;  /* 0x0001800000147ab9 */ /* 0x000fe20000000800 */
[----:B------:R-:W-:Y:S02]  /*11780*/  USHF.R.U32.HI UR10, URZ, UR22, UR5 ;  /* 0x000000163f0a7299 */ /* 0x000fe40008011605 */
[----:B------:R-:W-:Y:S02]  /*11790*/  UIADD3 UR21, UR20, -0x1, URZ ;  /* 0xffffffff14157890 */ /* 0x000fe4000fffe03f */
[----:B------:R-:W-:Y:S01]  /*117a0*/  ULOP3.LUT UR26, URZ, UR11, URZ, 0x33, !UPT ;  /* 0x0000000b3f1a7292 */ /* 0x000fe2000f8e333f */
        /* <DEDUP_REMOVED lines=17> */
.L_x_491:
[----:B------:R-:W-:Y:S01]  /*118c0*/  USHF.R.U64 UR6, UR5, UR23, UR10 ;  /* 0x0000001705067299 */ /* 0x000fe2000800120a */
[----:B------:R-:W-:Y:S01]  /*118d0*/  IMAD.MOV.U32 R0, RZ, RZ, 0x1 ;  /* 0x00000001ff007424 */ /* 0x000fe200078e00ff */
[----:B------:R-:W-:Y:S01]  /*118e0*/  USHF.L.U32 UR25, UR25, UR22, URZ ;  /* 0x0000001619197299 */ /* 0x000fe2000800063f */
[----:B------:R-:W-:Y:S01]  /*118f0*/  IMAD.U32 R10, RZ, RZ, UR4 ;  /* 0x00000004ff0a7e24 */ /* 0x000fe2000f8e00ff */
[----:B------:R-:W-:Y:S02]  /*11900*/  ULOP3.LUT UR5, UR18, UR26, URZ, 0xc0, !UPT ;  /* 0x0000001a12057292 */ /* 0x000fe4000f8ec03f */
[----:B------:R-:W-:Y:S02]  /*11910*/  UIADD3 UR7, -UR6, URZ, URZ ;  /* 0x0000003f06077290 */ /* 0x000fe4000fffe13f */
[----:B------:R-:W-:Y:S02]  /*11920*/  UIMAD UR6, UR25, UR6, UR5 ;  /* 0x00000006190672a4 */ /* 0x000fe4000f8e0205 */
[----:B------:R-:W-:-:S02]  /*11930*/  ULOP3.LUT UR17, UR17, UR21, URZ, 0xc0, !UPT ;  /* 0x0000001511117292 */ /* 0x000fc4000f8ec03f */
[----:B------:R-:W-:Y:S02]  /*11940*/  UIMAD UR5, UR7, UR24, UR19 ;  /* 0x00000018070572a4 */ /* 0x000fe4000f8e0213 */
[----:B------:R-:W-:Y:S01]  /*11950*/  UISETP.NE.AND UP0, UPT, UR39, URZ, UPT ;  /* 0x0000003f2700728c */ /* 0x000fe2000bf05270 */
[----:B------:R-:W-:Y:S01]  /*11960*/  ULDC UR7, c[0x0][0x610] ;  /* 0x0001840000077ab9 */ /* 0x000fe20000000800 */
[----:B------:R-:W-:Y:S02]  /*11970*/  UIMAD UR5, UR5, UR20, UR17 ;  /* 0x00000014050572a4 */ /* 0x000fe4000f8e0211 */
[----:B------:R-:W-:-:S04]  /*11980*/  UIMAD UR8, UR6, UR7, UR8 ;  /* 0x00000007060872a4 */ /* 0x000fc8000f8e0208 */
[----:B------:R-:W-:Y:S02]  /*11990*/  USEL UR6, UR5, UR8, !UP0 ;  /* 0x0000000805067287 */ /* 0x000fe4000c000000 */
[----:B------:R-:W-:-:S04]  /*119a0*/  USEL UR8, UR8, UR5, !UP0 ;  /* 0x0000000508087287 */ /* 0x000fc8000c000000 */
[----:B------:R-:W-:Y:S02]  /*119b0*/  IMAD.U32 R3, RZ, RZ, UR6 ;  /* 0x00000006ff037e24 */ /* 0x000fe4000f8e00ff */
[----:B------:R-:W-:-:S07]  /*119c0*/  IMAD.U32 R2, RZ, RZ, UR8 ;  /* 0x00000008ff027e24 */ /* 0x000fce000f8e00ff */
.L_x_489:
[----:B------:R-:W-:-:S08]  /*119d0*/  NOP ;  /* 0x0000000000007918 */ /* 0x000fd00000000000 */
[----:B-1----:R-:W0:-:S00]  /*119e0*/  USETMAXREG.DEALLOC.CTAPOOL 0x18 ;  /* 0x00000018000079c8 */ /* 0x002e0000080e0500 */
[----:B------:R-:W-:-:S13]  /*119f0*/  ISETP.NE.AND P0, PT, RZ, UR9, PT ;  /* 0x00000009ff007c0c */ /* 0x000fda000bf05270 */
[----:B------:R-:W-:Y:S05]  /*11a00*/  @P0 EXIT ;  /* 0x000000000000094d */ /* 0x000fea0003800000 */
[----:B0-----:R-:W-:Y:S01]  /*11a10*/  LOP3.LUT P0, RZ, R0, 0xff, RZ, 0xc0, !PT ;  /* 0x000000ff00ff7812 */ /* 0x001fe2000780c0ff */
[----:B------:R-:W-:Y:S02]  /*11a20*/  IMAD.MOV.U32 R7, RZ, RZ, 0x1 ;  /* 0x00000001ff077424 */ /* 0x000fe400078e00ff */
[----:B------:R-:W-:-:S10]  /*11a30*/  IMAD.MOV.U32 R6, RZ, RZ, RZ ;  /* 0x000000ffff067224 */ /* 0x000fd400078e00ff */
[----:B------:R-:W-:Y:S05]  /*11a40*/  @!P0 BRA `(.L_x_492) ;  /* 0x0000000c00748947 */ /* 0x000fea0003800000 */
[----:B------:R-:W0:Y:S01]  /*11a50*/  S2R R0, SR_CgaCtaId ;  /* 0x0000000000007919 */ /* 0x000e220000008800 */
[----:B------:R-:W-:Y:S01]  /*11a60*/  ULDC UR4, c[0x0][0x28c] ;  /* 0x0000a30000047ab9 */ /* 0x000fe20000000800 */
[----:B------:R-:W-:Y:S01]  /*11a70*/  ULDC UR6, c[0x0][0x658] ;  /* 0x0001960000067ab9 */ /* 0x000fe20000000800 */
[----:B------:R-:W-:Y:S01]  /*11a80*/  UIADD3 UR10, UR4, 0x7f, URZ ;  /* 0x0000007f040a7890 */ /* 0x000fe2000fffe03f */
[----:B------:R-:W-:Y:S01]  /*11a90*/  IMAD.MOV.U32 R5, RZ, RZ, 0x3800 ;  /* 0x00003800ff057424 */ /* 0x000fe200078e00ff */
[----:B------:R-:W-:Y:S01]  /*11aa0*/  UMOV UR7, 0xffffffff ;  /* 0xffffffff00077882 */ /* 0x000fe20000000000 */
[----:B------:R-:W-:Y:S01]  /*11ab0*/  ULDC UR5, c[0x0][0x600] ;  /* 0x0001800000057ab9 */ /* 0x000fe20000000800 */
[----:B------:R-:W-:Y:S01]  /*11ac0*/  UMOV UR9, 0x1 ;  /* 0x0000000100097882 */ /* 0x000fe20000000000 */
[----:B------:R-:W-:Y:S01]  /*11ad0*/  USHF.L.U32 UR7, UR7, UR6, URZ ;  /* 0x0000000607077299 */ /* 0x000fe2000800063f */
[----:B------:R-:W-:Y:S01]  /*11ae0*/  BSSY B0, `(.L_x_492) ;  /* 0x00000d3000007945 */ /* 0x000fe20003800000 */
[----:B------:R-:W-:Y:S01]  /*11af0*/  UIADD3 UR4, UR5, -0x1, URZ ;  /* 0xffffffff05047890 */ /* 0x000fe2000fffe03f */
[----:B------:R-:W-:Y:S01]  /*11b00*/  IMAD.MOV.U32 R9, RZ, RZ, 0x1 ;  /* 0x00000001ff097424 */ /* 0x000fe200078e00ff */
[----:B------:R-:W-:Y:S01]  /*11b10*/  USHF.R.S32.HI UR11, URZ, 0x1f, UR10 ;  /* 0x0000001f3f0b7899 */ /* 0x000fe2000801140a */
[----:B------:R-:W-:Y:S01]  /*11b20*/  MOV R7, 0x1 ;  /* 0x0000000100077802 */ /* 0x000fe20000000f00 */
[----:B------:R-:W-:Y:S01]  /*11b30*/  ULDC UR8, c[0x0][0xc] ;  /* 0x0000030000087ab9 */ /* 0x000fe20000000800 */
[----:B------:R-:W-:Y:S01]  /*11b40*/  USHF.L.U32 UR5, UR9, UR6, URZ ;  /* 0x0000000609057299 */ /* 0x000fe2000800063f */
[----:B------:R-:W-:Y:S01]  /*11b50*/  IMAD.MOV.U32 R6, RZ, RZ, RZ ;  /* 0x000000ffff067224 */ /* 0x000fe200078e00ff */
[----:B------:R-:W-:Y:S01]  /*11b60*/  ULEA.HI UR11, UR11, UR10, URZ, 0x7 ;  /* 0x0000000a0b0b7291 */ /* 0x000fe2000f8f383f */
[----:B------:R-:W-:Y:S01]  /*11b70*/  ULDC UR9, c[0x0][0x10] ;  /* 0x0000040000097ab9 */ /* 0x000fe20000000800 */
[----:B------:R-:W-:-:S02]  /*11b80*/  ULOP3.LUT UR6, URZ, UR7, URZ, 0x33, !UPT ;  /* 0x000000073f067292 */ /* 0x000fc4000f8e333f */
[----:B------:R-:W-:Y:S01]  /*11b90*/  UIMAD.WIDE.U32 UR8, UR8, UR9, URZ ;  /* 0x00000009080872a5 */ /* 0x000fe2000f8e003f */
[----:B------:R-:W-:Y:S01]  /*11ba0*/  ULDC UR7, c[0x0][0x14] ;  /* 0x0000050000077ab9 */ /* 0x000fe20000000800 */
[----:B------:R-:W-:Y:S02]  /*11bb0*/  USHF.R.S32.HI UR19, URZ, 0x7, UR11 ;  /* 0x000000073f137899 */ /* 0x000fe4000801140b */
[----:B------:R-:W-:Y:S02]  /*11bc0*/  UIMAD.WIDE.U32 UR22, UR8, UR7, URZ ;  /* 0x00000007081672a5 */ /* 0x000fe4000f8e003f */
[----:B------:R-:W-:Y:S02]  /*11bd0*/  UIMAD UR13, UR9, UR7, URZ ;  /* 0x00000007090d72a4 */ /* 0x000fe4000f8e023f */
[----:B------:R-:W-:Y:S01]  /*11be0*/  ULOP3.LUT UR26, UR38, 0x2, URZ, 0xfc, !UPT ;  /* 0x00000002261a7892 */ /* 0x000fe2000f8efc3f */
[----:B0-----:R-:W-:Y:S01]  /*11bf0*/  LOP3.LUT R0, R0, 0x1, RZ, 0xc0, !PT ;  /* 0x0000000100007812 */ /* 0x001fe200078ec0ff */
[----:B------:R-:W-:-:S02]  /*11c00*/  UIADD3 UR13, UR23, UR13, URZ ;  /* 0x0000000d170d7290 */ /* 0x000fc4000fffe03f */
[----:B------:R-:W-:Y:S02]  /*11c10*/  UIADD3 UR27, UR19, 0x1, URZ ;  /* 0x00000001131b7890 */ /* 0x000fe4000fffe03f */
[----:B------:R-:W-:Y:S01]  /*11c20*/  IMAD R16, R0, R5, 0x18100 ;  /* 0x0001810000107424 */ /* 0x000fe200078e0205 */
[----:B------:R-:W-:-:S09]  /*11c30*/  ULDC.64 UR24, c[0x0][0x198] ;  /* 0x0000660000187ab9 */ /* 0x000fd20000000a00 */
.L_x_503:
[----:B------:R-:W-:-:S03]  /*11c40*/  UMOV UR7, 0xffffffff ;  /* 0xffffffff00077882 */ /* 0x000fc60000000000 */
[----:B------:R-:W-:Y:S05]  /*11c50*/  BRA.DIV UR7, `(.L_x_493) ;  /* 0x0000000e07b87947 */ /* 0x000fea000b800000 */
[----:B------:R-:W-:-:S13]  /*11c60*/  ELECT P6, URZ, PT ;  /* 0x00000000003f782f */ /* 0x000fda00038c0000 */
.L_x_513:
[----:B------:R-:W0:Y:S01]  /*11c70*/  LDC R4, c[0x0][0x28c] ;  /* 0x0000a300ff047b82 */ /* 0x000e220000000800 */
[----:B------:R-:W-:Y:S01]  /*11c80*/  BSSY B1, `(.L_x_494) ;  /* 0x000003b000017945 */ /* 0x000fe20003800000 */
[----:B0-----:R-:W-:-:S13]  /*11c90*/  ISETP.LT.OR P6, PT, R4, 0x1, !P6 ;  /* 0x000000010400780c */ /* 0x001fda00077c1670 */
[----:B------:R-:W-:Y:S05]  /*11ca0*/  @P6 BRA `(.L_x_495) ;  /* 0x0000000000e06947 */ /* 0x000fea0003800000 */
[----:B------:R-:W-:Y:S02]  /*11cb0*/  IMAD R3, R3, 0x2, R0 ;  /* 0x0000000203037824 */ /* 0x000fe400078e0200 */
[----:B------:R-:W-:Y:S02]  /*11cc0*/  IMAD.SHL.U32 R2, R2, 0x100, RZ ;  /* 0x0000010002027824 */ /* 0x000fe400078e00ff */
[----:B------:R-:W-:Y:S02]  /*11cd0*/  IMAD R3, R3, 0x70, RZ ;  /* 0x0000007003037824 */ /* 0x000fe400078e02ff */
[----:B------:R-:W-:Y:S02]  /*11ce0*/  IMAD.MOV.U32 R12, RZ, RZ, RZ ;  /* 0x000000ffff0c7224 */ /* 0x000fe400078e00ff */
[----:B------:R-:W-:Y:S02]  /*11cf0*/  IMAD.U32 R13, RZ, RZ, UR27 ;  /* 0x0000001bff0d7e24 */ /* 0x000fe4000f8e00ff */
[----:B------:R-:W-:-:S02]  /*11d00*/  IMAD.MOV.U32 R4, RZ, RZ, R7 ;  /* 0x000000ffff047224 */ /* 0x000fc400078e0007 */
[----:B------:R-:W-:-:S07]  /*11d10*/  IMAD.MOV.U32 R5, RZ, RZ, R6 ;  /* 0x000000ffff057224 */ /* 0x000fce00078e0006 */
.L_x_498:
[----:B------:R-:W0:Y:S01]  /*11d20*/  S2R R11, SR_CgaCtaId ;  /* 0x00000000000b7919 */ /* 0x000e220000008800 */
[----:B------:R-:W-:Y:S01]  /*11d30*/  MOV R8, 0x400 ;  /* 0x0000040000087802 */ /* 0x000fe20000000f00 */
[----:B------:R-:W1:Y:S03]  /*11d40*/  S2R R15, SR_TID.X ;  /* 0x00000000000f7919 */ /* 0x000e660000002100 */
[----:B0-----:R-:W-:Y:S02]  /*11d50*/  LEA R14, R11, R8, 0x18 ;  /* 0x000000080b0e7211 */ /* 0x001fe400078ec0ff */
[----:B------:R-:W-:Y:S02]  /*11d60*/  SHF.L.U32 R8, R4, 0x1f, RZ ;  /* 0x0000001f04087819 */ /* 0x000fe400000006ff */
[----:B-1----:R-:W-:Y:S01]  /*11d70*/  LOP3.LUT P1, RZ, R15, 0x7f, RZ, 0xc0, !PT ;  /* 0x0000007f0fff7812 */ /* 0x002fe2000782c0ff */
[----:B------:R-:W-:-:S04]  /*11d80*/  IMAD R11, R5, 0x8, R14 ;  /* 0x00000008050b7824 */ /* 0x000fc800078e020e */
[----:B------:R-:W0:Y:S02]  /*11d90*/  SYNCS.PHASECHK.TRANS64.TRYWAIT P0, [R11+URZ+0x18], R8 ;  /* 0x000018080b0075a7 */ /* 0x000e24000800017f */
[----:B0-----:R-:W-:Y:S06]  /*11da0*/  @!P0 BRA `(.L_x_496) ;  /* 0x0000000c00848947 */ /* 0x001fec0003800000 */
.L_x_514:
[----:B0-----:R-:W0:Y:S01]  /*11db0*/  @!P1 LDC R8, c[0x0][0x500] ;  /* 0x00014000ff089b82 */ /* 0x001e220000000800 */
[----:B------:R-:W-:-:S04]  /*11dc0*/  UPRMT UR7, UR26, 0x9910, URZ ;  /* 0x000099101a077896 */ /* 0x000fc8000800003f */
[----:B------:R-:W-:-:S06]  /*11dd0*/  UISETP.NE.AND UP0, UPT, UR7, 0x2, UPT ;  /* 0x000000020700788c */ /* 0x000fcc000bf05270 */
[----:B------:R-:W-:Y:S01]  /*11de0*/  PLOP3.LUT P0, PT, PT, PT, UP0, 0x80, 0x0 ;  /* 0x000000000000781c */ /* 0x000fe20003f0f008 */
[----:B0-----:R0:W-:-:S12]  /*11df0*/  @!P1 SYNCS.ARRIVE.TRANS64 RZ, [R11+URZ], R8 ;  /* 0x000000080bff99a7 */ /* 0x0011d8000800003f */
[----:B------:R-:W-:Y:S05]  /*11e00*/  @P0 BRA `(.L_x_497) ;  /* 0x0000000000040947 */ /* 0x000fea0003800000 */
[----:B------:R-:W-:Y:S01]  /*11e10*/  BPT.TRAP 0x1 ;  /* 0x000000040000795c */ /* 0x000fe20000300000 */
.L_x_497:
[----:B------:R-:W-:Y:S01]  /*11e20*/  R2UR UR20, R14 ;  /* 0x000000000e1472ca */ /* 0x000fe200000e0000 */
[C---:B0-----:R-:W-:Y:S01]  /*11e30*/  IMAD R8, R5.reuse, 0x7000, R16 ;  /* 0x0000700005087824 */ /* 0x041fe200078e0210 */
[----:B------:R-:W-:Y:S01]  /*11e40*/  LEA R14, R5, R14, 0xf ;  /* 0x0000000e050e7211 */ /* 0x000fe200078e78ff */
[----:B------:R-:W-:Y:S01]  /*11e50*/  VIADD R13, R13, 0xffffffff ;  /* 0xffffffff0d0d7836 */ /* 0x000fe20000000000 */
[----:B------:R-:W-:Y:S01]  /*11e60*/  R2UR UR9, R11 ;  /* 0x000000000b0972ca */ /* 0x000fe200000e0000 */
[----:B------:R-:W-:Y:S01]  /*11e70*/  UIADD3 UR14, UP0, UR24, 0xf0, URZ ;  /* 0x000000f0180e7890 */ /* 0x000fe2000ff1e03f */
[----:B------:R-:W-:Y:S01]  /*11e80*/  R2UR UR7, R14 ;  /* 0x000000000e0772ca */ /* 0x000fe200000e0000 */
[----:B------:R-:W-:Y:S01]  /*11e90*/  UIADD3 UR28, UP1, UR24, 0x1f0, URZ ;  /* 0x000001f0181c7890 */ /* 0x000fe2000ff3e03f */
[----:B------:R-:W-:Y:S01]  /*11ea0*/  R2UR UR8, R8 ;  /* 0x00000000080872ca */ /* 0x000fe200000e0000 */
[----:B------:R-:W-:Y:S01]  /*11eb0*/  UIADD3.X UR15, URZ, UR25, URZ, UP0, !UPT ;  /* 0x000000193f0f7290 */ /* 0x000fe200087fe43f */
[----:B------:R-:W-:Y:S01]  /*11ec0*/  R2UR UR11, R2 ;  /* 0x00000000020b72ca */ /* 0x000fe200000e0000 */
[----:B------:R-:W-:Y:S01]  /*11ed0*/  VIADD R5, R5, 0x1 ;  /* 0x0000000105057836 */ /* 0x000fe20000000000 */
[----:B------:R-:W-:Y:S01]  /*11ee0*/  R2UR UR10, R12 ;  /* 0x000000000c0a72ca */ /* 0x000fe200000e0000 */
[----:B------:R-:W-:Y:S01]  /*11ef0*/  UIADD3.X UR29, URZ, UR25, URZ, UP1, !UPT ;  /* 0x000000193f1d7290 */ /* 0x000fe20008ffe43f */
[----:B------:R-:W-:Y:S01]  /*11f00*/  R2UR UR12, R10 ;  /* 0x000000000a0c72ca */ /* 0x000fe200000e0000 */
[----:B------:R-:W-:Y:S01]  /*11f10*/  UMOV UR16, 0x0 ;  /* 0x0000000000107882 */ /* 0x000fe20000000000 */
[----:B------:R-:W-:Y:S01]  /*11f20*/  R2UR UR21, R3 ;  /* 0x00000000031572ca */ /* 0x000fe200000e0000 */
[----:B------:R-:W-:Y:S01]  /*11f30*/  UMOV UR17, 0x10000000 ;  /* 0x1000000000117882 */ /* 0x000fe20000000000 */
[----:B------:R-:W-:Y:S01]  /*11f40*/  ISETP.GT.AND P1, PT, R13, 0x1, PT ;  /* 0x000000010d00780c */ /* 0x000fe20003f24270 */
[----:B------:R-:W-:Y:S01]  /*11f50*/  UIADD3 UR18, UR7, 0x100, URZ ;  /* 0x0000010007127890 */ /* 0x000fe2000fffe03f */
[----:B------:R-:W-:Y:S01]  /*11f60*/  ISETP.NE.AND P0, PT, R5, 0x3, PT ;  /* 0x000000030500780c */ /* 0x000fe20003f05270 */
[----:B------:R-:W-:Y:S01]  /*11f70*/  UIADD3 UR7, UR20, UR8, URZ ;  /* 0x0000000814077290 */ /* 0x000fe2000fffe03f */
[----:B------:R-:W-:Y:S01]  /*11f80*/  VIADD R12, R12, 0x80 ;  /* 0x000000800c0c7836 */ /* 0x000fe20000000000 */
[----:B------:R-:W-:Y:S01]  /*11f90*/  UMOV UR30, 0x30000 ;  /* 0x00030000001e7882 */ /* 0x000fe20000000000 */
[----:B------:R-:W-:-:S02]  /*11fa0*/  SEL R11, RZ, 0x1, P0 ;  /* 0x00000001ff0b7807 */ /* 0x000fc40000000000 */
[----:B------:R-:W-:Y:S01]  /*11fb0*/  UMOV UR8, UR18 ;  /* 0x0000001200087c82 */ /* 0x000fe20008000000 */
[----:B------:R-:W-:Y:S01]  /*11fc0*/  SEL R5, R5, RZ, P0 ;  /* 0x000000ff05057207 */ /* 0x000fe20000000000 */
[----:B------:R0:W-:Y:S01]  /*11fd0*/  UTMALDG.3D [UR8], [UR14], desc[UR16] ;  /* 0x000010080e0075b4 */ /* 0x0001e20008011000 */
[----:B------:R-:W-:Y:S01]  /*11fe0*/  LOP3.LUT R4, R4, R11, RZ, 0x3c, !PT ;  /* 0x0000000b04047212 */ /* 0x000fe200078e3cff */
[----:B0-----:R-:W-:Y:S01]  /*11ff0*/  UMOV UR11, UR21 ;  /* 0x00000015000b7c82 */ /* 0x001fe20008000000 */
[----:B------:R-:W-:Y:S02]  /*12000*/  UMOV UR8, UR7 ;  /* 0x0000000700087c82 */ /* 0x000fe40008000000 */
[----:B------:R0:W-:Y:S02]  /*12010*/  UTMALDG.3D.MULTICAST [UR8], [UR28], UR30, desc[UR16] ;  /* 0x000010081c0073b4 */ /* 0x0001e4000801181e */
[----:B0-----:R-:W-:Y:S05]  /*12020*/  @P1 BRA `(.L_x_498) ;  /* 0xfffffffc003c1947 */ /* 0x001fea000383ffff */
.L_x_495:
[----:B------:R-:W-:Y:S05]  /*12030*/  BSYNC B1 ;  /* 0x0000000000017941 */ /* 0x000fea0003800000 */
.L_x_494:
[----:B------:R-:W2:Y:S01]  /*12040*/  LDL.LU R15, [R1+0x48] ;  /* 0x00004800010f7983 */ /* 0x000ea20000300800 */
[----:B------:R-:W-:Y:S01]  /*12050*/  LOP3.LUT P0, RZ, R9, 0xff, RZ, 0xc0, !PT ;  /* 0x000000ff09ff7812 */ /* 0x000fe2000780c0ff */
[----:B------:R-:W-:Y:S01]  /*12060*/  VIADD R5, R6, UR19 ;  /* 0x0000001306057c36 */ /* 0x000fe20008000000 */
[----:B------:R-:W-:Y:S01]  /*12070*/  ULDC.64 UR8, c[0x0][0x650] ;  /* 0x0001940000087ab9 */ /* 0x000fe20000000a00 */
[----:B------:R-:W3:Y:S01]  /*12080*/  LDL.LU R14, [R1+0x4c] ;  /* 0x00004c00010e7983 */ /* 0x000ee20000300800 */
[----:B------:R-:W-:Y:S01]  /*12090*/  UISETP.GE.U32.AND UP0, UPT, UR19, 0x3, UPT ;  /* 0x000000031300788c */ /* 0x000fe2000bf06070 */
[----:B------:R-:W-:Y:S01]  /*120a0*/  BSSY B1, `(.L_x_499) ;  /* 0x0000074000017945 */ /* 0x000fe20003800000 */
[----:B------:R-:W-:Y:S01]  /*120b0*/  IMAD.MOV.U32 R10, RZ, RZ, -0x1 ;  /* 0xffffffffff0a7424 */ /* 0x000fe200078e00ff */
[----:B------:R-:W-:-:S03]  /*120c0*/  PRMT R9, RZ, 0x7610, R9 ;  /* 0x00007610ff097816 */ /* 0x000fc60000000009 */
[----:B------:R-:W-:-:S03]  /*120d0*/  PLOP3.LUT P1, PT, PT, PT, UP0, 0x80, 0x0 ;  /* 0x000000000000781c */ /* 0x000fc60003f2f008 */
[----:B------:R-:W0:Y:S01]  /*120e0*/  @P0 S2R R3, SR_CgaCtaId ;  /* 0x0000000000030919 */ /* 0x000e220000008800 */
[----:B------:R-:W-:-:S04]  /*120f0*/  @P0 MOV R2, 0x400 ;  /* 0x0000040000020802 */ /* 0x000fc80000000f00 */
[----:B0-----:R-:W-:-:S04]  /*12100*/  @P0 LEA R2, R3, R2, 0x18 ;  /* 0x0000000203020211 */ /* 0x001fc800078ec0ff */
[----:B------:R0:W-:Y:S01]  /*12110*/  @P0 SYNCS.ARRIVE.TRANS64.A1T0 RZ, [R2+URZ+0x48], RZ ;  /* 0x000048ff02ff09a7 */ /* 0x0001e2000810003f */
[----:B------:R-:W-:Y:S01]  /*12120*/  ISETP.GT.U32.AND P0, PT, R5, 0x2, PT ;  /* 0x000000020500780c */ /* 0x000fe20003f04070 */
[----:B0-----:R-:W-:-:S05]  /*12130*/  IMAD.U32 R2, RZ, RZ, UR19 ;  /* 0x00000013ff027e24 */ /* 0x001fca000f8e00ff */
[----:B------:R-:W-:Y:S01]  /*12140*/  ISETP.LT.U32.AND P0, PT, R2, 0x3, P0 ;  /* 0x000000030200780c */ /* 0x000fe20000701070 */
[----:B------:R-:W-:-:S03]  /*12150*/  IMAD.WIDE.U32 R2, R5, -0x55555555, RZ ;  /* 0xaaaaaaab05027825 */ /* 0x000fc600078e00ff */
[----:B------:R-:W-:Y:S02]  /*12160*/  SEL R2, RZ, 0x1, !P0 ;  /* 0x00000001ff027807 */ /* 0x000fe40004000000 */
[----:B------:R-:W-:Y:S01]  /*12170*/  SHF.R.U32.HI R4, RZ, 0x1, R3 ;  /* 0x00000001ff047819 */ /* 0x000fe20000011603 */
[----:B------:R-:W-:Y:S01]  /*12180*/  IMAD.MOV.U32 R3, RZ, RZ, -0x1 ;  /* 0xffffffffff037424 */ /* 0x000fe200078e00ff */
[----:B------:R-:W-:Y:S01]  /*12190*/  LOP3.LUT R7, R7, R2, RZ, 0x3c, !PT ;  /* 0x0000000207077212 */ /* 0x000fe200078e3cff */
[----:B------:R-:W-:Y:S02]  /*121a0*/  IMAD.MOV.U32 R2, RZ, RZ, -0x1 ;  /* 0xffffffffff027424 */ /* 0x000fe400078e00ff */
[----:B------:R-:W-:Y:S01]  /*121b0*/  IMAD R6, R4, -0x3, R5 ;  /* 0xfffffffd04067824 */ /* 0x000fe200078e0205 */
[--C-:B------:R-:W-:Y:S02]  /*121c0*/  @P1 LOP3.LUT R7, R7, 0x1, R4.reuse, 0x78, !PT ;  /* 0x0000000107071812 */ /* 0x100fe400078e7804 */
[----:B------:R-:W-:-:S02]  /*121d0*/  PRMT R4, RZ, 0x7610, R4 ;  /* 0x00007610ff047816 */ /* 0x000fc40000000004 */
[----:B---3--:R-:W-:-:S04]  /*121e0*/  IADD3 R14, P0, R14, UR22, RZ ;  /* 0x000000160e0e7c10 */ /* 0x008fc8000ff1e0ff */
[----:B--2---:R-:W-:Y:S01]  /*121f0*/  IADD3.X R15, R15, UR13, RZ, P0, !PT ;  /* 0x0000000d0f0f7c10 */ /* 0x004fe200087fe4ff */
[----:B------:R0:W-:Y:S01]  /*12200*/  STL [R1+0x4c], R14 ;  /* 0x00004c0e01007387 */ /* 0x0001e20000100800 */
[----:B------:R-:W-:-:S03]  /*12210*/  ISETP.GE.U32.AND P0, PT, R14, UR8, PT ;  /* 0x000000080e007c0c */ /* 0x000fc6000bf06070 */
[----:B------:R0:W-:Y:S01]  /*12220*/  STL [R1+0x48], R15 ;  /* 0x0000480f01007387 */ /* 0x0001e20000100800 */
[----:B------:R-:W-:-:S13]  /*12230*/  ISETP.GE.U32.AND.EX P0, PT, R15, UR9, PT, P0 ;  /* 0x000000090f007c0c */ /* 0x000fda000bf06100 */
[----:B0-----:R-:W-:Y:S05]  /*12240*/  @P0 BRA `(.L_x_500) ;  /* 0x0000000400640947 */ /* 0x001fea0003800000 */
[----:B------:R-:W0:Y:S01]  /*12250*/  S2R R8, SR_CTAID.X ;  /* 0x0000000000087919 */ /* 0x000e220000002500 */
[----:B------:R-:W-:Y:S01]  /*12260*/  ULDC UR7, c[0x0][0x150] ;  /* 0x0000540000077ab9 */ /* 0x000fe20000000800 */
[----:B------:R-:W1:Y:S01]  /*12270*/  LDC R3, c[0x0][0x144] ;  /* 0x00005100ff037b82 */ /* 0x000e620000000800 */
[----:B------:R-:W-:Y:S01]  /*12280*/  UISETP.NE.AND UP0, UPT, UR39, URZ, UPT ;  /* 0x0000003f2700728c */ /* 0x000fe2000bf05270 */
[----:B------:R-:W2:Y:S01]  /*12290*/  S2R R5, SR_CTAID.Y ;  /* 0x0000000000057919 */ /* 0x000ea20000002600 */
[----:B------:R-:W-:Y:S01]  /*122a0*/  ULDC.64 UR8, c[0x0][0x628] ;  /* 0x00018a0000087ab9 */ /* 0x000fe20000000a00 */
[----:B------:R-:W-:-:S03]  /*122b0*/  ULDC UR10, c[0x0][0x630] ;  /* 0x00018c00000a7ab9 */ /* 0x000fc60000000800 */
[----:B------:R-:W-:Y:S01]  /*122c0*/  PLOP3.LUT P0, PT, PT, PT, UP0, 0x80, 0x0 ;  /* 0x000000000000781c */ /* 0x000fe20003f0f008 */
[----:B------:R-:W3:Y:S01]  /*122d0*/  LDC R12, c[0x0][0x148] ;  /* 0x00005200ff0c7b82 */ /* 0x000ee20000000800 */
[----:B0-----:R-:W-:Y:S02]  /*122e0*/  I2FP.F32.U32 R2, R8 ;  /* 0x0000000800027245 */ /* 0x001fe40000201000 */
[----:B--2---:R-:W-:-:S03]  /*122f0*/  I2FP.F32.U32 R4, R5 ;  /* 0x0000000500047245 */ /* 0x004fc60000201000 */
[----:B------:R-:W-:Y:S01]  /*12300*/  FMUL R2, R2, UR7 ;  /* 0x0000000702027c20 */ /* 0x000fe20008400000 */
[----:B------:R-:W-:Y:S02]  /*12310*/  ULDC UR7, c[0x0][0x154] ;  /* 0x0000550000077ab9 */ /* 0x000fe40000000800 */
[----:B------:R-:W-:-:S03]  /*12320*/  FMUL R10, R4, UR7 ;  /* 0x00000007040a7c20 */ /* 0x000fc60008400000 */
[----:B------:R-:W0:Y:S08]  /*12330*/  F2I.U32.TRUNC.NTZ R2, R2 ;  /* 0x0000000200027305 */ /* 0x000e30000020f000 */
[----:B------:R-:W2:Y:S01]  /*12340*/  F2I.U32.TRUNC.NTZ R10, R10 ;  /* 0x0000000a000a7305 */ /* 0x000ea2000020f000 */
[----:B0-----:R-:W-:Y:S01]  /*12350*/  IADD3 R4, -R2, RZ, RZ ;  /* 0x000000ff02047210 */ /* 0x001fe20007ffe1ff */
[----:B------:R-:W-:-:S04]  /*12360*/  IMAD.MOV.U32 R2, RZ, RZ, R14 ;  /* 0x000000ffff027224 */ /* 0x000fc800078e000e */
[----:B-1----:R-:W-:Y:S02]  /*12370*/  IMAD R8, R3, R4, R8 ;  /* 0x0000000403087224 */ /* 0x002fe400078e0208 */
[----:B--2---:R-:W-:-:S04]  /*12380*/  IMAD.MOV R3, RZ, RZ, -R10 ;  /* 0x000000ffff037224 */ /* 0x004fc800078e0a0a */
[----:B---3--:R-:W-:Y:S01]  /*12390*/  @P0 IMAD R8, R12, R3, R5 ;  /* 0x000000030c080224 */ /* 0x008fe200078e0205 */
[----:B------:R-:W-:Y:S01]  /*123a0*/  ISETP.NE.U32.AND P0, PT, RZ, UR8, PT ;  /* 0x00000008ff007c0c */ /* 0x000fe2000bf05070 */
[----:B------:R-:W-:-:S03]  /*123b0*/  IMAD.MOV.U32 R3, RZ, RZ, R15 ;  /* 0x000000ffff037224 */ /* 0x000fc600078e000f */
[----:B------:R-:W-:-:S13]  /*123c0*/  ISETP.NE.AND.EX P0, PT, RZ, UR9, PT, P0 ;  /* 0x00000009ff007c0c */ /* 0x000fda000bf05300 */
[----:B------:R-:W-:Y:S05]  /*123d0*/  @!P0 BRA `(.L_x_501) ;  /* 0x0000000000288947 */ /* 0x000fea0003800000 */
[----:B------:R-:W-:Y:S02]  /*123e0*/  ULDC UR7, c[0x0][0x634] ;  /* 0x00018d0000077ab9 */ /* 0x000fe40000000800 */
[----:B------:R-:W-:-:S05]  /*123f0*/  IADD3 R3, P0, R14, UR7, RZ ;  /* 0x000000070e037c10 */ /* 0x000fca000ff1e0ff */
[----:B------:R-:W-:-:S04]  /*12400*/  IMAD.X R11, RZ, RZ, R15, P0 ;  /* 0x000000ffff0b7224 */ /* 0x000fc800000e060f */
[----:B------:R-:W-:-:S04]  /*12410*/  IMAD.WIDE.U32 R4, R11, UR8, RZ ;  /* 0x000000080b047c25 */ /* 0x000fc8000f8e00ff */
[----:B------:R-:W-:-:S04]  /*12420*/  IMAD.WIDE.U32 R4, P0, R3, UR9, R4 ;  /* 0x0000000903047c25 */ /* 0x000fc8000f800004 */
[----:B------:R-:W-:-:S04]  /*12430*/  IMAD.WIDE.U32 R2, R3, UR8, RZ ;  /* 0x0000000803027c25 */ /* 0x000fc8000f8e00ff */
[----:B------:R-:W-:Y:S01]  /*12440*/  IMAD.MOV.U32 R2, RZ, RZ, R5 ;  /* 0x000000ffff027224 */ /* 0x000fe200078e0005 */
[----:B------:R-:W-:Y:S01]  /*12450*/  IADD3 RZ, P1, R3, R4, RZ ;  /* 0x0000000403ff7210 */ /* 0x000fe20007f3e0ff */
[----:B------:R-:W-:-:S04]  /*12460*/  IMAD.X R3, RZ, RZ, RZ, P0 ;  /* 0x000000ffff037224 */ /* 0x000fc800000e06ff */
[----:B------:R-:W-:-:S08]  /*12470*/  IMAD.WIDE.U32.X R2, R11, UR9, R2, P1 ;  /* 0x000000090b027c25 */ /* 0x000fd000088e0402 */
.L_x_501:
[--C-:B------:R-:W-:Y:S01]  /*12480*/  SHF.R.U64 R10, R2, UR10, R3.reuse ;  /* 0x0000000a020a7c19 */ /* 0x100fe20008001203 */
[----:B------:R-:W-:Y:S01]  /*12490*/  ULDC.64 UR8, c[0x0][0x620] ;  /* 0x0001880000087ab9 */ /* 0x000fe20000000a00 */
[----:B------:R-:W-:Y:S01]  /*124a0*/  SHF.R.U32.HI R2, RZ, UR10, R3 ;  /* 0x0000000aff027c19 */ /* 0x000fe20008011603 */
[----:B------:R-:W-:Y:S01]  /*124b0*/  ULDC UR7, c[0x0][0x618] ;  /* 0x0001860000077ab9 */ /* 0x000fe20000000800 */
[----:B------:R-:W-:Y:S02]  /*124c0*/  IADD3 R11, P0, RZ, -R10, RZ ;  /* 0x8000000aff0b7210 */ /* 0x000fe40007f1e0ff */
[----:B------:R-:W-:-:S03]  /*124d0*/  MOV R3, R15 ;  /* 0x0000000f00037202 */ /* 0x000fc60000000f00 */
[----:B------:R-:W-:-:S04]  /*124e0*/  IMAD.X R2, RZ, RZ, ~R2, P0 ;  /* 0x000000ffff027224 */ /* 0x000fc800000e0e02 */
[----:B------:R-:W-:-:S04]  /*124f0*/  IMAD R2, R2, UR8, RZ ;  /* 0x0000000802027c24 */ /* 0x000fc8000f8e02ff */
[----:B------:R-:W-:Y:S02]  /*12500*/  IMAD R5, R11, UR9, R2 ;  /* 0x000000090b057c24 */ /* 0x000fe4000f8e0202 */
[----:B------:R-:W-:-:S04]  /*12510*/  IMAD.MOV.U32 R2, RZ, RZ, R14 ;  /* 0x000000ffff027224 */ /* 0x000fc800078e000e */
[----:B------:R-:W-:Y:S01]  /*12520*/  IMAD.WIDE.U32 R2, R11, UR8, R2 ;  /* 0x000000080b027c25 */ /* 0x000fe2000f8e0002 */
[----:B------:R-:W-:Y:S02]  /*12530*/  ULDC.64 UR8, c[0x0][0x640] ;  /* 0x0001900000087ab9 */ /* 0x000fe40000000a00 */
[----:B------:R-:W-:Y:S01]  /*12540*/  ISETP.NE.U32.AND P0, PT, RZ, UR8, PT ;  /* 0x00000008ff007c0c */ /* 0x000fe2000bf05070 */
[----:B------:R-:W-:-:S03]  /*12550*/  IMAD.IADD R3, R3, 0x1, R5 ;  /* 0x0000000103037824 */ /* 0x000fc600078e0205 */
[----:B------:R-:W-:Y:S02]  /*12560*/  ISETP.NE.AND.EX P0, PT, RZ, UR9, PT, P0 ;  /* 0x00000009ff007c0c */ /* 0x000fe4000bf05300 */
[--C-:B------:R-:W-:Y:S02]  /*12570*/  SHF.R.U64 R11, R2, UR7, R3.reuse ;  /* 0x00000007020b7c19 */ /* 0x100fe40008001203 */
[----:B------:R-:W-:Y:S01]  /*12580*/  SHF.R.U32.HI R2, RZ, UR7, R3 ;  /* 0x00000007ff027c19 */ /* 0x000fe20008011603 */
[----:B------:R-:W-:-:S03]  /*12590*/  ULDC UR7, c[0x0][0x608] ;  /* 0x0001820000077ab9 */ /* 0x000fc60000000800 */
[--C-:B------:R-:W-:Y:S02]  /*125a0*/  SHF.R.U64 R12, R11, UR7, R2.reuse ;  /* 0x000000070b0c7c19 */ /* 0x100fe40008001202 */
[----:B------:R-:W-:Y:S01]  /*125b0*/  SHF.R.U32.HI R3, RZ, UR7, R2 ;  /* 0x00000007ff037c19 */ /* 0x000fe20008011602 */
[----:B------:R-:W-:-:S03]  /*125c0*/  ULDC UR7, c[0x0][0x658] ;  /* 0x0001960000077ab9 */ /* 0x000fc60000000800 */
[--C-:B------:R-:W-:Y:S02]  /*125d0*/  SHF.R.U64 R13, R12, UR7, R3.reuse ;  /* 0x000000070c0d7c19 */ /* 0x100fe40008001203 */
[----:B------:R-:W-:-:S03]  /*125e0*/  SHF.R.U32.HI R14, RZ, UR7, R3 ;  /* 0x00000007ff0e7c19 */ /* 0x000fc60008011603 */
[----:B------:R-:W-:Y:S02]  /*125f0*/  IMAD.MOV.U32 R2, RZ, RZ, R13 ;  /* 0x000000ffff027224 */ /* 0x000fe400078e000d */
[----:B------:R-:W-:Y:S01]  /*12600*/  IMAD.MOV.U32 R3, RZ, RZ, R14 ;  /* 0x000000ffff037224 */ /* 0x000fe200078e000e */
[----:B------:R-:W-:Y:S06]  /*12610*/  @!P0 BRA `(.L_x_502) ;  /* 0x0000000000288947 */ /* 0x000fec0003800000 */
        /* <DEDUP_REMOVED lines=10> */
.L_x_502:
[----:B------:R-:W-:Y:S01]  /*126c0*/  ULDC UR7, c[0x0][0x648] ;  /* 0x0001920000077ab9 */ /* 0x000fe20000000800 */
[----:B------:R-:W-:Y:S01]  /*126d0*/  LOP3.LUT R12, R12, UR6, RZ, 0xc0, !PT ;  /* 0x000000060c0c7c12 */ /* 0x000fe2000f8ec0ff */
[----:B------:R-:W-:Y:S01]  /*126e0*/  UISETP.NE.AND UP0, UPT, UR39, URZ, UPT ;  /* 0x0000003f2700728c */ /* 0x000fe2000bf05270 */
[----:B------:R-:W-:Y:S01]  /*126f0*/  SHF.R.U64 R3, R2, UR7, R3 ;  /* 0x0000000702037c19 */ /* 0x000fe20008001203 */
[----:B------:R-:W-:Y:S01]  /*12700*/  ULDC UR7, c[0x0][0x638] ;  /* 0x00018e0000077ab9 */ /* 0x000fe20000000800 */
[----:B------:R-:W-:-:S03]  /*12710*/  IMAD.MOV.U32 R4, RZ, RZ, 0x1 ;  /* 0x00000001ff047424 */ /* 0x000fc600078e00ff */
[----:B------:R-:W-:Y:S01]  /*12720*/  IMAD.MOV R2, RZ, RZ, -R3 ;  /* 0x000000ffff027224 */ /* 0x000fe200078e0a03 */
[----:B------:R-:W-:Y:S01]  /*12730*/  PLOP3.LUT P0, PT, PT, PT, UP0, 0x40, 0x0 ;  /* 0x000000000000781c */ /* 0x000fe20003f0e808 */
[----:B------:R-:W-:Y:S01]  /*12740*/  IMAD R5, R3, UR5, R12 ;  /* 0x0000000503057c24 */ /* 0x000fe2000f8e020c */
[----:B------:R-:W-:Y:S01]  /*12750*/  PLOP3.LUT P1, PT, PT, PT, UP0, 0x40, 0x0 ;  /* 0x000000000000781c */ /* 0x000fe20003f2e808 */
[----:B------:R-:W-:Y:S01]  /*12760*/  IMAD R13, R2, UR7, R13 ;  /* 0x00000007020d7c24 */ /* 0x000fe2000f8e020d */
[----:B------:R-:W-:Y:S01]  /*12770*/  ULDC UR7, c[0x0][0x610] ;  /* 0x0001840000077ab9 */ /* 0x000fe20000000800 */
[----:B------:R-:W-:Y:S01]  /*12780*/  LOP3.LUT R2, R11, UR4, RZ, 0xc0, !PT ;  /* 0x000000040b027c12 */ /* 0x000fe2000f8ec0ff */
[----:B------:R-:W-:Y:S01]  /*12790*/  IMAD R8, R5, UR7, R8 ;  /* 0x0000000705087c24 */ /* 0x000fe2000f8e0208 */
[----:B------:R-:W-:-:S03]  /*127a0*/  ULDC UR7, c[0x0][0x600] ;  /* 0x0001800000077ab9 */ /* 0x000fc60000000800 */
[----:B------:R-:W-:-:S05]  /*127b0*/  IMAD R13, R13, UR7, R2 ;  /* 0x000000070d0d7c24 */ /* 0x000fca000f8e0202 */
[----:B------:R-:W-:Y:S02]  /*127c0*/  SEL R3, R13, R8, P0 ;  /* 0x000000080d037207 */ /* 0x000fe40000000000 */
[----:B------:R-:W-:-:S07]  /*127d0*/  SEL R2, R8, R13, P1 ;  /* 0x0000000d08027207 */ /* 0x000fce0000800000 */
.L_x_500:
[----:B------:R-:W-:Y:S05]  /*127e0*/  BSYNC B1 ;  /* 0x0000000000017941 */ /* 0x000fea0003800000 */
.L_x_499:
[----:B------:R-:W-:-:S13]  /*127f0*/  LOP3.LUT P0, RZ, R4, 0xff, RZ, 0xc0, !PT ;  /* 0x000000ff04ff7812 */ /* 0x000fda000780c0ff */
[----:B------:R-:W-:Y:S05]  /*12800*/  @P0 BRA `(.L_x_503) ;  /* 0xfffffff4000c0947 */ /* 0x000fea000383ffff */
[----:B------:R-:W-:Y:S05]  /*12810*/  BSYNC B0 ;  /* 0x0000000000007941 */ /* 0x000fea0003800000 */
.L_x_492:
[----:B------:R-:W-:-:S03]  /*12820*/  UMOV UR7, 0xffffffff ;  /* 0xffffffff00077882 */ /* 0x000fc60000000000 */
[----:B------:R-:W-:Y:S05]  /*12830*/  BRA.DIV UR7, `(.L_x_504) ;  /* 0x0000000207f47947 */ /* 0x000fea000b800000 */
[----:B------:R-:W-:-:S13]  /*12840*/  ELECT P6, URZ, PT ;  /* 0x00000000003f782f */ /* 0x000fda00038c0000 */
.L_x_517:
[----:B------:R-:W-:Y:S04]  /*12850*/  BSSY B0, `(.L_x_505) ;  /* 0x0000023000007945 */ /* 0x000fe80003800000 */
[----:B------:R-:W-:Y:S05]  /*12860*/  @!P6 BRA `(.L_x_506) ;  /* 0x000000000084e947 */ /* 0x000fea0003800000 */
[----:B------:R-:W-:-:S04]  /*12870*/  ULOP3.LUT UR7, UR38, 0x2, URZ, 0xfc, !UPT ;  /* 0x0000000226077892 */ /* 0x000fc8000f8efc3f */
[----:B------:R-:W-:-:S06]  /*12880*/  UISETP.NE.AND UP0, UPT, UR7, 0x3, UPT ;  /* 0x000000030700788c */ /* 0x000fcc000bf05270 */
[----:B------:R-:W-:-:S13]  /*12890*/  PLOP3.LUT P0, PT, PT, PT, UP0, 0x80, 0x0 ;  /* 0x000000000000781c */ /* 0x000fda0003f0f008 */
[----:B------:R-:W-:Y:S05]  /*128a0*/  @!P0 BRA `(.L_x_507) ;  /* 0x0000000000048947 */ /* 0x000fea0003800000 */
[----:B------:R-:W-:Y:S01]  /*128b0*/  BPT.TRAP 0x1 ;  /* 0x000000040000795c */ /* 0x000fe20000300000 */
.L_x_507:
[----:B------:R-:W0:Y:S01]  /*128c0*/  S2R R3, SR_CgaCtaId ;  /* 0x0000000000037919 */ /* 0x000e220000008800 */
[----:B------:R-:W-:-:S04]  /*128d0*/  MOV R0, 0x400 ;  /* 0x0000040000007802 */ /* 0x000fc80000000f00 */
[----:B0-----:R-:W-:Y:S02]  /*128e0*/  LEA R3, R3, R0, 0x18 ;  /* 0x0000000003037211 */ /* 0x001fe400078ec0ff */
[----:B------:R-:W-:Y:S02]  /*128f0*/  SHF.L.U32 R0, R7, 0x1f, RZ ;  /* 0x0000001f07007819 */ /* 0x000fe400000006ff */
[----:B------:R-:W-:-:S05]  /*12900*/  IADD3 R3, R3, 0x18, RZ ;  /* 0x0000001803037810 */ /* 0x000fca0007ffe0ff */
[----:B------:R-:W-:-:S04]  /*12910*/  IMAD R5, R6, 0x8, R3 ;  /* 0x0000000806057824 */ /* 0x000fc800078e0203 */
[----:B------:R-:W0:Y:S02]  /*12920*/  SYNCS.PHASECHK.TRANS64.TRYWAIT P0, [R5+URZ], R0 ;  /* 0x00000000050075a7 */ /* 0x000e24000800017f */
[----:B0-----:R-:W-:Y:S05]  /*12930*/  @!P0 BRA `(.L_x_508) ;  /* 0x0000000000d48947 */ /* 0x001fea0003800000 */
.L_x_518:
[----:B------:R-:W-:-:S05]  /*12940*/  VIADD R6, R6, 0x1 ;  /* 0x0000000106067836 */ /* 0x000fca0000000000 */
[----:B------:R-:W-:-:S04]  /*12950*/  ISETP.NE.AND P0, PT, R6, 0x3, PT ;  /* 0x000000030600780c */ /* 0x000fc80003f05270 */
[----:B0-----:R-:W-:Y:S02]  /*12960*/  SEL R0, RZ, 0x1, P0 ;  /* 0x00000001ff007807 */ /* 0x001fe40000000000 */
[----:B------:R-:W-:Y:S02]  /*12970*/  SEL R6, R6, RZ, P0 ;  /* 0x000000ff06067207 */ /* 0x000fe40000000000 */
[----:B------:R-:W-:-:S03]  /*12980*/  LOP3.LUT R7, R7, R0, RZ, 0x3c, !PT ;  /* 0x0000000007077212 */ /* 0x000fc600078e3cff */
[----:B------:R-:W-:Y:S01]  /*12990*/  IMAD R5, R6, 0x8, R3 ;  /* 0x0000000806057824 */ /* 0x000fe200078e0203 */
[----:B------:R-:W-:-:S04]  /*129a0*/  SHF.L.U32 R0, R7, 0x1f, RZ ;  /* 0x0000001f07007819 */ /* 0x000fc800000006ff */
[----:B------:R-:W0:Y:S02]  /*129b0*/  SYNCS.PHASECHK.TRANS64.TRYWAIT P0, [R5+URZ], R0 ;  /* 0x00000000050075a7 */ /* 0x000e24000800017f */
[----:B0-----:R-:W-:Y:S05]  /*129c0*/  @!P0 BRA `(.L_x_509) ;  /* 0x0000000000c48947 */ /* 0x001fea0003800000 */
.L_x_519:
[----:B0-----:R-:W-:-:S05]  /*129d0*/  VIADD R0, R6, 0x1 ;  /* 0x0000000106007836 */ /* 0x001fca0000000000 */
[----:B------:R-:W-:-:S04]  /*129e0*/  ISETP.NE.AND P0, PT, R0, 0x3, PT ;  /* 0x000000030000780c */ /* 0x000fc80003f05270 */
[----:B------:R-:W-:Y:S02]  /*129f0*/  SEL R2, RZ, 0x1, P0 ;  /* 0x00000001ff027807 */ /* 0x000fe40000000000 */
[----:B------:R-:W-:Y:S02]  /*12a00*/  SEL R0, R0, RZ, P0 ;  /* 0x000000ff00007207 */ /* 0x000fe40000000000 */
[----:B------:R-:W-:-:S03]  /*12a10*/  LOP3.LUT R2, R7, R2, RZ, 0x3c, !PT ;  /* 0x0000000207027212 */ /* 0x000fc600078e3cff */
[----:B------:R-:W-:Y:S01]  /*12a20*/  IMAD R3, R0, 0x8, R3 ;  /* 0x0000000800037824 */ /* 0x000fe200078e0203 */
[----:B------:R-:W-:-:S07]  /*12a30*/  SHF.L.U32 R0, R2, 0x1f, RZ ;  /* 0x0000001f02007819 */ /* 0x000fce00000006ff */
.L_x_510:
[----:B0-----:R0:W1:Y:S02]  /*12a40*/  SYNCS.PHASECHK.TRANS64.TRYWAIT P0, [R3+URZ], R0 ;  /* 0x00000000030075a7 */ /* 0x001064000800017f */
[----:B-1----:R-:W-:Y:S05]  /*12a50*/  @!P0 NANOSLEEP.SYNCS 0x989680 ;  /* 0x009896800000895d */ /* 0x002fea0003900000 */
[----:B------:R-:W1:Y:S02]  /*12a60*/  @!P0 SYNCS.PHASECHK.TRANS64 P0, [R3+URZ], R0 ;  /* 0x00000000030085a7 */ /* 0x000e64000800007f */
[----:B-1----:R-:W-:Y:S05]  /*12a70*/  @!P0 BRA `(.L_x_510) ;  /* 0xfffffffc00f08947 */ /* 0x002fea000383ffff */
.L_x_506:
[----:B------:R-:W-:Y:S05]  /*12a80*/  BSYNC B0 ;  /* 0x0000000000007941 */ /* 0x000fea0003800000 */
.L_x_505:
[----:B------:R-:W-:Y:S05]  /*12a90*/  EXIT ;  /* 0x000000000000794d */ /* 0x000fea0003800000 */
.L_x_21:
[----:B--2---:R2:W3:Y:S02]  /*12aa0*/  SYNCS.PHASECHK.TRANS64.TRYWAIT P1, [R4+URZ], R3 ;  /* 0x00000003040075a7 */ /* 0x0044e4000802017f */
[----:B---3--:R-:W-:Y:S05]  /*12ab0*/  @!P1 NANOSLEEP.SYNCS 0x989680 ;  /* 0x009896800000995d */ /* 0x008fea0003900000 */
[----:B------:R-:W3:Y:S02]  /*12ac0*/  @!P1 SYNCS.PHASECHK.TRANS64 P1, [R4+URZ], R3 ;  /* 0x00000003040095a7 */ /* 0x000ee4000802007f */
[----:B---3--:R-:W-:Y:S05]  /*12ad0*/  @!P1 BRA `(.L_x_21) ;  /* 0xfffffffc00f09947 */ /* 0x008fea000383ffff */
[----:B------:R-:W-:Y:S05]  /*12ae0*/  BRA `(.L_x_20) ;  /* 0xfffffeec00087947 */ /* 0x000fea000383ffff */
.L_x_26:
[----:B-1----:R1:W2:Y:S02]  /*12af0*/  SYNCS.PHASECHK.TRANS64.TRYWAIT P1, [R4+URZ], R3 ;  /* 0x00000003040075a7 */ /* 0x0022a4000802017f */
[----:B--2---:R-:W-:Y:S05]  /*12b00*/  @!P1 NANOSLEEP.SYNCS 0x989680 ;  /* 0x009896800000995d */ /* 0x004fea0003900000 */
[----:B------:R-:W2:Y:S02]  /*12b10*/  @!P1 SYNCS.PHASECHK.TRANS64 P1, [R4+URZ], R3 ;  /* 0x00000003040095a7 */ /* 0x000ea4000802007f */
[----:B--2---:R-:W-:Y:S05]  /*12b20*/  @!P1 BRA `(.L_x_26) ;  /* 0xfffffffc00f09947 */ /* 0x004fea000383ffff */
[----:B------:R-:W-:Y:S05]  /*12b30*/  BRA `(.L_x_25) ;  /* 0xffffff0c000c7947 */ /* 0x000fea000383ffff */
.L_x_493:
[----:B------:R-:W-:Y:S01]  /*12b40*/  BSSY B1, `(.L_x_511) ;  /* 0x0000006000017945 */ /* 0x000fe20003800000 */
[----:B------:R-:W-:-:S07]  /*12b50*/  IMAD.MOV.U32 R15, RZ, RZ, -0x1 ;  /* 0xffffffffff0f7424 */ /* 0x000fce00078e00ff */
[----:B------:R-:W-:Y:S05]  /*12b60*/  WARPSYNC.COLLECTIVE R15, `(.L_x_512) ;  /* 0x000000000f0c7348 */ /* 0x000fea0003c00000 */
[----:B------:R-:W-:Y:S02]  /*12b70*/  ELECT P6, UR62, PT ;  /* 0x00000000003e782f */ /* 0x000fe400038c0000 */
[----:B------:R-:W-:Y:S01]  /*12b80*/  MOV R14, UR62 ;  /* 0x0000003e000e7c02 */ /* 0x000fe20008000f00 */
[----:B------:R-:W-:Y:S10]  /*12b90*/  ENDCOLLECTIVE ;  /* 0x000000000000791b */ /* 0x000ff40003800000 */
.L_x_512:
[----:B------:R-:W-:Y:S05]  /*12ba0*/  BSYNC B1 ;  /* 0x0000000000017941 */ /* 0x000fea0003800000 */
.L_x_511:
[----:B------:R-:W-:Y:S05]  /*12bb0*/  BRA `(.L_x_513) ;  /* 0xfffffff0002c7947 */ /* 0x000fea000383ffff */
.L_x_496:
[----:B0-----:R0:W1:Y:S02]  /*12bc0*/  SYNCS.PHASECHK.TRANS64.TRYWAIT P0, [R11+URZ+0x18], R8 ;  /* 0x000018080b0075a7 */ /* 0x001064000800017f */
[----:B-1----:R-:W-:Y:S05]  /*12bd0*/  @!P0 NANOSLEEP.SYNCS 0x989680 ;  /* 0x009896800000895d */ /* 0x002fea0003900000 */
[----:B------:R-:W1:Y:S02]  /*12be0*/  @!P0 SYNCS.PHASECHK.TRANS64 P0, [R11+URZ+0x18], R8 ;  /* 0x000018080b0085a7 */ /* 0x000e64000800007f */
[----:B-1----:R-:W-:Y:S05]  /*12bf0*/  @!P0 BRA `(.L_x_496) ;  /* 0xfffffffc00f08947 */ /* 0x002fea000383ffff */
[----:B------:R-:W-:Y:S05]  /*12c00*/  BRA `(.L_x_514) ;  /* 0xfffffff000687947 */ /* 0x000fea000383ffff */
.L_x_504:
[----:B------:R-:W-:Y:S01]  /*12c10*/  BSSY B0, `(.L_x_515) ;  /* 0x0000006000007945 */ /* 0x000fe20003800000 */
[----:B------:R-:W-:-:S07]  /*12c20*/  IMAD.MOV.U32 R15, RZ, RZ, -0x1 ;  /* 0xffffffffff0f7424 */ /* 0x000fce00078e00ff */
[----:B------:R-:W-:Y:S05]  /*12c30*/  WARPSYNC.COLLECTIVE R15, `(.L_x_516) ;  /* 0x000000000f0c7348 */ /* 0x000fea0003c00000 */
[----:B------:R-:W-:Y:S02]  /*12c40*/  ELECT P6, UR62, PT ;  /* 0x00000000003e782f */ /* 0x000fe400038c0000 */
[----:B------:R-:W-:Y:S01]  /*12c50*/  MOV R14, UR62 ;  /* 0x0000003e000e7c02 */ /* 0x000fe20008000f00 */
[----:B------:R-:W-:Y:S10]  /*12c60*/  ENDCOLLECTIVE ;  /* 0x000000000000791b */ /* 0x000ff40003800000 */
.L_x_516:
[----:B------:R-:W-:Y:S05]  /*12c70*/  BSYNC B0 ;  /* 0x0000000000007941 */ /* 0x000fea0003800000 */
.L_x_515:
[----:B------:R-:W-:Y:S05]  /*12c80*/  BRA `(.L_x_517) ;  /* 0xfffffff800f07947 */ /* 0x000fea000383ffff */
.L_x_508:
[----:B0-----:R0:W1:Y:S02]  /*12c90*/  SYNCS.PHASECHK.TRANS64.TRYWAIT P0, [R5+URZ], R0 ;  /* 0x00000000050075a7 */ /* 0x001064000800017f */
[----:B-1----:R-:W-:Y:S05]  /*12ca0*/  @!P0 NANOSLEEP.SYNCS 0x989680 ;  /* 0x009896800000895d */ /* 0x002fea0003900000 */
[----:B------:R-:W1:Y:S02]  /*12cb0*/  @!P0 SYNCS.PHASECHK.TRANS64 P0, [R5+URZ], R0 ;  /* 0x00000000050085a7 */ /* 0x000e64000800007f */
[----:B-1----:R-:W-:Y:S05]  /*12cc0*/  @!P0 BRA `(.L_x_508) ;  /* 0xfffffffc00f08947 */ /* 0x002fea000383ffff */
[----:B------:R-:W-:Y:S05]  /*12cd0*/  BRA `(.L_x_518) ;  /* 0xfffffffc00187947 */ /* 0x000fea000383ffff */
.L_x_509:
[----:B0-----:R0:W1:Y:S02]  /*12ce0*/  SYNCS.PHASECHK.TRANS64.TRYWAIT P0, [R5+URZ], R0 ;  /* 0x00000000050075a7 */ /* 0x001064000800017f */
[----:B-1----:R-:W-:Y:S05]  /*12cf0*/  @!P0 NANOSLEEP.SYNCS 0x989680 ;  /* 0x009896800000895d */ /* 0x002fea0003900000 */
[----:B------:R-:W1:Y:S02]  /*12d00*/  @!P0 SYNCS.PHASECHK.TRANS64 P0, [R5+URZ], R0 ;  /* 0x00000000050085a7 */ /* 0x000e64000800007f */
[----:B-1----:R-:W-:Y:S05]  /*12d10*/  @!P0 BRA `(.L_x_509) ;  /* 0xfffffffc00f08947 */ /* 0x002fea000383ffff */
[----:B------:R-:W-:Y:S05]  /*12d20*/  BRA `(.L_x_519) ;  /* 0xfffffffc00287947 */ /* 0x000fea000383ffff */
.L_x_520:
[----:B------:R-:W-:-:S00]  /*12d30*/  BRA `(.L_x_520) ;  /* 0xfffffffc00fc7947 */ /* 0x000fc0000383ffff */
[----:B------:R-:W-:-:S00]  /*12d40*/  NOP ;  /* 0x0000000000007918 */ /* 0x000fc00000000000 */
        /* <DEDUP_REMOVED lines=11> */
.L_x_521:


//--------------------- .nv.global.init           --------------------------
	.section	.nv.global.init,"aw",@progbits
.nv.global.init:
	.type		$str$22,@object
	.size		$str$22,($str$23 - $str$22)
$str$22:
        /*0000*/ 	.byte	0x6b, 0x5f, 0x74, 0x69, 0x6c, 0x65, 0x5f, 0x63, 0x6f, 0x75, 0x6e, 0x74, 0x20, 0x3e, 0x3d, 0x20
        /*0010*/ 	.byte	0x31, 0x00
	.type		$str$23,@object
	.size		$str$23,(__unnamed_1 - $str$23)
$str$23:
        /*0012*/ 	.byte	0x2f, 0x74, 0x6d, 0x70, 0x2f, 0x63, 0x75, 0x74, 0x6c, 0x61, 0x73, 0x73, 0x5f, 0x73, 0x77, 0x65
        /*0022*/ 	.byte	0x65, 0x70, 0x5f, 0x73, 0x72, 0x63, 0x2f, 0x69, 0x6e, 0x63, 0x6c, 0x75, 0x64, 0x65, 0x2f, 0x63
        /*0032*/ 	.byte	0x75, 0x74, 0x6c, 0x61, 0x73, 0x73, 0x2f, 0x67, 0x65, 0x6d, 0x6d, 0x2f, 0x63, 0x6f, 0x6c, 0x6c
        /*0042*/ 	.byte	0x65, 0x63, 0x74, 0x69, 0x76, 0x65, 0x2f, 0x73, 0x6d, 0x39, 0x30, 0x5f, 0x6d, 0x6d, 0x61, 0x5f
        /*0052*/ 	.byte	0x74, 0x6d, 0x61, 0x5f, 0x67, 0x6d, 0x6d, 0x61, 0x5f, 0x73, 0x73, 0x5f, 0x77, 0x61, 0x72, 0x70
        /*0062*/ 	.byte	0x73, 0x70, 0x65, 0x63, 0x69, 0x61, 0x6c, 0x69, 0x7a, 0x65, 0x64, 0x2e, 0x68, 0x70, 0x70, 0x00
	.type		__unnamed_1,@object
	.size		__unnamed_1,(.L_0 - __unnamed_1)
__unnamed_1:
        /* <DEDUP_REMOVED lines=173> */
        /*0b42*/ 	.byte	0x75, 0x74, 0x65, 0x3a, 0x3a, 0x69, 0x64, 0x65, 0x6e, 0x74, 0x69, 0x74, 0x79, 0x5d, 0x00
.L_0:


//--------------------- .nv.shared._ZN7cutlass13device_kernelINS_4gemm6kernel13GemmUniversalIN4cute5tupleIJiiiiEEENS1_10collective13CollectiveMmaINS1_34MainloopSm90TmaGmmaWarpSpecializedILi3ENS5_IJNS4_1CILi2EEENSA_ILi1EEESC_EEENS1_35KernelTmaWarpSpecializedCooperativeEEENS5_IJNSA_ILi256EEENSA_ILi224EEENSA_ILi128EEEEEEaNS5_IJlSC_lEEEaSK_NS4_8TiledMMAINS4_8MMA_AtomIJNS4_4SM904GMMA26MMA_64x32x32_S32S8S8_SS_TNEEEENS4_6LayoutISD_NS5_IJSC_NSA_ILi0EEESS_EEEEENS5_IJNS4_10UnderscoreESV_SV_EEEEENS4_13SM90_TMA_LOADENS4_14ComposedLayoutINS4_7SwizzleILi3ELi4ELi3EEENS4_18smem_ptr_flag_bitsILi8EEENSR_INS5_IJNSA_ILi8EEESI_EEENS5_IJSI_SC_EEEEEEEvNS4_8identityENS4_23SM90_TMA_LOAD_MULTICASTES18_vS19_EENS_8epilogue10collective6detail29Sm90TmaWarpSpecializedAdapterINS1D_15DefaultEpilogueIaSK_SK_NS1C_6thread17LinearCombinationIaLi1EiiLNS1H_9ScaleType4KindE0ELNS_15FloatRoundStyleE2EaEENS1_15EpilogueDefaultEEEEEvvEEEEvNT_6ParamsE --------------------------
	.section	.nv.shared._ZN7cutlass13device_kernelINS_4gemm6kernel13GemmUniversalIN4cute5tupleIJiiiiEEENS1_10collective13CollectiveMmaINS1_34MainloopSm90TmaGmmaWarpSpecializedILi3ENS5_IJNS4_1CILi2EEENSA_ILi1EEESC_EEENS1_35KernelTmaWarpSpecializedCooperativeEEENS5_IJNSA_ILi256EEENSA_ILi224EEENSA_ILi128EEEEEEaNS5_IJlSC_lEEEaSK_NS4_8TiledMMAINS4_8MMA_AtomIJNS4_4SM904GMMA26MMA_64x32x32_S32S8S8_SS_TNEEEENS4_6LayoutISD_NS5_IJSC_NSA_ILi0EEESS_EEEEENS5_IJNS4_10UnderscoreESV_SV_EEEEENS4_13SM90_TMA_LOADENS4_14ComposedLayoutINS4_7SwizzleILi3ELi4ELi3EEENS4_18smem_ptr_flag_bitsILi8EEENSR_INS5_IJNSA_ILi8EEESI_EEENS5_IJSI_SC_EEEEEEEvNS4_8identityENS4_23SM90_TMA_LOAD_MULTICASTES18_vS19_EENS_8epilogue10collective6detail29Sm90TmaWarpSpecializedAdapterINS1D_15DefaultEpilogueIaSK_SK_NS1C_6thread17LinearCombinationIaLi1EiiLNS1H_9ScaleType4KindE0ELNS_15FloatRoundStyleE2EaEENS1_15EpilogueDefaultEEEEEvvEEEEvNT_6ParamsE,"aw",@nobits
	.sectionflags	@""
	.align	16
	.zero		1024


//--------------------- .nv.shared.reserved.0     --------------------------
	.section	.nv.shared.reserved.0,"aw",@nobits
	.weak		__nv_reservedSMEM_offset_0_alias
	.size		__nv_reservedSMEM_offset_0_alias, 0, 0
	.other		__nv_reservedSMEM_offset_0_alias,@"STO_CUDA_RESERVED_SHARED STV_DEFAULT"
__nv_reservedSMEM_offset_0_alias:
	.zero		0


//--------------------- .nv.global                --------------------------
	.section	.nv.global,"aw",@nobits
.nv.global:
	.type		_ZN40_INTERNAL_408a862b_4_k_cu_e10fe100_140244cute1_E,@object
	.size		_ZN40_INTERNAL_408a862b_4_k_cu_e10fe100_140244cute1_E,(_ZN40_INTERNAL_408a862b_4_k_cu_e10fe100_140244cuda3std3__45__cpo6cbeginE - _ZN40_INTERNAL_408a862b_4_k_cu_e10fe100_140244cute1_E)
_ZN40_INTERNAL_408a862b_4_k_cu_e10fe100_140244cute1_E:
	.zero		1
	.type		_ZN40_INTERNAL_408a862b_4_k_cu_e10fe100_140244cuda3std3__45__cpo6cbeginE,@object
	.size		_ZN40_INTERNAL_408a862b_4_k_cu_e10fe100_140244cuda3std3__45__cpo6cbeginE,(_ZN40_INTERNAL_408a862b_4_k_cu_e10fe100_140244cuda3std3__48in_placeE - _ZN40_INTERNAL_408a862b_4_k_cu_e10fe100_140244cuda3std3__45__cpo6cbeginE)
_ZN40_INTERNAL_408a862b_4_k_cu_e10fe100_140244cuda3std3__45__cpo6cbeginE:
	.zero		1
	.type		_ZN40_INTERNAL_408a862b_4_k_cu_e10fe100_140244cuda3std3__48in_placeE,@object
	.size		_ZN40_INTERNAL_408a862b_4_k_cu_e10fe100_140244cuda3std3__48in_placeE,(_ZN40_INTERNAL_408a862b_4_k_cu_e10fe100_140244cuda3std6ranges3__45__cpo9iter_moveE - _ZN40_INTERNAL_408a862b_4_k_cu_e10fe100_140244cuda3std3__48in_placeE)
_ZN40_INTERNAL_408a862b_4_k_cu_e10fe100_140244cuda3std3__48in_placeE:
	.zero		1
	.type		_ZN40_INTERNAL_408a862b_4_k_cu_e10fe100_140244cuda3std6ranges3__45__cpo9iter_moveE,@object
	.size		_ZN40_INTERNAL_408a862b_4_k_cu_e10fe100_140244cuda3std6ranges3__45__cpo9iter_moveE,(_ZN40_INTERNAL_408a862b_4_k_cu_e10fe100_140244cuda3std3__45__cpo5beginE - _ZN40_INTERNAL_408a862b_4_k_cu_e10fe100_140244cuda3std6ranges3__45__cpo9iter_moveE)
_ZN40_INTERNAL_408a862b_4_k_cu_e10fe100_140244cuda3std6ranges3__45__cpo9iter_moveE:
	.zero		1
	.type		_ZN40_INTERNAL_408a862b_4_k_cu_e10fe100_140244cuda3std3__45__cpo5beginE,@object
	.size		_ZN40_INTERNAL_408a862b_4_k_cu_e10fe100_140244cuda3std3__45__cpo5beginE,(_ZN40_INTERNAL_408a862b_4_k_cu_e10fe100_140244cuda3std3__442_GLOBAL__N__408a862b_4_k_cu_e10fe100_140246ignoreE - _ZN40_INTERNAL_408a862b_4_k_cu_e10fe100_140244cuda3std3__45__cpo5beginE)
_ZN40_INTERNAL_408a862b_4_k_cu_e10fe100_140244cuda3std3__45__cpo5beginE:
	.zero		1
	.type		_ZN40_INTERNAL_408a862b_4_k_cu_e10fe100_140244cuda3std3__442_GLOBAL__N__408a862b_4_k_cu_e10fe100_140246ignoreE,@object
	.size		_ZN40_INTERNAL_408a862b_4_k_cu_e10fe100_140244cuda3std3__442_GLOBAL__N__408a862b_4_k_cu_e10fe100_140246ignoreE,(_ZN40_INTERNAL_408a862b_4_k_cu_e10fe100_140244cute7productE - _ZN40_INTERNAL_408a862b_4_k_cu_e10fe100_140244cuda3std3__442_GLOBAL__N__408a862b_4_k_cu_e10fe100_140246ignoreE)
_ZN40_INTERNAL_408a862b_4_k_cu_e10fe100_140244cuda3std3__442_GLOBAL__N__408a862b_4_k_cu_e10fe100_140246ignoreE:
	.zero		1
	.type		_ZN40_INTERNAL_408a862b_4_k_cu_e10fe100_140244cute7productE,@object
	.size		_ZN40_INTERNAL_408a862b_4_k_cu_e10fe100_140244cute7productE,(_ZN40_INTERNAL_408a862b_4_k_cu_e10fe100_140244cuda3std3__45__cpo3endE - _ZN40_INTERNAL_408a862b_4_k_cu_e10fe100_140244cute7productE)
_ZN40_INTERNAL_408a862b_4_k_cu_e10fe100_140244cute7productE:
	.zero		1
	.type		_ZN40_INTERNAL_408a862b_4_k_cu_e10fe100_140244cuda3std3__45__cpo3endE,@object
	.size		_ZN40_INTERNAL_408a862b_4_k_cu_e10fe100_140244cuda3std3__45__cpo3endE,(_ZN40_INTERNAL_408a862b_4_k_cu_e10fe100_140244cuda3std3__419piecewise_constructE - _ZN40_INTERNAL_408a862b_4_k_cu_e10fe100_140244cuda3std3__45__cpo3endE)
_ZN40_INTERNAL_408a862b_4_k_cu_e10fe100_140244cuda3std3__45__cpo3endE:
	.zero		1
	.type		_ZN40_INTERNAL_408a862b_4_k_cu_e10fe100_140244cuda3std3__419piecewise_constructE,@object
	.size		_ZN40_INTERNAL_408a862b_4_k_cu_e10fe100_140244cuda3std3__419piecewise_constructE,(_ZN40_INTERNAL_408a862b_4_k_cu_e10fe100_140244cuda3std3__45__cpo4cendE - _ZN40_INTERNAL_408a862b_4_k_cu_e10fe100_140244cuda3std3__419piecewise_constructE)
_ZN40_INTERNAL_408a862b_4_k_cu_e10fe100_140244cuda3std3__419piecewise_constructE:
	.zero		1
	.type		_ZN40_INTERNAL_408a862b_4_k_cu_e10fe100_140244cuda3std3__45__cpo4cendE,@object
	.size		_ZN40_INTERNAL_408a862b_4_k_cu_e10fe100_140244cuda3std3__45__cpo4cendE,(_ZN40_INTERNAL_408a862b_4_k_cu_e10fe100_140244cuda3std6ranges3__45__cpo4swapE - _ZN40_INTERNAL_408a862b_4_k_cu_e10fe100_140244cuda3std3__45__cpo4cendE)
_ZN40_INTERNAL_408a862b_4_k_cu_e10fe100_140244cuda3std3__45__cpo4cendE:
	.zero		1
	.type		_ZN40_INTERNAL_408a862b_4_k_cu_e10fe100_140244cuda3std6ranges3__45__cpo4swapE,@object
	.size		_ZN40_INTERNAL_408a862b_4_k_cu_e10fe100_140244cuda3std6ranges3__45__cpo4swapE,(.L_8 - _ZN40_INTERNAL_408a862b_4_k_cu_e10fe100_140244cuda3std6ranges3__45__cpo4swapE)
_ZN40_INTERNAL_408a862b_4_k_cu_e10fe100_140244cuda3std6ranges3__45__cpo4swapE:
	.zero		1
.L_8:


//--------------------- .nv.constant0._ZN7cutlass13device_kernelINS_4gemm6kernel13GemmUniversalIN4cute5tupleIJiiiiEEENS1_10collective13CollectiveMmaINS1_34MainloopSm90TmaGmmaWarpSpecializedILi3ENS5_IJNS4_1CILi2EEENSA_ILi1EEESC_EEENS1_35KernelTmaWarpSpecializedCooperativeEEENS5_IJNSA_ILi256EEENSA_ILi224EEENSA_ILi128EEEEEEaNS5_IJlSC_lEEEaSK_NS4_8TiledMMAINS4_8MMA_AtomIJNS4_4SM904GMMA26MMA_64x32x32_S32S8S8_SS_TNEEEENS4_6LayoutISD_NS5_IJSC_NSA_ILi0EEESS_EEEEENS5_IJNS4_10UnderscoreESV_SV_EEEEENS4_13SM90_TMA_LOADENS4_14ComposedLayoutINS4_7SwizzleILi3ELi4ELi3EEENS4_18smem_ptr_flag_bitsILi8EEENSR_INS5_IJNSA_ILi8EEESI_EEENS5_IJSI_SC_EEEEEEEvNS4_8identityENS4_23SM90_TMA_LOAD_MULTICASTES18_vS19_EENS_8epilogue10collective6detail29Sm90TmaWarpSpecializedAdapterINS1D_15DefaultEpilogueIaSK_SK_NS1C_6thread17LinearCombinationIaLi1EiiLNS1H_9ScaleType4KindE0ELNS_15FloatRoundStyleE2EaEENS1_15EpilogueDefaultEEEEEvvEEEEvNT_6ParamsE --------------------------
	.section	.nv.constant0._ZN7cutlass13device_kernelINS_4gemm6kernel13GemmUniversalIN4cute5tupleIJiiiiEEENS1_10collective13CollectiveMmaINS1_34MainloopSm90TmaGmmaWarpSpecializedILi3ENS5_IJNS4_1CILi2EEENSA_ILi1EEESC_EEENS1_35KernelTmaWarpSpecializedCooperativeEEENS5_IJNSA_ILi256EEENSA_ILi224EEENSA_ILi128EEEEEEaNS5_IJlSC_lEEEaSK_NS4_8TiledMMAINS4_8MMA_AtomIJNS4_4SM904GMMA26MMA_64x32x32_S32S8S8_SS_TNEEEENS4_6LayoutISD_NS5_IJSC_NSA_ILi0EEESS_EEEEENS5_IJNS4_10UnderscoreESV_SV_EEEEENS4_13SM90_TMA_LOADENS4_14ComposedLayoutINS4_7SwizzleILi3ELi4ELi3EEENS4_18smem_ptr_flag_bitsILi8EEENSR_INS5_IJNSA_ILi8EEESI_EEENS5_IJSI_SC_EEEEEEEvNS4_8identityENS4_23SM90_TMA_LOAD_MULTICASTES18_vS19_EENS_8epilogue10collective6detail29Sm90TmaWarpSpecializedAdapterINS1D_15DefaultEpilogueIaSK_SK_NS1C_6thread17LinearCombinationIaLi1EiiLNS1H_9ScaleType4KindE0ELNS_15FloatRoundStyleE2EaEENS1_15EpilogueDefaultEEEEEvvEEEEvNT_6ParamsE,"a",@progbits
	.sectionflags	@""
	.align	4
.nv.constant0._ZN7cutlass13device_kernelINS_4gemm6kernel13GemmUniversalIN4cute5tupleIJiiiiEEENS1_10collective13CollectiveMmaINS1_34MainloopSm90TmaGmmaWarpSpecializedILi3ENS5_IJNS4_1CILi2EEENSA_ILi1EEESC_EEENS1_35KernelTmaWarpSpecializedCooperativeEEENS5_IJNSA_ILi256EEENSA_ILi224EEENSA_ILi128EEEEEEaNS5_IJlSC_lEEEaSK_NS4_8TiledMMAINS4_8MMA_AtomIJNS4_4SM904GMMA26MMA_64x32x32_S32S8S8_SS_TNEEEENS4_6LayoutISD_NS5_IJSC_NSA_ILi0EEESS_EEEEENS5_IJNS4_10UnderscoreESV_SV_EEEEENS4_13SM90_TMA_LOADENS4_14ComposedLayoutINS4_7SwizzleILi3ELi4ELi3EEENS4_18smem_ptr_flag_bitsILi8EEENSR_INS5_IJNSA_ILi8EEESI_EEENS5_IJSI_SC_EEEEEEEvNS4_8identityENS4_23SM90_TMA_LOAD_MULTICASTES18_vS19_EENS_8epilogue10collective6detail29Sm90TmaWarpSpecializedAdapterINS1D_15DefaultEpilogueIaSK_SK_NS1C_6thread17LinearCombinationIaLi1EiiLNS1H_9ScaleType4KindE0ELNS_15FloatRoundStyleE2EaEENS1_15EpilogueDefaultEEEEEvvEEEEvNT_6ParamsE:
	.zero		1664


//--------------------- SYMBOLS --------------------------

	.type		.nv.reservedSmem.offset0,@object
	.size		.nv.reservedSmem.offset0,0x4
	.type		__assertfail,@function
